def matmul_kernel(
    a_ptr,
    b_ptr,
    c_ptr,
    M,
    N,
    K,
    stride_am,
    stride_ak,
    stride_bk,
    stride_bn,
    stride_cm,
    stride_cn,
    BLOCK_M: tl.constexpr,
    BLOCK_N: tl.constexpr,
    BLOCK_K: tl.constexpr,
    GROUP_M: tl.constexpr,
):
    pid = tl.program_id(axis=0)
    num_pid_m = tl.cdiv(M, BLOCK_M)
    num_pid_n = tl.cdiv(N, BLOCK_N)
    num_pid_in_group = GROUP_M * num_pid_n
    group_id = pid // num_pid_in_group
    first_pid_m = group_id * GROUP_M
    group_size_m = min(num_pid_m - first_pid_m, GROUP_M)
    pid_m = first_pid_m + ((pid % num_pid_in_group) % group_size_m)
    pid_n = (pid % num_pid_in_group) // group_size_m

    offs_am = (pid_m * BLOCK_M + tl.arange(0, BLOCK_M)) % M
    offs_bn = (pid_n * BLOCK_N + tl.arange(0, BLOCK_N)) % N
    offs_k = tl.arange(0, BLOCK_K)
    a_ptrs = a_ptr + offs_am[:, None] * stride_am + offs_k[None, :] * stride_ak
    b_ptrs = b_ptr + offs_k[:, None] * stride_bk + offs_bn[None, :] * stride_bn

    acc = tl.zeros((BLOCK_M, BLOCK_N), dtype=tl.float32)
    for kk in range(0, tl.cdiv(K, BLOCK_K)):
        a = tl.load(a_ptrs, mask=offs_k[None, :] < K - kk * BLOCK_K, other=0.0)
        b = tl.load(b_ptrs, mask=offs_k[:, None] < K - kk * BLOCK_K, other=0.0)
        acc = tl.dot(a, b, acc)
        a_ptrs += BLOCK_K * stride_ak
        b_ptrs += BLOCK_K * stride_bk

    c = acc.to(c_ptr.dtype.element_ty)
    offs_cm = pid_m * BLOCK_M + tl.arange(0, BLOCK_M)
    offs_cn = pid_n * BLOCK_N + tl.arange(0, BLOCK_N)
    c_ptrs = c_ptr + offs_cm[:, None] * stride_cm + offs_cn[None, :] * stride_cn
    mask = (offs_cm[:, None] < M) & (offs_cn[None, :] < N)
    tl.store(c_ptrs, c, mask=mask)

# config = {"BLOCK_K": 64, "BLOCK_M": 256, "BLOCK_N": 64, "GROUP_M": 8, "arch": "sm_100", "dtype": "fp8e5m2", "num_ctas": 1, "num_stages": 3, "num_warps": 2}
# arch = sm_100


// ===== COMPILED SASS (sm_100a) =====

	.target	sm_100a

	.elftype	@"ET_EXEC"


//--------------------- .note.nv.tkinfo           --------------------------
	.section	.note.nv.tkinfo,"",@"SHT_NOTE"
	.sectionflags	@"SHF_NOTE_NV_TKINFO"
	.tkinfo
        /*0018*/ 	.word	0x00000081
        /*0030*/ 	.string	""
        /*0030*/ 	.string	"ptxas-blackwell"
        /*0030*/ 	.string	"Cuda compilation tools, release 12.9, V12.9.86"
        /*0030*/ 	.string	"Build cuda_12.9.r12.9/compiler.36037853_0"
        /*0030*/ 	.string	"-v  -suppress-debug-info  -lineinfo  -arch sm_100a "



//--------------------- .note.nv.cuver            --------------------------
	.section	.note.nv.cuver,"",@"SHT_NOTE"
	.sectionflags	@"SHF_NOTE_NV_CUVER"
        /*0018*/ 	.short	0x0001
        /*001a*/ 	.short	0x0064
        /*001c*/ 	.short	0x0001
        /*001e*/ 	.short	0x0000
        /*0020*/ 	.short	0x0001
        /*0022*/ 	.short	0x0000


//--------------------- .nv.info                  --------------------------
	.section	.nv.info,"",@"SHT_CUDA_INFO"
	.align	4


	//----- nvinfo : EIATTR_REGCOUNT
	.align		4
        /*0000*/ 	.byte	0x04, 0x2f
        /*0002*/ 	.short	(.L_1 - .L_0)
	.align		4
.L_0:
        /*0004*/ 	.word	index@(matmul_kernel)
        /*0008*/ 	.word	0x00000020


	//----- nvinfo : EIATTR_FRAME_SIZE
	.align		4
.L_1:
        /*000c*/ 	.byte	0x04, 0x11
        /*000e*/ 	.short	(.L_3 - .L_2)
	.align		4
.L_2:
        /*0010*/ 	.word	index@(matmul_kernel)
        /*0014*/ 	.word	0x000025a0


	//----- nvinfo : EIATTR_MIN_STACK_SIZE
	.align		4
.L_3:
        /*0018*/ 	.byte	0x04, 0x12
        /*001a*/ 	.short	(.L_5 - .L_4)
	.align		4
.L_4:
        /*001c*/ 	.word	index@(matmul_kernel)
        /*0020*/ 	.word	0x000025a0
.L_5:


//--------------------- .nv.info.matmul_kernel    --------------------------
	.section	.nv.info.matmul_kernel,"",@"SHT_CUDA_INFO"
	.sectionflags	@""
	.align	4


	//----- nvinfo : EIATTR_CUDA_API_VERSION
	.align		4
        /*0000*/ 	.byte	0x04, 0x37
        /*0002*/ 	.short	(.L_7 - .L_6)
.L_6:
        /*0004*/ 	.word	0x00000081


	//----- nvinfo : EIATTR_KPARAM_INFO
	.align		4
.L_7:
        /*0008*/ 	.byte	0x04, 0x17
        /*000a*/ 	.short	(.L_9 - .L_8)
.L_8:
        /*000c*/ 	.word	0x00000000
        /*0010*/ 	.short	0x000d
        /*0012*/ 	.short	0x0048
        /*0014*/ 	.byte	0x00, 0xf4, 0x21, 0x00


	//----- nvinfo : EIATTR_KPARAM_INFO
	.align		4
.L_9:
        /*0018*/ 	.byte	0x04, 0x17
        /*001a*/ 	.short	(.L_11 - .L_10)
.L_10:
        /*001c*/ 	.word	0x00000000
        /*0020*/ 	.short	0x000c
        /*0022*/ 	.short	0x0040
        /*0024*/ 	.byte	0x00, 0xf4, 0x21, 0x00


	//----- nvinfo : EIATTR_KPARAM_INFO
	.align		4
.L_11:
        /*0028*/ 	.byte	0x04, 0x17
        /*002a*/ 	.short	(.L_13 - .L_12)
.L_12:
        /*002c*/ 	.word	0x00000000
        /*0030*/ 	.short	0x000b
        /*0032*/ 	.short	0x0038
        /*0034*/ 	.byte	0x00, 0xf0, 0x11, 0x00


	//----- nvinfo : EIATTR_KPARAM_INFO
	.align		4
.L_13:
        /*0038*/ 	.byte	0x04, 0x17
        /*003a*/ 	.short	(.L_15 - .L_14)
.L_14:
        /*003c*/ 	.word	0x00000000
        /*0040*/ 	.short	0x000a
        /*0042*/ 	.short	0x0034
        /*0044*/ 	.byte	0x00, 0xf0, 0x11, 0x00


	//----- nvinfo : EIATTR_KPARAM_INFO
	.align		4
.L_15:
        /*0048*/ 	.byte	0x04, 0x17
        /*004a*/ 	.short	(.L_17 - .L_16)
.L_16:
        /*004c*/ 	.word	0x00000000
        /*0050*/ 	.short	0x0009
        /*0052*/ 	.short	0x0030
        /*0054*/ 	.byte	0x00, 0xf0, 0x11, 0x00


	//----- nvinfo : EIATTR_KPARAM_INFO
	.align		4
.L_17:
        /*0058*/ 	.byte	0x04, 0x17
        /*005a*/ 	.short	(.L_19 - .L_18)
.L_18:
        /*005c*/ 	.word	0x00000000
        /*0060*/ 	.short	0x0008
        /*0062*/ 	.short	0x002c
        /*0064*/ 	.byte	0x00, 0xf0, 0x11, 0x00


	//----- nvinfo : EIATTR_KPARAM_INFO
	.align		4
.L_19:
        /*0068*/ 	.byte	0x04, 0x17
        /*006a*/ 	.short	(.L_21 - .L_20)
.L_20:
        /*006c*/ 	.word	0x00000000
        /*0070*/ 	.short	0x0007
        /*0072*/ 	.short	0x0028
        /*0074*/ 	.byte	0x00, 0xf0, 0x11, 0x00


	//----- nvinfo : EIATTR_KPARAM_INFO
	.align		4
.L_21:
        /*0078*/ 	.byte	0x04, 0x17
        /*007a*/ 	.short	(.L_23 - .L_22)
.L_22:
        /*007c*/ 	.word	0x00000000
        /*0080*/ 	.short	0x0006
        /*0082*/ 	.short	0x0024
        /*0084*/ 	.byte	0x00, 0xf0, 0x11, 0x00


	//----- nvinfo : EIATTR_KPARAM_INFO
	.align		4
.L_23:
        /*0088*/ 	.byte	0x04, 0x17
        /*008a*/ 	.short	(.L_25 - .L_24)
.L_24:
        /*008c*/ 	.word	0x00000000
        /*0090*/ 	.short	0x0005
        /*0092*/ 	.short	0x0020
        /*0094*/ 	.byte	0x00, 0xf0, 0x11, 0x00


	//----- nvinfo : EIATTR_KPARAM_INFO
	.align		4
.L_25:
        /*0098*/ 	.byte	0x04, 0x17
        /*009a*/ 	.short	(.L_27 - .L_26)
.L_26:
        /*009c*/ 	.word	0x00000000
        /*00a0*/ 	.short	0x0004
        /*00a2*/ 	.short	0x001c
        /*00a4*/ 	.byte	0x00, 0xf0, 0x11, 0x00


	//----- nvinfo : EIATTR_KPARAM_INFO
	.align		4
.L_27:
        /*00a8*/ 	.byte	0x04, 0x17
        /*00aa*/ 	.short	(.L_29 - .L_28)
.L_28:
        /*00ac*/ 	.word	0x00000000
        /*00b0*/ 	.short	0x0003
        /*00b2*/ 	.short	0x0018
        /*00b4*/ 	.byte	0x00, 0xf0, 0x11, 0x00


	//----- nvinfo : EIATTR_KPARAM_INFO
	.align		4
.L_29:
        /*00b8*/ 	.byte	0x04, 0x17
        /*00ba*/ 	.short	(.L_31 - .L_30)
.L_30:
        /*00bc*/ 	.word	0x00000000
        /*00c0*/ 	.short	0x0002
        /*00c2*/ 	.short	0x0010
        /*00c4*/ 	.byte	0x00, 0xf4, 0x21, 0x00


	//----- nvinfo : EIATTR_KPARAM_INFO
	.align		4
.L_31:
        /*00c8*/ 	.byte	0x04, 0x17
        /*00ca*/ 	.short	(.L_33 - .L_32)
.L_32:
        /*00cc*/ 	.word	0x00000000
        /*00d0*/ 	.short	0x0001
        /*00d2*/ 	.short	0x0008
        /*00d4*/ 	.byte	0x00, 0xf4, 0x21, 0x00


	//----- nvinfo : EIATTR_KPARAM_INFO
	.align		4
.L_33:
        /*00d8*/ 	.byte	0x04, 0x17
        /*00da*/ 	.short	(.L_35 - .L_34)
.L_34:
        /*00dc*/ 	.word	0x00000000
        /*00e0*/ 	.short	0x0000
        /*00e2*/ 	.short	0x0000
        /*00e4*/ 	.byte	0x00, 0xf4, 0x21, 0x00


	//----- nvinfo : EIATTR_SPARSE_MMA_MASK
	.align		4
.L_35:
        /*00e8*/ 	.byte	0x03, 0x50
        /*00ea*/ 	.short	0x0000


	//----- nvinfo : EIATTR_MAXREG_COUNT
	.align		4
        /*00ec*/ 	.byte	0x03, 0x1b
        /*00ee*/ 	.short	0x00ff


	//----- nvinfo : EIATTR_NUM_BARRIERS
	.align		4
        /*00f0*/ 	.byte	0x02, 0x4c
        /*00f2*/ 	.byte	0x01
	.zero		1


	//----- nvinfo : EIATTR_ANNOTATIONS
	.align		4
        /*00f4*/ 	.byte	0x04, 0x55
        /*00f6*/ 	.short	(.L_37 - .L_36)


	//   ....[0]....
.L_36:
        /*00f8*/ 	.word	0x00000001
        /*00fc*/ 	.byte	0x10, 0x05, 0x00, 0x00, 0x01, 0x00, 0x00, 0x00, 0x40, 0x05, 0x00, 0x00, 0x01, 0x00, 0x00, 0x00
        /* <DEDUP_REMOVED lines=345> */
        /*169c*/ 	.byte	0x80, 0x6e, 0x00, 0x00, 0x01, 0x00, 0x00, 0x00, 0x90, 0x6e, 0x00, 0x00


	//----- nvinfo : EIATTR_VRC_CTA_INIT_COUNT
	.align		4
.L_37:
        /*16a8*/ 	.byte	0x02, 0x4a
	.zero		1
	.zero		1


	//----- nvinfo : EIATTR_EXIT_INSTR_OFFSETS
	.align		4
        /*16ac*/ 	.byte	0x04, 0x1c
        /*16ae*/ 	.short	(.L_39 - .L_38)


	//   ....[0]....
.L_38:
        /*16b0*/ 	.word	0x00042b40


	//   ....[1]....
        /*16b4*/ 	.word	0x00042b60


	//----- nvinfo : EIATTR_REQNTID
	.align		4
.L_39:
        /*16b8*/ 	.byte	0x04, 0x10
        /*16ba*/ 	.short	(.L_41 - .L_40)
.L_40:
        /*16bc*/ 	.word	0x00000040
        /*16c0*/ 	.word	0x00000001
        /*16c4*/ 	.word	0x00000001


	//----- nvinfo : EIATTR_CBANK_PARAM_SIZE
	.align		4
.L_41:
        /*16c8*/ 	.byte	0x03, 0x19
        /*16ca*/ 	.short	0x0050


	//----- nvinfo : EIATTR_PARAM_CBANK
	.align		4
        /*16cc*/ 	.byte	0x04, 0x0a
        /*16ce*/ 	.short	(.L_43 - .L_42)
	.align		4
.L_42:
        /*16d0*/ 	.word	index@(.nv.constant0.matmul_kernel)
        /*16d4*/ 	.short	0x0380
        /*16d6*/ 	.short	0x0050


	//----- nvinfo : EIATTR_SW_WAR
	.align		4
.L_43:
        /*16d8*/ 	.byte	0x04, 0x36
        /*16da*/ 	.short	(.L_45 - .L_44)
.L_44:
        /*16dc*/ 	.word	0x00000008
.L_45:


//--------------------- .nv.compat                --------------------------
	.section	.nv.compat,"",@"SHT_CUDA_COMPAT_INFO"
	.align	4
        /*0000*/ 	.byte	0x02, 0x02, 0x02, 0x00, 0x02, 0x05, 0x05, 0x00, 0x02, 0x03, 0x00, 0x00, 0x02, 0x06, 0x01, 0x00


//--------------------- .nv.callgraph             --------------------------
	.section	.nv.callgraph,"",@"SHT_CUDA_CALLGRAPH"
	.align	4
	.sectionentsize	8
	.align		4
        /*0000*/ 	.word	0x00000000
	.align		4
        /*0004*/ 	.word	0xffffffff
	.align		4
        /*0008*/ 	.word	0x00000000
	.align		4
        /*000c*/ 	.word	0xfffffffe
	.align		4
        /*0010*/ 	.word	0x00000000
	.align		4
        /*0014*/ 	.word	0xfffffffd
	.align		4
        /*0018*/ 	.word	0x00000000
	.align		4
        /*001c*/ 	.word	0xfffffffc


//--------------------- .text.matmul_kernel       --------------------------
	.section	.text.matmul_kernel,"ax",@progbits
	.align	128
        .global         matmul_kernel
        .type           matmul_kernel,@function
        .size           matmul_kernel,(.L_x_4 - matmul_kernel)
        .other          matmul_kernel,@"STO_CUDA_ENTRY STV_DEFAULT"
matmul_kernel:
.text.matmul_kernel:
[----:B------:R-:W0:Y:S08]  /*0000*/  LDC R1, c[0x0][0x37c] ;  /* 0x0000df00ff017b82 */ /* 0x000e300000000800 */
[----:B------:R-:W1:Y:S01]  /*0010*/  LDC.64 R4, c[0x0][0x398] ;  /* 0x0000e600ff047b82 */ /* 0x000e620000000a00 */
[----:B0-----:R-:W-:Y:S01]  /*0020*/  VIADD R1, R1, 0xffffda60 ;  /* 0xffffda6001017836 */ /* 0x001fe20000000000 */
[----:B------:R-:W0:Y:S01]  /*0030*/  S2R R16, SR_TID.X ;  /* 0x0000000000107919 */ /* 0x000e220000002100 */
[----:B------:R-:W2:Y:S01]  /*0040*/  LDCU UR6, c[0x0][0x3a0] ;  /* 0x00007400ff0677ac */ /* 0x000ea20008000800 */
[----:B------:R-:W-:-:S04]  /*0050*/  UMOV UR4, 0x400 ;  /* 0x0000040000047882 */ /* 0x000fc80000000000 */
[----:B------:R-:W3:Y:S01]  /*0060*/  S2UR UR5, SR_CgaCtaId ;  /* 0x00000000000579c3 */ /* 0x000ee20000008800 */
[----:B------:R-:W4:Y:S01]  /*0070*/  LDCU.64 UR40, c[0x0][0x358] ;  /* 0x00006b00ff2877ac */ /* 0x000f220008000a00 */
[----:B--2---:R-:W-:Y:S01]  /*0080*/  UIADD3 UR6, UPT, UPT, UR6, 0x3f, URZ ;  /* 0x0000003f06067890 */ /* 0x004fe2000fffe0ff */
[----:B-1----:R-:W-:-:S03]  /*0090*/  VIADD R0, R5, 0x3f ;  /* 0x0000003f05007836 */ /* 0x002fc60000000000 */
[----:B------:R-:W-:Y:S02]  /*00a0*/  UISETP.GT.AND UP0, UPT, UR6, 0x3f, UPT ;  /* 0x0000003f0600788c */ /* 0x000fe4000bf04270 */
[----:B------:R-:W-:Y:S01]  /*00b0*/  SHF.R.S32.HI R3, RZ, 0x1f, R0 ;  /* 0x0000001fff037819 */ /* 0x000fe20000011400 */
[----:B---3--:R-:W-:-:S03]  /*00c0*/  ULEA UR4, UR5, UR4, 0x18 ;  /* 0x0000000405047291 */ /* 0x008fc6000f8ec0ff */
[----:B------:R-:W-:Y:S02]  /*00d0*/  LEA.HI R3, R3, R0, RZ, 0x6 ;  /* 0x0000000003037211 */ /* 0x000fe400078f30ff */
[----:B0-----:R-:W-:Y:S02]  /*00e0*/  LOP3.LUT R18, R16, 0x3f, RZ, 0xc0, !PT ;  /* 0x0000003f10127812 */ /* 0x001fe400078ec0ff */
[----:B------:R-:W-:Y:S02]  /*00f0*/  SHF.R.S32.HI R0, RZ, 0x6, R3 ;  /* 0x00000006ff007819 */ /* 0x000fe40000011403 */
[----:B------:R-:W0:Y:S03]  /*0100*/  S2R R3, SR_CTAID.X ;  /* 0x0000000000037919 */ /* 0x000e260000002500 */
[----:B------:R-:W-:-:S05]  /*0110*/  IMAD.SHL.U32 R0, R0, 0x8, RZ ;  /* 0x0000000800007824 */ /* 0x000fca00078e00ff */
[-C--:B------:R-:W-:Y:S02]  /*0120*/  IABS R9, R0.reuse ;  /* 0x0000000000097213 */ /* 0x080fe40000000000 */
[----:B------:R-:W-:Y:S02]  /*0130*/  IABS R12, R0 ;  /* 0x00000000000c7213 */ /* 0x000fe40000000000 */
[----:B------:R-:W1:Y:S08]  /*0140*/  I2F.RP R2, R9 ;  /* 0x0000000900027306 */ /* 0x000e700000209400 */
[----:B-1----:R-:W1:Y:S01]  /*0150*/  MUFU.RCP R2, R2 ;  /* 0x0000000200027308 */ /* 0x002e620000001000 */
[----:B0-----:R-:W-:Y:S01]  /*0160*/  IABS R10, R3 ;  /* 0x00000003000a7213 */ /* 0x001fe20000000000 */
[----:B-1----:R-:W-:-:S02]  /*0170*/  VIADD R6, R2, 0xffffffe ;  /* 0x0ffffffe02067836 */ /* 0x002fc40000000000 */
[----:B------:R-:W-:-:S04]  /*0180*/  IMAD.MOV R2, RZ, RZ, -R12 ;  /* 0x000000ffff027224 */ /* 0x000fc800078e0a0c */
[----:B------:R0:W1:Y:S02]  /*0190*/  F2I.FTZ.U32.TRUNC.NTZ R7, R6 ;  /* 0x0000000600077305 */ /* 0x000064000021f000 */
[----:B0-----:R-:W-:Y:S02]  /*01a0*/  IMAD.MOV.U32 R6, RZ, RZ, RZ ;  /* 0x000000ffff067224 */ /* 0x001fe400078e00ff */
[----:B-1----:R-:W-:-:S04]  /*01b0*/  IMAD.MOV R8, RZ, RZ, -R7 ;  /* 0x000000ffff087224 */ /* 0x002fc800078e0a07 */
[----:B------:R-:W-:Y:S02]  /*01c0*/  IMAD R11, R8, R9, RZ ;  /* 0x00000009080b7224 */ /* 0x000fe400078e02ff */
[----:B------:R-:W-:Y:S02]  /*01d0*/  IMAD.MOV.U32 R8, RZ, RZ, R10 ;  /* 0x000000ffff087224 */ /* 0x000fe400078e000a */
[----:B------:R-:W-:-:S06]  /*01e0*/  IMAD.HI.U32 R7, R7, R11, R6 ;  /* 0x0000000b07077227 */ /* 0x000fcc00078e0006 */
[----:B------:R-:W-:-:S04]  /*01f0*/  IMAD.HI.U32 R7, R7, R8, RZ ;  /* 0x0000000807077227 */ /* 0x000fc800078e00ff */
[----:B------:R-:W-:-:S05]  /*0200*/  IMAD R2, R7, R2, R8 ;  /* 0x0000000207027224 */ /* 0x000fca00078e0208 */
[----:B------:R-:W-:-:S13]  /*0210*/  ISETP.GT.U32.AND P1, PT, R9, R2, PT ;  /* 0x000000020900720c */ /* 0x000fda0003f24070 */
[----:B------:R-:W-:Y:S02]  /*0220*/  @!P1 IMAD.IADD R2, R2, 0x1, -R9 ;  /* 0x0000000102029824 */ /* 0x000fe400078e0a09 */
[----:B------:R-:W-:Y:S01]  /*0230*/  @!P1 VIADD R7, R7, 0x1 ;  /* 0x0000000107079836 */ /* 0x000fe20000000000 */
[----:B------:R-:W-:Y:S02]  /*0240*/  ISETP.NE.AND P1, PT, R0, RZ, PT ;  /* 0x000000ff0000720c */ /* 0x000fe40003f25270 */
[----:B------:R-:W-:Y:S02]  /*0250*/  ISETP.GE.U32.AND P0, PT, R2, R9, PT ;  /* 0x000000090200720c */ /* 0x000fe40003f06070 */
[----:B------:R-:W-:-:S04]  /*0260*/  LOP3.LUT R2, R3, R0, RZ, 0x3c, !PT ;  /* 0x0000000003027212 */ /* 0x000fc800078e3cff */
[----:B------:R-:W-:Y:S01]  /*0270*/  ISETP.GE.AND P2, PT, R2, RZ, PT ;  /* 0x000000ff0200720c */ /* 0x000fe20003f46270 */
[----:B------:R-:W-:-:S06]  /*0280*/  VIADD R2, R4, 0xff ;  /* 0x000000ff04027836 */ /* 0x000fcc0000000000 */
[----:B------:R-:W-:-:S04]  /*0290*/  @P0 VIADD R7, R7, 0x1 ;  /* 0x0000000107070836 */ /* 0x000fc80000000000 */
[----:B------:R-:W-:Y:S01]  /*02a0*/  IMAD.MOV.U32 R6, RZ, RZ, R7 ;  /* 0x000000ffff067224 */ /* 0x000fe200078e0007 */
[----:B------:R-:W-:-:S03]  /*02b0*/  SHF.R.S32.HI R7, RZ, 0x1f, R2 ;  /* 0x0000001fff077819 */ /* 0x000fc60000011402 */
[----:B------:R-:W-:Y:S01]  /*02c0*/  @!P2 IMAD.MOV R6, RZ, RZ, -R6 ;  /* 0x000000ffff06a224 */ /* 0x000fe200078e0a06 */
[----:B------:R-:W-:Y:S02]  /*02d0*/  @!P1 LOP3.LUT R6, RZ, R0, RZ, 0x33, !PT ;  /* 0x00000000ff069212 */ /* 0x000fe400078e33ff */
[----:B------:R-:W-:-:S03]  /*02e0*/  LEA.HI R7, R7, R2, RZ, 0x8 ;  /* 0x0000000207077211 */ /* 0x000fc600078f40ff */
[----:B------:R-:W-:Y:S02]  /*02f0*/  IMAD.SHL.U32 R2, R6, 0x8, RZ ;  /* 0x0000000806027824 */ /* 0x000fe400078e00ff */
[----:B------:R-:W-:-:S03]  /*0300*/  IMAD.MOV R6, RZ, RZ, -R6 ;  /* 0x000000ffff067224 */ /* 0x000fc600078e0a06 */
[----:B------:R-:W-:Y:S01]  /*0310*/  LEA.HI.SX32 R7, R7, -R2, 0x18 ;  /* 0x8000000207077211 */ /* 0x000fe200078fc2ff */
[----:B------:R-:W-:Y:S02]  /*0320*/  IMAD R15, R0, R6, R3 ;  /* 0x00000006000f7224 */ /* 0x000fe400078e0203 */
[----:B------:R-:W-:Y:S01]  /*0330*/  IMAD.MOV.U32 R6, RZ, RZ, RZ ;  /* 0x000000ffff067224 */ /* 0x000fe200078e00ff */
[----:B------:R-:W-:Y:S02]  /*0340*/  VIMNMX R8, PT, PT, R7, 0x8, PT ;  /* 0x0000000807087848 */ /* 0x000fe40003fe0100 */
[----:B------:R-:W-:Y:S02]  /*0350*/  IABS R13, R15 ;  /* 0x0000000f000d7213 */ /* 0x000fe40000000000 */
[----:B------:R-:W-:-:S04]  /*0360*/  IABS R11, R8 ;  /* 0x00000008000b7213 */ /* 0x000fc80000000000 */
[----:B------:R-:W0:Y:S08]  /*0370*/  I2F.RP R9, R11 ;  /* 0x0000000b00097306 */ /* 0x000e300000209400 */
[----:B0-----:R-:W0:Y:S02]  /*0380*/  MUFU.RCP R9, R9 ;  /* 0x0000000900097308 */ /* 0x001e240000001000 */
[----:B0-----:R-:W-:-:S06]  /*0390*/  VIADD R7, R9, 0xffffffe ;  /* 0x0ffffffe09077836 */ /* 0x001fcc0000000000 */
[----:B------:R-:W0:Y:S02]  /*03a0*/  F2I.FTZ.U32.TRUNC.NTZ R7, R7 ;  /* 0x0000000700077305 */ /* 0x000e24000021f000 */
[----:B0-----:R-:W-:-:S04]  /*03b0*/  IMAD.MOV R10, RZ, RZ, -R7 ;  /* 0x000000ffff0a7224 */ /* 0x001fc800078e0a07 */
[----:B------:R-:W-:-:S04]  /*03c0*/  IMAD.MOV.U32 R0, RZ, RZ, R10 ;  /* 0x000000ffff007224 */ /* 0x000fc800078e000a */
[----:B------:R-:W-:Y:S01]  /*03d0*/  IMAD R3, R0, R11, RZ ;  /* 0x0000000b00037224 */ /* 0x000fe200078e02ff */
[----:B------:R-:W-:-:S03]  /*03e0*/  IABS R0, R8 ;  /* 0x0000000800007213 */ /* 0x000fc60000000000 */
[----:B------:R-:W-:-:S04]  /*03f0*/  IMAD.HI.U32 R6, R7, R3, R6 ;  /* 0x0000000307067227 */ /* 0x000fc800078e0006 */
[----:B------:R-:W-:Y:S02]  /*0400*/  IMAD.MOV R0, RZ, RZ, -R0 ;  /* 0x000000ffff007224 */ /* 0x000fe400078e0a00 */
        /* <DEDUP_REMOVED lines=8> */
[----:B------:R-:W-:-:S07]  /*0490*/  ISETP.GE.AND P2, PT, R0, RZ, PT ;  /* 0x000000ff0000720c */ /* 0x000fce0003f46270 */
[----:B------:R-:W-:-:S06]  /*04a0*/  @P0 VIADD R6, R6, 0x1 ;  /* 0x0000000106060836 */ /* 0x000fcc0000000000 */
[----:B------:R-:W-:Y:S01]  /*04b0*/  @!P2 IMAD.MOV R6, RZ, RZ, -R6 ;  /* 0x000000ffff06a224 */ /* 0x000fe200078e0a06 */
[----:B------:R-:W-:-:S05]  /*04c0*/  @!P1 LOP3.LUT R6, RZ, R8, RZ, 0x33, !PT ;  /* 0x00000008ff069212 */ /* 0x000fca00078e33ff */
[----:B------:R-:W-:Y:S02]  /*04d0*/  IMAD.MOV R3, RZ, RZ, -R6 ;  /* 0x000000ffff037224 */ /* 0x000fe400078e0a06 */
[----:B------:R-:W-:Y:S02]  /*04e0*/  IMAD.SHL.U32 R17, R6, 0x40, RZ ;  /* 0x0000004006117824 */ /* 0x000fe400078e00ff */
[----:B------:R-:W-:Y:S02]  /*04f0*/  IMAD R3, R8, R3, R15 ;  /* 0x0000000308037224 */ /* 0x000fe400078e020f */
[C---:B------:R-:W-:Y:S01]  /*0500*/  VIADD R6, R17.reuse, 0x1 ;  /* 0x0000000111067836 */ /* 0x040fe20000000000 */
[----:B------:R-:W-:Y:S01]  /*0510*/  STL [R1+0x7c0], R17 ;  /* 0x0007c01101007387 */ /* 0x000fe20000100800 */
[----:B------:R-:W-:Y:S02]  /*0520*/  IMAD.IADD R0, R2, 0x1, R3 ;  /* 0x0000000102007824 */ /* 0x000fe400078e0203 */
[C---:B------:R-:W-:Y:S01]  /*0530*/  VIADD R3, R17.reuse, 0x2 ;  /* 0x0000000211037836 */ /* 0x040fe20000000000 */
[----:B------:R0:W-:Y:S01]  /*0540*/  STL [R1+0x12c], R6 ;  /* 0x00012c0601007387 */ /* 0x0001e20000100800 */
[----:B------:R-:W-:-:S02]  /*0550*/  VIADD R2, R17, 0x3 ;  /* 0x0000000311027836 */ /* 0x000fc40000000000 */
[----:B------:R-:W-:Y:S01]  /*0560*/  IMAD R26, R0, 0x100, R18 ;  /* 0x00000100001a7824 */ /* 0x000fe200078e0212 */
[----:B------:R1:W-:Y:S01]  /*0570*/  STL [R1+0x128], R3 ;  /* 0x0001280301007387 */ /* 0x0003e20000100800 */
[C---:B------:R-:W-:Y:S02]  /*0580*/  VIADD R24, R17.reuse, 0x2e ;  /* 0x0000002e11187836 */ /* 0x040fe40000000000 */
[C---:B------:R-:W-:Y:S01]  /*0590*/  VIADD R23, R17.reuse, 0x2f ;  /* 0x0000002f11177836 */ /* 0x040fe20000000000 */
[----:B------:R2:W-:Y:S01]  /*05a0*/  STL [R1+0x124], R2 ;  /* 0x0001240201007387 */ /* 0x0005e20000100800 */
[C---:B------:R-:W-:Y:S02]  /*05b0*/  VIADD R22, R17.reuse, 0x30 ;  /* 0x0000003011167836 */ /* 0x040fe40000000000 */
[C---:B0-----:R-:W-:Y:S02]  /*05c0*/  VIADD R6, R17.reuse, 0x4 ;  /* 0x0000000411067836 */ /* 0x041fe40000000000 */
[----:B------:R-:W-:-:S02]  /*05d0*/  VIADD R21, R17, 0x31 ;  /* 0x0000003111157836 */ /* 0x000fc40000000000 */
[C---:B-1----:R-:W-:Y:S01]  /*05e0*/  VIADD R3, R17.reuse, 0x5 ;  /* 0x0000000511037836 */ /* 0x042fe20000000000 */
[----:B------:R0:W-:Y:S01]  /*05f0*/  STL [R1+0x120], R6 ;  /* 0x0001200601007387 */ /* 0x0001e20000100800 */
[C---:B------:R-:W-:Y:S02]  /*0600*/  VIADD R20, R17.reuse, 0x32 ;  /* 0x0000003211147836 */ /* 0x040fe40000000000 */
[C---:B--2---:R-:W-:Y:S01]  /*0610*/  VIADD R2, R17.reuse, 0x6 ;  /* 0x0000000611027836 */ /* 0x044fe20000000000 */
[----:B------:R1:W-:Y:S01]  /*0620*/  STL [R1+0x11c], R3 ;  /* 0x00011c0301007387 */ /* 0x0003e20000100800 */
[C---:B------:R-:W-:Y:S02]  /*0630*/  VIADD R15, R17.reuse, 0x33 ;  /* 0x00000033110f7836 */ /* 0x040fe40000000000 */
[C---:B------:R-:W-:Y:S01]  /*0640*/  VIADD R14, R17.reuse, 0x34 ;  /* 0x00000034110e7836 */ /* 0x040fe20000000000 */
[----:B------:R2:W-:Y:S01]  /*0650*/  STL [R1+0x118], R2 ;  /* 0x0001180201007387 */ /* 0x0005e20000100800 */
[----:B------:R-:W-:-:S02]  /*0660*/  VIADD R13, R17, 0x35 ;  /* 0x00000035110d7836 */ /* 0x000fc40000000000 */
[C---:B0-----:R-:W-:Y:S02]  /*0670*/  VIADD R6, R17.reuse, 0x7 ;  /* 0x0000000711067836 */ /* 0x041fe40000000000 */
[C---:B------:R-:W-:Y:S02]  /*0680*/  VIADD R12, R17.reuse, 0x37 ;  /* 0x00000037110c7836 */ /* 0x040fe40000000000 */
[C---:B-1----:R-:W-:Y:S01]  /*0690*/  VIADD R3, R17.reuse, 0x8 ;  /* 0x0000000811037836 */ /* 0x042fe20000000000 */
[----:B------:R0:W-:Y:S01]  /*06a0*/  STL [R1+0x114], R6 ;  /* 0x0001140601007387 */ /* 0x0001e20000100800 */
[C---:B------:R-:W-:Y:S02]  /*06b0*/  VIADD R11, R17.reuse, 0x38 ;  /* 0x00000038110b7836 */ /* 0x040fe40000000000 */
[C---:B--2---:R-:W-:Y:S01]  /*06c0*/  VIADD R2, R17.reuse, 0x9 ;  /* 0x0000000911027836 */ /* 0x044fe20000000000 */
[----:B------:R1:W-:Y:S01]  /*06d0*/  STL [R1+0x110], R3 ;  /* 0x0001100301007387 */ /* 0x0003e20000100800 */
[----:B------:R-:W-:-:S02]  /*06e0*/  VIADD R10, R17, 0x3a ;  /* 0x0000003a110a7836 */ /* 0x000fc40000000000 */
[C---:B------:R-:W-:Y:S01]  /*06f0*/  VIADD R9, R17.reuse, 0x3b ;  /* 0x0000003b11097836 */ /* 0x040fe20000000000 */
[----:B------:R2:W-:Y:S01]  /*0700*/  STL [R1+0x10c], R2 ;  /* 0x00010c0201007387 */ /* 0x0005e20000100800 */
[C---:B------:R-:W-:Y:S02]  /*0710*/  VIADD R8, R17.reuse, 0x3c ;  /* 0x0000003c11087836 */ /* 0x040fe40000000000 */
[C---:B0-----:R-:W-:Y:S02]  /*0720*/  VIADD R6, R17.reuse, 0xa ;  /* 0x0000000a11067836 */ /* 0x041fe40000000000 */
[C---:B------:R-:W-:Y:S02]  /*0730*/  VIADD R7, R17.reuse, 0x3d ;  /* 0x0000003d11077836 */ /* 0x040fe40000000000 */
[----:B-1----:R-:W-:Y:S01]  /*0740*/  VIADD R3, R17, 0xb ;  /* 0x0000000b11037836 */ /* 0x002fe20000000000 */
[----:B------:R0:W-:Y:S01]  /*0750*/  STL [R1+0x108], R6 ;  /* 0x0001080601007387 */ /* 0x0001e20000100800 */
[----:B------:R-:W-:-:S02]  /*0760*/  VIADD R0, R26, 0xc0 ;  /* 0x000000c01a007836 */ /* 0x000fc40000000000 */
[C---:B--2---:R-:W-:Y:S01]  /*0770*/  VIADD R2, R17.reuse, 0xc ;  /* 0x0000000c11027836 */ /* 0x044fe20000000000 */
[----:B------:R1:W-:Y:S04]  /*0780*/  STL [R1+0x104], R3 ;  /* 0x0001040301007387 */ /* 0x0003e80000100800 */
[----:B------:R2:W-:Y:S01]  /*0790*/  STL [R1+0x100], R2 ;  /* 0x0001000201007387 */ /* 0x0005e20000100800 */
[C---:B0-----:R-:W-:Y:S02]  /*07a0*/  VIADD R6, R17.reuse, 0xd ;  /* 0x0000000d11067836 */ /* 0x041fe40000000000 */
[----:B-1----:R-:W-:-:S03]  /*07b0*/  VIADD R3, R17, 0xe ;  /* 0x0000000e11037836 */ /* 0x002fc60000000000 */
[----:B------:R0:W-:Y:S01]  /*07c0*/  STL [R1+0xfc], R6 ;  /* 0x0000fc0601007387 */ /* 0x0001e20000100800 */
[----:B--2---:R-:W-:-:S03]  /*07d0*/  VIADD R2, R17, 0xf ;  /* 0x0000000f11027836 */ /* 0x004fc60000000000 */
        /* <DEDUP_REMOVED lines=63> */
[C---:B-1----:R-:W-:Y:S02]  /*0bd0*/  VIADD R3, R17.reuse, 0x3f ;  /* 0x0000003f11037836 */ /* 0x042fe40000000000 */
[----:B--2---:R-:W-:-:S05]  /*0be0*/  VIADD R2, R17, 0x36 ;  /* 0x0000003611027836 */ /* 0x004fca0000000000 */
[----:B------:R0:W-:Y:S02]  /*0bf0*/  STL [R1+0x2c], R2 ;  /* 0x00002c0201007387 */ /* 0x0001e40000100800 */
[----:B0-----:R-:W-:Y:S02]  /*0c00*/  VIADD R2, R17, 0x39 ;  /* 0x0000003911027836 */ /* 0x001fe40000000000 */
[----:B------:R-:W-:-:S03]  /*0c10*/  VIADD R17, R26, 0x40 ;  /* 0x000000401a117836 */ /* 0x000fc60000000000 */
[----:B------:R0:W-:Y:S04]  /*0c20*/  STL [R1+0x28], R2 ;  /* 0x0000280201007387 */ /* 0x0001e80000100800 */
[----:B------:R1:W-:Y:S04]  /*0c30*/  STL [R1+0x11d8], R26 ;  /* 0x0011d81a01007387 */ /* 0x0003e80000100800 */
[----:B------:R1:W-:Y:S01]  /*0c40*/  STL [R1+0x12e8], R17 ;  /* 0x0012e81101007387 */ /* 0x0003e20000100800 */
[----:B0-----:R-:W-:-:S03]  /*0c50*/  VIADD R2, R26, 0x80 ;  /* 0x000000801a027836 */ /* 0x001fc60000000000 */
[----:B------:R1:W-:Y:S04]  /*0c60*/  STL [R1+0x12e0], R0 ;  /* 0x0012e00001007387 */ /* 0x0003e80000100800 */
[----:B------:R1:W-:Y:S01]  /*0c70*/  STL [R1+0x12e4], R2 ;  /* 0x0012e40201007387 */ /* 0x0003e20000100800 */
[----:B----4-:R-:W-:Y:S05]  /*0c80*/  BRA.U UP0, `(.L_x_0) ;  /* 0x00000011000c7547 */ /* 0x010fea000b800000 */
[----:B-1----:R-:W-:Y:S01]  /*0c90*/  IMAD.SHL.U32 R0, R16, 0x8, RZ ;  /* 0x0000000810007824 */ /* 0x002fe200078e00ff */
[----:B------:R0:W-:Y:S04]  /*0ca0*/  STL [R1+0x490], RZ ;  /* 0x000490ff01007387 */ /* 0x0001e80000100800 */
[----:B------:R0:W-:Y:S04]  /*0cb0*/  STL [R1+0x1308], R0 ;  /* 0x0013080001007387 */ /* 0x0001e80000100800 */
[----:B------:R0:W-:Y:S04]  /*0cc0*/  STL [R1+0x494], RZ ;  /* 0x000494ff01007387 */ /* 0x0001e80000100800 */
        /* <DEDUP_REMOVED lines=253> */
[----:B------:R0:W-:Y:S01]  /*1ca0*/  STL [R1+0x47c], RZ ;  /* 0x00047cff01007387 */ /* 0x0001e20000100800 */
[----:B------:R-:W-:Y:S05]  /*1cb0*/  BRA `(.L_x_1) ;  /* 0x0000031800787947 */ /* 0x000fea0003800000 */
.L_x_0:
[----:B------:R-:W-:Y:S01]  /*1cc0*/  STL [R1+0x1414], R15 ;  /* 0x0014140f01007387 */ /* 0x000fe20000100800 */
[----:B------:R-:W-:Y:S02]  /*1cd0*/  IABS R25, R4 ;  /* 0x0000000400197213 */ /* 0x000fe40000000000 */
[----:B-1----:R-:W-:Y:S01]  /*1ce0*/  IABS R2, R5 ;  /* 0x0000000500027213 */ /* 0x002fe20000000000 */
[----:B------:R-:W-:Y:S01]  /*1cf0*/  STL [R1+0x1410], R20 ;  /* 0x0014101401007387 */ /* 0x000fe20000100800 */
[----:B------:R-:W-:Y:S01]  /*1d00*/  IMAD.MOV.U32 R16, RZ, RZ, RZ ;  /* 0x000000ffff107224 */ /* 0x000fe200078e00ff */
[----:B------:R-:W-:Y:S01]  /*1d10*/  IABS R26, R26 ;  /* 0x0000001a001a7213 */ /* 0x000fe20000000000 */
[----:B------:R-:W0:Y:S01]  /*1d20*/  LDCU UR45, c[0x0][0x3ac] ;  /* 0x00007580ff2d77ac */ /* 0x000e220008000800 */
[----:B------:R-:W-:Y:S01]  /*1d30*/  STL [R1+0x140c], R21 ;  /* 0x00140c1501007387 */ /* 0x000fe20000100800 */
[----:B------:R-:W-:Y:S01]  /*1d40*/  ISETP.GE.AND P1, PT, R3, RZ, PT ;  /* 0x000000ff0300720c */ /* 0x000fe20003f26270 */
[----:B------:R-:W1:Y:S02]  /*1d50*/  LDCU.128 UR24, c[0x0][0x380] ;  /* 0x00007000ff1877ac */ /* 0x000e640008000c00 */
[----:B------:R2:W-:Y:S01]  /*1d60*/  STL [R1+0x1408], R22 ;  /* 0x0014081601007387 */ /* 0x0005e20000100800 */
[----:B------:R-:W3:Y:S01]  /*1d70*/  LDCU UR44, c[0x0][0x3b0] ;  /* 0x00007600ff2c77ac */ /* 0x000ee20008000800 */
[----:B------:R-:W4:Y:S02]  /*1d80*/  LDCU UR43, c[0x0][0x3a4] ;  /* 0x00007480ff2b77ac */ /* 0x000f240008000800 */
[----:B--2---:R-:W2:Y:S01]  /*1d90*/  LDL R22, [R1+0x12e8] ;  /* 0x0012e80001167983 */ /* 0x004ea20000100800 */
[----:B------:R-:W5:Y:S03]  /*1da0*/  LDCU UR5, c[0x0][0x3a8] ;  /* 0x00007500ff0577ac */ /* 0x000f660008000800 */
[----:B------:R0:W-:Y:S01]  /*1db0*/  STL [R1+0x1404], R23 ;  /* 0x0014041701007387 */ /* 0x0001e20000100800 */
[----:B------:R-:W1:Y:S01]  /*1dc0*/  LDCU UR9, c[0x0][0x3a8] ;  /* 0x00007500ff0977ac */ /* 0x000e620008000800 */
[----:B------:R-:W1:Y:S01]  /*1dd0*/  LDCU UR14, c[0x0][0x3a8] ;  /* 0x00007500ff0e77ac */ /* 0x000e620008000800 */
[----:B------:R-:W1:Y:S01]  /*1de0*/  LDCU UR19, c[0x0][0x3a8] ;  /* 0x00007500ff1377ac */ /* 0x000e620008000800 */
[----:B0-----:R-:W3:Y:S01]  /*1df0*/  LDL R23, [R1+0x12e4] ;  /* 0x0012e40001177983 */ /* 0x001ee20000100800 */
[----:B------:R-:W0:Y:S03]  /*1e00*/  LDCU UR28, c[0x0][0x3a8] ;  /* 0x00007500ff1c77ac */ /* 0x000e260008000800 */
[----:B------:R1:W-:Y:S01]  /*1e10*/  STL [R1+0x1400], R24 ;  /* 0x0014001801007387 */ /* 0x0003e20000100800 */
[----:B------:R-:W0:Y:S01]  /*1e20*/  LDCU UR34, c[0x0][0x3a8] ;  /* 0x00007500ff2277ac */ /* 0x000e220008000800 */
[----:B------:R-:W0:Y:S02]  /*1e30*/  LDCU UR31, c[0x0][0x3a8] ;  /* 0x00007500ff1f77ac */ /* 0x000e240008000800 */
[----:B-1----:R-:W4:Y:S01]  /*1e40*/  LDL R24, [R1+0x12e0] ;  /* 0x0012e00001187983 */ /* 0x002f220000100800 */
[----:B------:R-:W1:Y:S01]  /*1e50*/  I2F.RP R0, R25 ;  /* 0x0000001900007306 */ /* 0x000e620000209400 */
[----:B------:R-:W0:Y:S01]  /*1e60*/  LDCU UR38, c[0x0][0x3a8] ;  /* 0x00007500ff2677ac */ /* 0x000e220008000800 */
[----:B------:R-:W0:Y:S06]  /*1e70*/  LDCU UR37, c[0x0][0x3a8] ;  /* 0x00007500ff2577ac */ /* 0x000e2c0008000800 */
[----:B------:R-:W0:Y:S01]  /*1e80*/  I2F.RP R18, R2 ;  /* 0x0000000200127306 */ /* 0x000e220000209400 */
[----:B------:R-:W2:Y:S01]  /*1e90*/  LDCU UR36, c[0x0][0x3a8] ;  /* 0x00007500ff2477ac */ /* 0x000ea20008000800 */
[----:B------:R-:W2:Y:S06]  /*1ea0*/  LDCU UR35, c[0x0][0x3a8] ;  /* 0x00007500ff2377ac */ /* 0x000eac0008000800 */
[----:B-1----:R-:W1:Y:S01]  /*1eb0*/  MUFU.RCP R0, R0 ;  /* 0x0000000000007308 */ /* 0x002e620000001000 */
[----:B------:R-:W2:Y:S01]  /*1ec0*/  LDCU UR33, c[0x0][0x3a8] ;  /* 0x00007500ff2177ac */ /* 0x000ea20008000800 */
[----:B------:R-:W2:Y:S06]  /*1ed0*/  LDCU UR32, c[0x0][0x3a8] ;  /* 0x00007500ff2077ac */ /* 0x000eac0008000800 */
[----:B0-----:R-:W0:Y:S01]  /*1ee0*/  MUFU.RCP R18, R18 ;  /* 0x0000001200127308 */ /* 0x001e220000001000 */
[----:B------:R-:W2:Y:S01]  /*1ef0*/  LDCU UR30, c[0x0][0x3a8] ;  /* 0x00007500ff1e77ac */ /* 0x000ea20008000800 */
[----:B------:R-:W2:Y:S01]  /*1f00*/  LDCU UR29, c[0x0][0x3a8] ;  /* 0x00007500ff1d77ac */ /* 0x000ea20008000800 */
[----:B-1----:R-:W-:Y:S01]  /*1f10*/  VIADD R0, R0, 0xffffffe ;  /* 0x0ffffffe00007836 */ /* 0x002fe20000000000 */
[----:B------:R-:W1:Y:S04]  /*1f20*/  LDCU UR23, c[0x0][0x3a8] ;  /* 0x00007500ff1777ac */ /* 0x000e680008000800 */
[----:B------:R-:W1:Y:S01]  /*1f30*/  F2I.FTZ.U32.TRUNC.NTZ R17, R0 ;  /* 0x0000000000117305 */ /* 0x000e62000021f000 */
[----:B------:R-:W2:Y:S01]  /*1f40*/  LDCU UR22, c[0x0][0x3a8] ;  /* 0x00007500ff1677ac */ /* 0x000ea20008000800 */
[----:B0-----:R-:W-:Y:S01]  /*1f50*/  VIADD R18, R18, 0xffffffe ;  /* 0x0ffffffe12127836 */ /* 0x001fe20000000000 */
[----:B------:R-:W0:Y:S05]  /*1f60*/  LDCU UR21, c[0x0][0x3a8] ;  /* 0x00007500ff1577ac */ /* 0x000e2a0008000800 */
[----:B------:R5:W0:Y:S01]  /*1f70*/  F2I.FTZ.U32.TRUNC.NTZ R19, R18 ;  /* 0x0000001200137305 */ /* 0x000a22000021f000 */
[----:B------:R-:W0:Y:S01]  /*1f80*/  LDCU UR20, c[0x0][0x3a8] ;  /* 0x00007500ff1477ac */ /* 0x000e220008000800 */
[----:B------:R-:W2:Y:S01]  /*1f90*/  LDCU UR18, c[0x0][0x3a8] ;  /* 0x00007500ff1277ac */ /* 0x000ea20008000800 */
[----:B-1----:R-:W-:-:S02]  /*1fa0*/  IMAD.MOV R0, RZ, RZ, -R17 ;  /* 0x000000ffff007224 */ /* 0x002fc400078e0a11 */
[----:B-----5:R-:W-:Y:S01]  /*1fb0*/  IMAD.MOV.U32 R18, RZ, RZ, RZ ;  /* 0x000000ffff127224 */ /* 0x020fe200078e00ff */
[----:B------:R-:W1:Y:S01]  /*1fc0*/  LDCU UR17, c[0x0][0x3a8] ;  /* 0x00007500ff1177ac */ /* 0x000e620008000800 */
[----:B------:R-:W-:Y:S01]  /*1fd0*/  IMAD R0, R0, R25, RZ ;  /* 0x0000001900007224 */ /* 0x000fe200078e02ff */
[----:B------:R-:W5:Y:S03]  /*1fe0*/  LDCU UR16, c[0x0][0x3a8] ;  /* 0x00007500ff1077ac */ /* 0x000f660008000800 */
[----:B------:R-:W-:Y:S01]  /*1ff0*/  IMAD.HI.U32 R0, R17, R0, R16 ;  /* 0x0000000011007227 */ /* 0x000fe200078e0010 */
[----:B------:R-:W1:Y:S03]  /*2000*/  LDCU UR15, c[0x0][0x3a8] ;  /* 0x00007500ff0f77ac */ /* 0x000e660008000800 */
[----:B0-----:R-:W-:-:S02]  /*2010*/  IMAD.MOV R28, RZ, RZ, -R19 ;  /* 0x000000ffff1c7224 */ /* 0x001fc400078e0a13 */
[----:B------:R-:W-:Y:S01]  /*2020*/  IMAD.HI.U32 R29, R0, R26, RZ ;  /* 0x0000001a001d7227 */ /* 0x000fe200078e00ff */
[----:B------:R-:W0:Y:S03]  /*2030*/  LDCU UR13, c[0x0][0x3a8] ;  /* 0x00007500ff0d77ac */ /* 0x000e260008000800 */
[----:B------:R-:W-:Y:S01]  /*2040*/  IMAD R15, R28, R2, RZ ;  /* 0x000000021c0f7224 */ /* 0x000fe200078e02ff */
[----:B------:R-:W0:Y:S01]  /*2050*/  LDCU UR12, c[0x0][0x3a8] ;  /* 0x00007500ff0c77ac */ /* 0x000e220008000800 */
[----:B------:R-:W-:Y:S01]  /*2060*/  IMAD.MOV R29, RZ, RZ, -R29 ;  /* 0x000000ffff1d7224 */ /* 0x000fe200078e0a1d */
[----:B------:R-:W0:Y:S03]  /*2070*/  LDCU UR11, c[0x0][0x3a8] ;  /* 0x00007500ff0b77ac */ /* 0x000e260008000800 */
[C---:B------:R-:W-:Y:S01]  /*2080*/  IMAD R26, R25.reuse, R29, R26 ;  /* 0x0000001d191a7224 */ /* 0x040fe200078e021a */
[----:B------:R-:W0:Y:S04]  /*2090*/  LDCU UR10, c[0x0][0x3a8] ;  /* 0x00007500ff0a77ac */ /* 0x000e280008000800 */
[----:B------:R-:W-:Y:S01]  /*20a0*/  ISETP.GT.U32.AND P0, PT, R25, R26, PT ;  /* 0x0000001a1900720c */ /* 0x000fe20003f04070 */
[----:B------:R-:W0:Y:S01]  /*20b0*/  LDCU UR8, c[0x0][0x3a8] ;  /* 0x00007500ff0877ac */ /* 0x000e220008000800 */
[----:B------:R-:W0:Y:S01]  /*20c0*/  LDCU UR39, c[0x0][0x3a8] ;  /* 0x00007500ff2777ac */ /* 0x000e220008000800 */
[----:B------:R-:W0:Y:S10]  /*20d0*/  LDCU UR42, c[0x0][0x3a8] ;  /* 0x00007500ff2a77ac */ /* 0x000e340008000800 */
[----:B------:R-:W-:Y:S01]  /*20e0*/  @!P0 IMAD.IADD R26, R26, 0x1, -R25 ;  /* 0x000000011a1a8824 */ /* 0x000fe200078e0a19 */
[----:B------:R-:W-:Y:S01]  /*20f0*/  ISETP.GE.AND P0, PT, R6, RZ, PT ;  /* 0x000000ff0600720c */ /* 0x000fe20003f06270 */
[----:B------:R-:W0:Y:S01]  /*2100*/  LDCU UR7, c[0x0][0x3a8] ;  /* 0x00007500ff0777ac */ /* 0x000e220008000800 */
[----:B--2---:R-:W-:-:S05]  /*2110*/  IABS R27, R22 ;  /* 0x00000016001b7213 */ /* 0x004fca0000000000 */
[----:B------:R-:W-:-:S04]  /*2120*/  IMAD.HI.U32 R21, R0, R27, RZ ;  /* 0x0000001b00157227 */ /* 0x000fc800078e00ff */
[----:B------:R-:W-:Y:S01]  /*2130*/  IMAD.MOV R28, RZ, RZ, -R21 ;  /* 0x000000ffff1c7224 */ /* 0x000fe200078e0a15 */
[----:B---3--:R-:W-:-:S05]  /*2140*/  IABS R16, R23 ;  /* 0x0000001700107213 */ /* 0x008fca0000000000 */
[----:B------:R-:W-:-:S04]  /*2150*/  IMAD.HI.U32 R20, R0, R16, RZ ;  /* 0x0000001000147227 */ /* 0x000fc800078e00ff */
[----:B------:R-:W-:Y:S01]  /*2160*/  IMAD.MOV R20, RZ, RZ, -R20 ;  /* 0x000000ffff147224 */ /* 0x000fe200078e0a14 */
[----:B----4-:R-:W-:-:S05]  /*2170*/  IABS R17, R24 ;  /* 0x0000001800117213 */ /* 0x010fca0000000000 */
[----:B------:R-:W-:-:S04]  /*2180*/  IMAD.HI.U32 R0, R0, R17, RZ ;  /* 0x0000001100007227 */ /* 0x000fc800078e00ff */
[----:B------:R-:W-:Y:S02]  /*2190*/  IMAD.MOV R21, RZ, RZ, -R0 ;  /* 0x000000ffff157224 */ /* 0x000fe400078e0a00 */
[----:B------:R-:W-:Y:S02]  /*21a0*/  IMAD.HI.U32 R0, R19, R15, R18 ;  /* 0x0000000f13007227 */ /* 0x000fe400078e0012 */
[----:B------:R-:W2:Y:S02]  /*21b0*/  LDL.LU R15, [R1+0x1414] ;  /* 0x00141400010f7983 */ /* 0x000ea40000300800 */
[C---:B------:R-:W-:Y:S01]  /*21c0*/  IMAD R19, R25.reuse, R28, R27 ;  /* 0x0000001c19137224 */ /* 0x040fe200078e021b */
[----:B------:R-:W-:Y:S01]  /*21d0*/  IABS R28, R3 ;  /* 0x00000003001c7213 */ /* 0x000fe20000000000 */
[C---:B------:R-:W-:Y:S01]  /*21e0*/  IMAD R16, R25.reuse, R20, R16 ;  /* 0x0000001419107224 */ /* 0x040fe200078e0210 */
[----:B------:R-:W-:Y:S01]  /*21f0*/  IABS R27, R7 ;  /* 0x00000007001b7213 */ /* 0x000fe20000000000 */
[----:B------:R-:W-:Y:S01]  /*2200*/  IMAD R18, R25, R21, R17 ;  /* 0x0000001519127224 */ /* 0x000fe200078e0211 */
[----:B------:R-:W3:Y:S01]  /*2210*/  LDL.LU R20, [R1+0x1410] ;  /* 0x0014100001147983 */ /* 0x000ee20000300800 */
[----:B------:R-:W-:Y:S01]  /*2220*/  IMAD.HI.U32 R29, R0, R28, RZ ;  /* 0x0000001c001d7227 */ /* 0x000fe200078e00ff */
[----:B------:R-:W-:-:S02]  /*2230*/  IABS R17, R6 ;  /* 0x0000000600117213 */ /* 0x000fc40000000000 */
[----:B------:R-:W4:Y:S01]  /*2240*/  LDL.LU R6, [R1+0xe4] ;  /* 0x0000e40001067983 */ /* 0x000f220000300800 */
[----:B------:R-:W-:Y:S01]  /*2250*/  IMAD.MOV R21, RZ, RZ, -R29 ;  /* 0x000000ffff157224 */ /* 0x000fe200078e0a1d */
[C---:B------:R-:W-:Y:S01]  /*2260*/  ISETP.GT.U32.AND P2, PT, R25.reuse, R19, PT ;  /* 0x000000131900720c */ /* 0x040fe20003f44070 */
[----:B------:R-:W-:Y:S01]  /*2270*/  IMAD.HI.U32 R29, R0, R27, RZ ;  /* 0x0000001b001d7227 */ /* 0x000fe200078e00ff */
[C---:B------:R-:W-:Y:S02]  /*2280*/  ISETP.GT.U32.AND P3, PT, R25.reuse, R16, PT ;  /* 0x000000101900720c */ /* 0x040fe40003f64070 */
[C---:B------:R-:W-:Y:S01]  /*2290*/  ISETP.GT.U32.AND P5, PT, R25.reuse, R26, PT ;  /* 0x0000001a1900720c */ /* 0x040fe20003fa4070 */
[----:B------:R-:W-:Y:S01]  /*22a0*/  IMAD.MOV R29, RZ, RZ, -R29 ;  /* 0x000000ffff1d7224 */ /* 0x000fe200078e0a1d */
[----:B------:R-:W-:Y:S01]  /*22b0*/  ISETP.GT.U32.AND P4, PT, R25, R18, PT ;  /* 0x000000121900720c */ /* 0x000fe20003f84070 */
[C---:B------:R-:W-:Y:S02]  /*22c0*/  IMAD R28, R2.reuse, R21, R28 ;  /* 0x00000015021c7224 */ /* 0x040fe400078e021c */
[----:B------:R-:W2:Y:S01]  /*22d0*/  LDL.LU R21, [R1+0x140c] ;  /* 0x00140c0001157983 */ /* 0x000ea20000300800 */
[----:B------:R-:W-:-:S02]  /*22e0*/  IMAD R27, R2, R29, R27 ;  /* 0x0000001d021b7224 */ /* 0x000fc400078e021b */
[----:B------:R-:W-:Y:S01]  /*22f0*/  IMAD.HI.U32 R3, R0, R17, RZ ;  /* 0x0000001100037227 */ /* 0x000fe200078e00ff */
[----:B------:R-:W2:Y:S03]  /*2300*/  LDL R29, [R1+0x11d8] ;  /* 0x0011d800011d7983 */ /* 0x000ea60000100800 */
[--C-:B------:R-:W-:Y:S02]  /*2310*/  @!P2 IMAD.IADD R19, R19, 0x1, -R25.reuse ;  /* 0x000000011313a824 */ /* 0x100fe400078e0a19 */
[--C-:B------:R-:W-:Y:S02]  /*2320*/  @!P3 IMAD.IADD R16, R16, 0x1, -R25.reuse ;  /* 0x000000011010b824 */ /* 0x100fe400078e0a19 */
[--C-:B------:R-:W-:Y:S01]  /*2330*/  @!P5 IMAD.IADD R26, R26, 0x1, -R25.reuse ;  /* 0x000000011a1ad824 */ /* 0x100fe200078e0a19 */
[C---:B------:R-:W-:Y:S01]  /*2340*/  ISETP.GT.U32.AND P6, PT, R25.reuse, R19, PT ;  /* 0x000000131900720c */ /* 0x040fe20003fc4070 */
[----:B------:R-:W-:Y:S01]  /*2350*/  @!P4 IMAD.IADD R18, R18, 0x1, -R25 ;  /* 0x000000011212c824 */ /* 0x000fe200078e0a19 */
[----:B------:R-:W-:Y:S01]  /*2360*/  ISETP.GT.U32.AND P2, PT, R25, R16, PT ;  /* 0x000000101900720c */ /* 0x000fe20003f44070 */
[----:B------:R-:W-:Y:S01]  /*2370*/  IMAD.MOV R3, RZ, RZ, -R3 ;  /* 0x000000ffff037224 */ /* 0x000fe200078e0a03 */
[----:B------:R-:W-:-:S02]  /*2380*/  ISETP.GE.AND P5, PT, R22, RZ, PT ;  /* 0x000000ff1600720c */ /* 0x000fc40003fa6270 */
[----:B------:R-:W3:Y:S01]  /*2390*/  LDL.LU R22, [R1+0x1408] ;  /* 0x0014080001167983 */ /* 0x000ee20000300800 */
[----:B------:R-:W-:-:S06]  /*23a0*/  ISETP.GT.U32.AND P4, PT, R25, R18, PT ;  /* 0x000000121900720c */ /* 0x000fcc0003f84070 */
[--C-:B------:R-:W-:Y:S01]  /*23b0*/  @!P6 IMAD.IADD R19, R19, 0x1, -R25.reuse ;  /* 0x000000011313e824 */ /* 0x100fe200078e0a19 */
[----:B------:R-:W-:Y:S01]  /*23c0*/  ISETP.GT.U32.AND P6, PT, R2, R28, PT ;  /* 0x0000001c0200720c */ /* 0x000fe20003fc4070 */
[----:B------:R-:W-:Y:S01]  /*23d0*/  @!P2 IMAD.IADD R16, R16, 0x1, -R25 ;  /* 0x000000011010a824 */ /* 0x000fe200078e0a19 */
[----:B------:R-:W-:Y:S02]  /*23e0*/  ISETP.GE.AND P2, PT, R23, RZ, PT ;  /* 0x000000ff1700720c */ /* 0x000fe40003f46270 */
[----:B------:R-:W3:Y:S09]  /*23f0*/  LDL.LU R23, [R1+0x1404] ;  /* 0x0014040001177983 */ /* 0x000ef20000300800 */
[----:B------:R-:W-:Y:S01]  /*2400*/  @!P6 IMAD.IADD R28, R28, 0x1, -R2 ;  /* 0x000000011c1ce824 */ /* 0x000fe200078e0a02 */
[----:B------:R-:W-:-:S02]  /*2410*/  ISETP.GE.AND P6, PT, R7, RZ, PT ;  /* 0x000000ff0700720c */ /* 0x000fc40003fc6270 */
[----:B--2---:R-:W-:-:S13]  /*2420*/  ISETP.GE.AND P3, PT, R29, RZ, PT ;  /* 0x000000ff1d00720c */ /* 0x004fda0003f66270 */
[----:B------:R-:W-:Y:S01]  /*2430*/  @!P3 IMAD.MOV R26, RZ, RZ, -R26 ;  /* 0x000000ffff1ab224 */ /* 0x000fe200078e0a1a */
[----:B------:R-:W-:Y:S02]  /*2440*/  ISETP.GE.AND P3, PT, R24, RZ, PT ;  /* 0x000000ff1800720c */ /* 0x000fe40003f66270 */
[----:B------:R-:W2:Y:S04]  /*2450*/  LDL.LU R24, [R1+0x1400] ;  /* 0x0014000001187983 */ /* 0x000ea80000300800 */
[----:B------:R-:W2:Y:S01]  /*2460*/  LDL.LU R7, [R1+0xdc] ;  /* 0x0000dc0001077983 */ /* 0x000ea20000300800 */
[----:B------:R-:W-:Y:S02]  /*2470*/  IMAD R3, R2, R3, R17 ;  /* 0x0000000302037224 */ /* 0x000fe400078e0211 */
[----:B----4-:R-:W-:Y:S01]  /*2480*/  IMAD.MOV.U32 R17, RZ, RZ, R6 ;  /* 0x000000ffff117224 */ /* 0x010fe200078e0006 */
[----:B------:R-:W-:Y:S01]  /*2490*/  IABS R6, R8 ;  /* 0x0000000800067213 */ /* 0x000fe20000000000 */
[----:B------:R-:W-:Y:S01]  /*24a0*/  @!P4 IMAD.IADD R18, R18, 0x1, -R25 ;  /* 0x000000011212c824 */ /* 0x000fe200078e0a19 */
[----:B------:R-:W-:Y:S01]  /*24b0*/  ISETP.GT.U32.AND P4, PT, R2, R3, PT ;  /* 0x000000030200720c */ /* 0x000fe20003f84070 */
[----:B------:R-:W-:-:S02]  /*24c0*/  IMAD.MOV.U32 R29, RZ, RZ, R17 ;  /* 0x000000ffff1d7224 */ /* 0x000fc400078e0011 */
[----:B------:R-:W-:-:S04]  /*24d0*/  IMAD.HI.U32 R17, R0, R6, RZ ;  /* 0x0000000600117227 */ /* 0x000fc800078e00ff */
[----:B------:R-:W-:-:S04]  /*24e0*/  IMAD.MOV R17, RZ, RZ, -R17 ;  /* 0x000000ffff117224 */ /* 0x000fc800078e0a11 */
[----:B------:R-:W-:Y:S02]  /*24f0*/  IMAD R6, R2, R17, R6 ;  /* 0x0000001102067224 */ /* 0x000fe400078e0206 */
[----:B------:R-:W-:Y:S01]  /*2500*/  @!P4 IMAD.IADD R3, R3, 0x1, -R2 ;  /* 0x000000010303c824 */ /* 0x000fe200078e0a02 */
[----:B------:R-:W-:Y:S01]  /*2510*/  ISETP.NE.AND P4, PT, R4, RZ, PT ;  /* 0x000000ff0400720c */ /* 0x000fe20003f85270 */
[----:B------:R-:W-:Y:S02]  /*2520*/  @!P5 IMAD.MOV R19, RZ, RZ, -R19 ;  /* 0x000000ffff13d224 */ /* 0x000fe400078e0a13 */
[----:B------:R-:W-:Y:S02]  /*2530*/  @!P2 IMAD.MOV R16, RZ, RZ, -R16 ;  /* 0x000000ffff10a224 */ /* 0x000fe400078e0a10 */
[----:B------:R-:W-:Y:S01]  /*2540*/  @!P3 IMAD.MOV R18, RZ, RZ, -R18 ;  /* 0x000000ffff12b224 */ /* 0x000fe200078e0a12 */
[----:B------:R-:W-:-:S13]  /*2550*/  ISETP.GT.U32.AND P2, PT, R2, R28, PT ;  /* 0x0000001c0200720c */ /* 0x000fda0003f44070 */
[----:B------:R-:W-:-:S04]  /*2560*/  @!P2 IMAD.IADD R28, R28, 0x1, -R2 ;  /* 0x000000011c1ca824 */ /* 0x000fc800078e0a02 */
[----:B------:R-:W-:Y:S02]  /*2570*/  @!P1 IMAD.MOV R28, RZ, RZ, -R28 ;  /* 0x000000ffff1c9224 */ /* 0x000fe400078e0a1c */
[----:B--2---:R-:W-:Y:S01]  /*2580*/  IMAD.MOV.U32 R17, RZ, RZ, R7 ;  /* 0x000000ffff117224 */ /* 0x004fe200078e0007 */
[----:B------:R-:W-:-:S04]  /*2590*/  LOP3.LUT R7, RZ, R4, RZ, 0x33, !PT ;  /* 0x00000004ff077212 */ /* 0x000fc800078e33ff */
[C---:B------:R-:W-:Y:S02]  /*25a0*/  SEL R26, R7.reuse, R26, !P4 ;  /* 0x0000001a071a7207 */ /* 0x040fe40006000000 */
[C---:B------:R-:W-:Y:S02]  /*25b0*/  SEL R19, R7.reuse, R19, !P4 ;  /* 0x0000001307137207 */ /* 0x040fe40006000000 */
[C---:B------:R-:W-:Y:S01]  /*25c0*/  SEL R16, R7.reuse, R16, !P4 ;  /* 0x0000001007107207 */ /* 0x040fe20006000000 */
[----:B------:R2:W-:Y:S01]  /*25d0*/  STL [R1+0x13c], R26 ;  /* 0x00013c1a01007387 */ /* 0x0005e20000100800 */
[----:B------:R-:W-:-:S03]  /*25e0*/  SEL R7, R7, R18, !P4 ;  /* 0x0000001207077207 */ /* 0x000fc60006000000 */
[----:B--2---:R-:W2:Y:S04]  /*25f0*/  LDL.LU R26, [R1+0xd8] ;  /* 0x0000d800011a7983 */ /* 0x004ea80000300800 */
[----:B------:R4:W-:Y:S04]  /*2600*/  STL [R1+0x138], R19 ;  /* 0x0001381301007387 */ /* 0x0009e80000100800 */
[----:B----4-:R-:W4:Y:S04]  /*2610*/  LDL.LU R19, [R1+0xe0] ;  /* 0x0000e00001137983 */ /* 0x010f280000300800 */
[----:B------:R0:W-:Y:S04]  /*2620*/  STL [R1+0x134], R16 ;  /* 0x0001341001007387 */ /* 0x0001e80000100800 */
[----:B0-----:R-:W2:Y:S04]  /*2630*/  LDL.LU R16, [R1+0xa0] ;  /* 0x0000a00001107983 */ /* 0x001ea80000300800 */
[----:B------:R-:W2:Y:S04]  /*2640*/  LDL.LU R18, [R1+0x28] ;  /* 0x0000280001127983 */ /* 0x000ea80000300800 */
[----:B------:R-:W-:Y:S04]  /*2650*/  STL [R1+0x130], R7 ;  /* 0x0001300701007387 */ /* 0x000fe80000100800 */
[----:B------:R0:W-:Y:S04]  /*2660*/  STL [R1+0xc4], R28 ;  /* 0x0000c41c01007387 */ /* 0x0001e80000100800 */
[----:B0-----:R-:W3:Y:S01]  /*2670*/  LDL.LU R28, [R1+0x2c] ;  /* 0x00002c00011c7983 */ /* 0x001ee20000300800 */
[----:B------:R-:W-:-:S02]  /*2680*/  ISETP.GT.U32.AND P5, PT, R2, R27, PT ;  /* 0x0000001b0200720c */ /* 0x000fc40003fa4070 */
[----:B------:R-:W-:Y:S02]  /*2690*/  ISETP.GT.U32.AND P3, PT, R2, R3, PT ;  /* 0x000000030200720c */ /* 0x000fe40003f64070 */
[----:B------:R-:W-:-:S09]  /*26a0*/  IABS R25, R9 ;  /* 0x0000000900197213 */ /* 0x000fd20000000000 */
[----:B------:R-:W-:Y:S02]  /*26b0*/  @!P5 IMAD.IADD R27, R27, 0x1, -R2 ;  /* 0x000000011b1bd824 */ /* 0x000fe400078e0a02 */
[----:B------:R-:W-:-:S03]  /*26c0*/  IMAD.HI.U32 R4, R0, R25, RZ ;  /* 0x0000001900047227 */ /* 0x000fc600078e00ff */
[----:B------:R-:W-:Y:S02]  /*26d0*/  ISETP.GT.U32.AND P4, PT, R2, R27, PT ;  /* 0x0000001b0200720c */ /* 0x000fe40003f84070 */
[----:B------:R-:W-:Y:S01]  /*26e0*/  IABS R7, R10 ;  /* 0x0000000a00077213 */ /* 0x000fe20000000000 */
[----:B------:R-:W-:Y:S01]  /*26f0*/  IMAD.MOV R4, RZ, RZ, -R4 ;  /* 0x000000ffff047224 */ /* 0x000fe200078e0a04 */
[----:B------:R-:W-:Y:S01]  /*2700*/  ISETP.GE.AND P5, PT, R8, RZ, PT ;  /* 0x000000ff0800720c */ /* 0x000fe20003fa6270 */
[----:B------:R-:W-:Y:S02]  /*2710*/  @!P3 IMAD.IADD R3, R3, 0x1, -R2 ;  /* 0x000000010303b824 */ /* 0x000fe400078e0a02 */
[----:B------:R-:W-:Y:S01]  /*2720*/  IMAD.HI.U32 R8, R0, R7, RZ ;  /* 0x0000000700087227 */ /* 0x000fe200078e00ff */
[----:B------:R-:W-:-:S03]  /*2730*/  ISETP.GT.U32.AND P2, PT, R2, R6, PT ;  /* 0x000000060200720c */ /* 0x000fc60003f44070 */
[C---:B------:R-:W-:Y:S02]  /*2740*/  IMAD R4, R2.reuse, R4, R25 ;  /* 0x0000000402047224 */ /* 0x040fe400078e0219 */
[----:B------:R-:W-:Y:S02]  /*2750*/  IMAD.MOV.U32 R25, RZ, RZ, R3 ;  /* 0x000000ffff197224 */ /* 0x000fe400078e0003 */
[----:B------:R-:W-:Y:S02]  /*2760*/  @!P4 IMAD.IADD R27, R27, 0x1, -R2 ;  /* 0x000000011b1bc824 */ /* 0x000fe400078e0a02 */
[----:B------:R-:W-:Y:S01]  /*2770*/  IMAD.MOV R8, RZ, RZ, -R8 ;  /* 0x000000ffff087224 */ /* 0x000fe200078e0a08 */
[C---:B------:R-:W-:Y:S01]  /*2780*/  ISETP.GT.U32.AND P3, PT, R2.reuse, R4, PT ;  /* 0x000000040200720c */ /* 0x040fe20003f64070 */
[----:B------:R-:W-:Y:S02]  /*2790*/  @!P0 IMAD.MOV R25, RZ, RZ, -R25 ;  /* 0x000000ffff198224 */ /* 0x000fe400078e0a19 */
[----:B------:R-:W-:-:S02]  /*27a0*/  IMAD R7, R2, R8, R7 ;  /* 0x0000000802077224 */ /* 0x000fc400078e0207 */
[----:B------:R-:W-:-:S05]  /*27b0*/  @!P2 IMAD.IADD R6, R6, 0x1, -R2 ;  /* 0x000000010606a824 */ /* 0x000fca00078e0a02 */
[----:B------:R-:W-:-:S03]  /*27c0*/  ISETP.GT.U32.AND P2, PT, R2, R6, PT ;  /* 0x000000060200720c */ /* 0x000fc60003f44070 */
[----:B------:R-:W-:-:S05]  /*27d0*/  @!P3 IMAD.IADD R4, R4, 0x1, -R2 ;  /* 0x000000010404b824 */ /* 0x000fca00078e0a02 */
[----:B------:R-:W-:Y:S02]  /*27e0*/  ISETP.GT.U32.AND P3, PT, R2, R4, PT ;  /* 0x000000040200720c */ /* 0x000fe40003f64070 */
[----:B------:R-:W-:Y:S02]  /*27f0*/  ISETP.GE.AND P1, PT, R9, RZ, PT ;  /* 0x000000ff0900720c */ /* 0x000fe40003f26270 */
[----:B------:R-:W-:Y:S01]  /*2800*/  IABS R9, R11 ;  /* 0x0000000b00097213 */ /* 0x000fe20000000000 */
[----:B------:R0:W-:Y:S01]  /*2810*/  STL [R1+0xc0], R25 ;  /* 0x0000c01901007387 */ /* 0x0001e20000100800 */
[----:B------:R-:W-:Y:S01]  /*2820*/  ISETP.GE.AND P4, PT, R10, RZ, PT ;  /* 0x000000ff0a00720c */ /* 0x000fe20003f86270 */
[----:B------:R-:W-:Y:S01]  /*2830*/  @!P2 IMAD.IADD R6, R6, 0x1, -R2 ;  /* 0x000000010606a824 */ /* 0x000fe200078e0a02 */
[----:B------:R-:W-:-:S05]  /*2840*/  IABS R10, R12 ;  /* 0x0000000c000a7213 */ /* 0x000fca0000000000 */
[----:B------:R-:W-:Y:S02]  /*2850*/  @!P3 IMAD.IADD R4, R4, 0x1, -R2 ;  /* 0x000000010404b824 */ /* 0x000fe400078e0a02 */
[----:B0-----:R-:W-:-:S04]  /*2860*/  IMAD.MOV.U32 R25, RZ, RZ, R6 ;  /* 0x000000ffff197224 */ /* 0x001fc800078e0006 */
[----:B------:R-:W-:Y:S02]  /*2870*/  @!P5 IMAD.MOV R25, RZ, RZ, -R25 ;  /* 0x000000ffff19d224 */ /* 0x000fe400078e0a19 */
[----:B------:R-:W-:Y:S01]  /*2880*/  @!P1 IMAD.MOV R4, RZ, RZ, -R4 ;  /* 0x000000ffff049224 */ /* 0x000fe200078e0a04 */
[----:B------:R-:W-:Y:S02]  /*2890*/  ISETP.GE.AND P2, PT, R11, RZ, PT ;  /* 0x000000ff0b00720c */ /* 0x000fe40003f46270 */
[----:B------:R-:W-:Y:S02]  /*28a0*/  ISETP.GE.AND P5, PT, R12, RZ, PT ;  /* 0x000000ff0c00720c */ /* 0x000fe40003fa6270 */
[----:B------:R-:W-:Y:S02]  /*28b0*/  IABS R6, R14 ;  /* 0x0000000e00067213 */ /* 0x000fe40000000000 */
[----:B--2---:R-:W-:Y:S02]  /*28c0*/  IABS R3, R18 ;  /* 0x0000001200037213 */ /* 0x004fe40000000000 */
[----:B------:R-:W-:Y:S01]  /*28d0*/  ISETP.GE.AND P0, PT, R18, RZ, PT ;  /* 0x000000ff1200720c */ /* 0x000fe20003f06270 */
[----:B------:R-:W-:-:S04]  /*28e0*/  IMAD.MOV.U32 R18, RZ, RZ, R27 ;  /* 0x000000ffff127224 */ /* 0x000fc800078e001b */
[----:B------:R-:W-:Y:S01]  /*28f0*/  @!P6 IMAD.MOV R18, RZ, RZ, -R18 ;  /* 0x000000ffff12e224 */ /* 0x000fe200078e0a12 */
[----:B------:R-:W-:Y:S01]  /*2900*/  ISETP.GT.U32.AND P6, PT, R2, R7, PT ;  /* 0x000000070200720c */ /* 0x000fe20003fc4070 */
[----:B------:R-:W-:-:S04]  /*2910*/  IMAD.HI.U32 R8, R0, R3, RZ ;  /* 0x0000000300087227 */ /* 0x000fc800078e00ff */
[----:B------:R-:W-:-:S08]  /*2920*/  IMAD.MOV R8, RZ, RZ, -R8 ;  /* 0x000000ffff087224 */ /* 0x000fd000078e0a08 */
[----:B------:R-:W-:Y:S01]  /*2930*/  @!P6 IMAD.IADD R7, R7, 0x1, -R2 ;  /* 0x000000010707e824 */ /* 0x000fe200078e0a02 */
[----:B------:R0:W-:Y:S01]  /*2940*/  STL [R1+0xb8], R18 ;  /* 0x0000b81201007387 */ /* 0x0001e20000100800 */
[----:B------:R-:W-:-:S03]  /*2950*/  IMAD R3, R2, R8, R3 ;  /* 0x0000000802037224 */ /* 0x000fc600078e0203 */
[----:B------:R-:W-:Y:S01]  /*2960*/  ISETP.GT.U32.AND P6, PT, R2, R7, PT ;  /* 0x000000070200720c */ /* 0x000fe20003fc4070 */
[----:B------:R-:W-:Y:S01]  /*2970*/  IMAD.HI.U32 R8, R0, R10, RZ ;  /* 0x0000000a00087227 */ /* 0x000fe200078e00ff */
[----:B------:R-:W-:-:S03]  /*2980*/  ISETP.GT.U32.AND P3, PT, R2, R3, PT ;  /* 0x000000030200720c */ /* 0x000fc60003f64070 */
[----:B0-----:R-:W-:Y:S02]  /*2990*/  IMAD.MOV.U32 R18, RZ, RZ, R16 ;  /* 0x000000ffff127224 */ /* 0x001fe400078e0010 */
[----:B------:R-:W-:-:S04]  /*29a0*/  IMAD.HI.U32 R16, R0, R9, RZ ;  /* 0x0000000900107227 */ /* 0x000fc800078e00ff */
[----:B------:R-:W-:Y:S02]  /*29b0*/  IMAD.MOV R16, RZ, RZ, -R16 ;  /* 0x000000ffff107224 */ /* 0x000fe400078e0a10 */
[----:B------:R-:W-:Y:S02]  /*29c0*/  IMAD.MOV R8, RZ, RZ, -R8 ;  /* 0x000000ffff087224 */ /* 0x000fe400078e0a08 */
[C---:B------:R-:W-:Y:S02]  /*29d0*/  IMAD R9, R2.reuse, R16, R9 ;  /* 0x0000001002097224 */ /* 0x040fe400078e0209 */
[----:B------:R-:W-:Y:S01]  /*29e0*/  @!P6 IMAD.IADD R7, R7, 0x1, -R2 ;  /* 0x000000010707e824 */ /* 0x000fe200078e0a02 */
[----:B------:R0:W-:Y:S01]  /*29f0*/  STL [R1+0xb4], R25 ;  /* 0x0000b41901007387 */ /* 0x0001e20000100800 */
[C---:B------:R-:W-:Y:S01]  /*2a00*/  IMAD R10, R2.reuse, R8, R10 ;  /* 0x00000008020a7224 */ /* 0x040fe200078e020a */
[----:B------:R-:W-:Y:S01]  /*2a10*/  ISETP.GT.U32.AND P6, PT, R2, R9, PT ;  /* 0x000000090200720c */ /* 0x000fe20003fc4070 */
[----:B------:R-:W-:-:S02]  /*2a20*/  @!P3 IMAD.IADD R3, R3, 0x1, -R2 ;  /* 0x000000010303b824 */ /* 0x000fc400078e0a02 */
[----:B0-----:R-:W-:-:S04]  /*2a30*/  IMAD.MOV.U32 R25, RZ, RZ, R7 ;  /* 0x000000ffff197224 */ /* 0x001fc800078e0007 */
[----:B------:R-:W-:Y:S01]  /*2a40*/  @!P4 IMAD.MOV R25, RZ, RZ, -R25 ;  /* 0x000000ffff19c224 */ /* 0x000fe200078e0a19 */
[C---:B------:R-:W-:Y:S02]  /*2a50*/  ISETP.GT.U32.AND P4, PT, R2.reuse, R10, PT ;  /* 0x0000000a0200720c */ /* 0x040fe40003f84070 */
[----:B------:R-:W-:-:S03]  /*2a60*/  ISETP.GT.U32.AND P3, PT, R2, R3, PT ;  /* 0x000000030200720c */ /* 0x000fc60003f64070 */
[--C-:B------:R-:W-:Y:S01]  /*2a70*/  @!P6 IMAD.IADD R9, R9, 0x1, -R2.reuse ;  /* 0x000000010909e824 */ /* 0x100fe200078e0a02 */
[----:B------:R-:W-:Y:S07]  /*2a80*/  STL [R1+0xac], R4 ;  /* 0x0000ac0401007387 */ /* 0x000fee0000100800 */
[--C-:B------:R-:W-:Y:S01]  /*2a90*/  @!P4 IMAD.IADD R10, R10, 0x1, -R2.reuse ;  /* 0x000000010a0ac824 */ /* 0x100fe200078e0a02 */
[----:B------:R-:W-:Y:S01]  /*2aa0*/  ISETP.GT.U32.AND P4, PT, R2, R9, PT ;  /* 0x000000090200720c */ /* 0x000fe20003f84070 */
[----:B------:R-:W-:Y:S01]  /*2ab0*/  @!P3 IMAD.IADD R3, R3, 0x1, -R2 ;  /* 0x000000010303b824 */ /* 0x000fe200078e0a02 */
[----:B------:R0:W-:Y:S01]  /*2ac0*/  STL [R1+0xa8], R25 ;  /* 0x0000a81901007387 */ /* 0x0001e20000100800 */
[----:B---3--:R-:W-:-:S02]  /*2ad0*/  IABS R8, R28 ;  /* 0x0000001c00087213 */ /* 0x008fc40000000000 */
[----:B0-----:R-:W-:-:S08]  /*2ae0*/  IMAD.MOV.U32 R25, RZ, RZ, R3 ;  /* 0x000000ffff197224 */ /* 0x001fd000078e0003 */
[----:B------:R-:W-:Y:S02]  /*2af0*/  @!P4 IMAD.IADD R9, R9, 0x1, -R2 ;  /* 0x000000010909c824 */ /* 0x000fe400078e0a02 */
[----:B------:R-:W-:-:S05]  /*2b00*/  @!P0 IMAD.MOV R25, RZ, RZ, -R25 ;  /* 0x000000ffff198224 */ /* 0x000fca00078e0a19 */
[----:B------:R0:W-:Y:S01]  /*2b10*/  STL [R1+0x84], R25 ;  /* 0x0000841901007387 */ /* 0x0001e20000100800 */
[----:B------:R-:W-:-:S04]  /*2b20*/  IMAD.HI.U32 R11, R0, R8, RZ ;  /* 0x00000008000b7227 */ /* 0x000fc800078e00ff */
[----:B0-----:R-:W-:-:S04]  /*2b30*/  IMAD.MOV.U32 R25, RZ, RZ, R9 ;  /* 0x000000ffff197224 */ /* 0x001fc800078e0009 */
[----:B------:R-:W-:Y:S02]  /*2b40*/  @!P2 IMAD.MOV R25, RZ, RZ, -R25 ;  /* 0x000000ffff19a224 */ /* 0x000fe400078e0a19 */
[----:B------:R-:W-:Y:S01]  /*2b50*/  IMAD.MOV R11, RZ, RZ, -R11 ;  /* 0x000000ffff0b7224 */ /* 0x000fe200078e0a0b */
[----:B------:R-:W-:Y:S02]  /*2b60*/  IABS R4, R13 ;  /* 0x0000000d00047213 */ /* 0x000fe40000000000 */
[----:B------:R0:W-:Y:S01]  /*2b70*/  STL [R1+0x8c], R25 ;  /* 0x00008c1901007387 */ /* 0x0001e20000100800 */
[----:B------:R-:W-:-:S03]  /*2b80*/  IMAD R8, R2, R11, R8 ;  /* 0x0000000b02087224 */ /* 0x000fc600078e0208 */
[----:B------:R-:W2:Y:S01]  /*2b90*/  LDL.LU R27, [R1+0xc] ;  /* 0x00000c00011b7983 */ /* 0x000ea20000300800 */
[----:B------:R-:W-:Y:S01]  /*2ba0*/  IMAD.HI.U32 R12, R0, R4, RZ ;  /* 0x00000004000c7227 */ /* 0x000fe200078e00ff */
[----:B------:R-:W-:Y:S02]  /*2bb0*/  ISETP.GT.U32.AND P6, PT, R2, R8, PT ;  /* 0x000000080200720c */ /* 0x000fe40003fc4070 */
[----:B------:R-:W-:Y:S01]  /*2bc0*/  ISETP.GE.AND P3, PT, R13, RZ, PT ;  /* 0x000000ff0d00720c */ /* 0x000fe20003f66270 */
[----:B------:R-:W-:Y:S01]  /*2bd0*/  IMAD.MOV R12, RZ, RZ, -R12 ;  /* 0x000000ffff0c7224 */ /* 0x000fe200078e0a0c */
[----:B0-----:R-:W3:Y:S01]  /*2be0*/  LDL.LU R25, [R1+0x10] ;  /* 0x0000100001197983 */ /* 0x001ee20000300800 */
[----:B------:R-:W-:-:S04]  /*2bf0*/  IMAD.HI.U32 R13, R0, R6, RZ ;  /* 0x00000006000d7227 */ /* 0x000fc800078e00ff */
[----:B------:R-:W-:Y:S02]  /*2c00*/  IMAD R4, R2, R12, R4 ;  /* 0x0000000c02047224 */ /* 0x000fe400078e0204 */
[----:B------:R-:W-:Y:S02]  /*2c10*/  IMAD.MOV R13, RZ, RZ, -R13 ;  /* 0x000000ffff0d7224 */ /* 0x000fe400078e0a0d */
[----:B------:R-:W-:Y:S01]  /*2c20*/  @!P6 IMAD.IADD R8, R8, 0x1, -R2 ;  /* 0x000000010808e824 */ /* 0x000fe200078e0a02 */
[C---:B------:R-:W-:Y:S01]  /*2c30*/  ISETP.GT.U32.AND P4, PT, R2.reuse, R4, PT ;  /* 0x000000040200720c */ /* 0x040fe20003f84070 */
[C---:B------:R-:W-:Y:S01]  /*2c40*/  IMAD R6, R2.reuse, R13, R6 ;  /* 0x0000000d02067224 */ /* 0x040fe200078e0206 */
[C---:B------:R-:W-:Y:S02]  /*2c50*/  ISETP.GT.U32.AND P0, PT, R2.reuse, R10, PT ;  /* 0x0000000a0200720c */ /* 0x040fe40003f04070 */
[C---:B------:R-:W-:Y:S02]  /*2c60*/  ISETP.GT.U32.AND P6, PT, R2.reuse, R8, PT ;  /* 0x000000080200720c */ /* 0x040fe40003fc4070 */
[----:B------:R-:W-:-:S02]  /*2c70*/  ISETP.GT.U32.AND P2, PT, R2, R6, PT ;  /* 0x000000060200720c */ /* 0x000fc40003f44070 */
[----:B------:R-:W-:-:S05]  /*2c80*/  ISETP.GE.AND P1, PT, R28, RZ, PT ;  /* 0x000000ff1c00720c */ /* 0x000fca0003f26270 */
[--C-:B------:R-:W-:Y:S02]  /*2c90*/  @!P4 IMAD.IADD R4, R4, 0x1, -R2.reuse ;  /* 0x000000010404c824 */ /* 0x100fe400078e0a02 */
[--C-:B------:R-:W-:Y:S02]  /*2ca0*/  @!P0 IMAD.IADD R10, R10, 0x1, -R2.reuse ;  /* 0x000000010a0a8824 */ /* 0x100fe400078e0a02 */
[--C-:B------:R-:W-:Y:S02]  /*2cb0*/  @!P6 IMAD.IADD R8, R8, 0x1, -R2.reuse ;  /* 0x000000010808e824 */ /* 0x100fe400078e0a02 */
[----:B------:R-:W-:Y:S01]  /*2cc0*/  @!P2 IMAD.IADD R6, R6, 0x1, -R2 ;  /* 0x000000010606a824 */ /* 0x000fe200078e0a02 */
[----:B------:R-:W-:Y:S01]  /*2cd0*/  ISETP.GT.U32.AND P2, PT, R2, R4, PT ;  /* 0x000000040200720c */ /* 0x000fe20003f44070 */
[----:B------:R-:W-:Y:S02]  /*2ce0*/  IMAD.MOV.U32 R28, RZ, RZ, R10 ;  /* 0x000000ffff1c7224 */ /* 0x000fe400078e000a */
[----:B------:R-:W-:-:S02]  /*2cf0*/  IMAD.MOV.U32 R10, RZ, RZ, R8 ;  /* 0x000000ffff0a7224 */ /* 0x000fc400078e0008 */
[----:B------:R-:W-:Y:S02]  /*2d00*/  @!P5 IMAD.MOV R28, RZ, RZ, -R28 ;  /* 0x000000ffff1cd224 */ /* 0x000fe400078e0a1c */
[----:B------:R-:W-:Y:S01]  /*2d10*/  @!P1 IMAD.MOV R10, RZ, RZ, -R10 ;  /* 0x000000ffff0a9224 */ /* 0x000fe200078e0a0a */
[----:B------:R-:W-:Y:S02]  /*2d20*/  IABS R16, R15 ;  /* 0x0000000f00107213 */ /* 0x000fe40000000000 */
[----:B------:R0:W-:Y:S03]  /*2d30*/  STL [R1+0x98], R28 ;  /* 0x0000981c01007387 */ /* 0x0001e60000100800 */
[----:B------:R-:W-:Y:S01]  /*2d40*/  @!P2 IMAD.IADD R4, R4, 0x1, -R2 ;  /* 0x000000010404a824 */ /* 0x000fe200078e0a02 */
[----:B------:R-:W-:Y:S01]  /*2d50*/  STL [R1+0x9c], R10 ;  /* 0x00009c0a01007387 */ /* 0x000fe20000100800 */
[----:B------:R-:W-:-:S03]  /*2d60*/  ISETP.GE.AND P2, PT, R15, RZ, PT ;  /* 0x000000ff0f00720c */ /* 0x000fc60003f46270 */
[----:B0-----:R-:W4:Y:S04]  /*2d70*/  LDL.LU R28, [R1+0x1c] ;  /* 0x00001c00011c7983 */ /* 0x001f280000300800 */
[----:B------:R-:W4:Y:S01]  /*2d80*/  LDL.LU R15, [R1+0x14] ;  /* 0x00001400010f7983 */ /* 0x000f220000300800 */
[----:B------:R-:W-:-:S05]  /*2d90*/  IABS R11, R20 ;  /* 0x00000014000b7213 */ /* 0x000fca0000000000 */
[----:B------:R-:W-:-:S04]  /*2da0*/  IMAD.HI.U32 R13, R0, R11, RZ ;  /* 0x0000000b000d7227 */ /* 0x000fc800078e00ff */
[----:B------:R-:W-:Y:S02]  /*2db0*/  IMAD.MOV R13, RZ, RZ, -R13 ;  /* 0x000000ffff0d7224 */ /* 0x000fe400078e0a0d */
[----:B------:R-:W-:Y:S02]  /*2dc0*/  IMAD.MOV.U32 R7, RZ, RZ, R16 ;  /* 0x000000ffff077224 */ /* 0x000fe400078e0010 */
[----:B------:R-:W-:Y:S01]  /*2dd0*/  IMAD R11, R2, R13, R11 ;  /* 0x0000000d020b7224 */ /* 0x000fe200078e020b */
[----:B------:R-:W-:Y:S01]  /*2de0*/  IABS R16, R21 ;  /* 0x0000001500107213 */ /* 0x000fe20000000000 */
[----:B------:R-:W-:-:S03]  /*2df0*/  IMAD.HI.U32 R12, R0, R7, RZ ;  /* 0x00000007000c7227 */ /* 0x000fc600078e00ff */
[C---:B------:R-:W-:Y:S01]  /*2e00*/  ISETP.GT.U32.AND P6, PT, R2.reuse, R11, PT ;  /* 0x0000000b0200720c */ /* 0x040fe20003fc4070 */
[----:B------:R-:W-:Y:S02]  /*2e10*/  IMAD.MOV R12, RZ, RZ, -R12 ;  /* 0x000000ffff0c7224 */ /* 0x000fe400078e0a0c */
[----:B------:R-:W-:Y:S02]  /*2e20*/  IMAD.MOV.U32 R3, RZ, RZ, R16 ;  /* 0x000000ffff037224 */ /* 0x000fe400078e0010 */
[----:B------:R-:W-:Y:S02]  /*2e30*/  IMAD R7, R2, R12, R7 ;  /* 0x0000000c02077224 */ /* 0x000fe400078e0207 */
[----:B------:R-:W-:Y:S01]  /*2e40*/  IMAD.HI.U32 R9, R0, R3, RZ ;  /* 0x0000000300097227 */ /* 0x000fe200078e00ff */
[----:B------:R-:W-:Y:S02]  /*2e50*/  IABS R13, R23 ;  /* 0x00000017000d7213 */ /* 0x000fe40000000000 */
[----:B------:R-:W-:Y:S01]  /*2e60*/  ISETP.GT.U32.AND P0, PT, R2, R7, PT ;  /* 0x000000070200720c */ /* 0x000fe20003f04070 */
[----:B------:R-:W-:-:S02]  /*2e70*/  IMAD.MOV R9, RZ, RZ, -R9 ;  /* 0x000000ffff097224 */ /* 0x000fc400078e0a09 */
[----:B------:R-:W-:Y:S02]  /*2e80*/  @!P6 IMAD.IADD R11, R11, 0x1, -R2 ;  /* 0x000000010b0be824 */ /* 0x000fe400078e0a02 */
[----:B------:R-:W-:Y:S02]  /*2e90*/  IMAD R3, R2, R9, R3 ;  /* 0x0000000902037224 */ /* 0x000fe400078e0203 */
[----:B------:R-:W-:Y:S01]  /*2ea0*/  IMAD.HI.U32 R9, R0, R13, RZ ;  /* 0x0000000d00097227 */ /* 0x000fe200078e00ff */
[----:B------:R-:W-:-:S03]  /*2eb0*/  ISETP.GT.U32.AND P5, PT, R2, R11, PT ;  /* 0x0000000b0200720c */ /* 0x000fc60003fa4070 */
[----:B------:R-:W-:Y:S02]  /*2ec0*/  IMAD.MOV R9, RZ, RZ, -R9 ;  /* 0x000000ffff097224 */ /* 0x000fe400078e0a09 */
[----:B------:R-:W-:Y:S01]  /*2ed0*/  @!P0 IMAD.IADD R7, R7, 0x1, -R2 ;  /* 0x0000000107078824 */ /* 0x000fe200078e0a02 */
[C---:B------:R-:W-:Y:S01]  /*2ee0*/  ISETP.GT.U32.AND P0, PT, R2.reuse, R6, PT ;  /* 0x000000060200720c */ /* 0x040fe20003f04070 */
[C---:B------:R-:W-:Y:S01]  /*2ef0*/  IMAD R9, R2.reuse, R9, R13 ;  /* 0x0000000902097224 */ /* 0x040fe200078e020d */
[----:B------:R-:W-:Y:S02]  /*2f00*/  IABS R12, R22 ;  /* 0x00000016000c7213 */ /* 0x000fe40000000000 */
[----:B------:R-:W-:-:S03]  /*2f10*/  ISETP.GT.U32.AND P6, PT, R2, R7, PT ;  /* 0x000000070200720c */ /* 0x000fc60003fc4070 */
[----:B------:R-:W-:Y:S01]  /*2f20*/  @!P5 IMAD.IADD R11, R11, 0x1, -R2 ;  /* 0x000000010b0bd824 */ /* 0x000fe200078e0a02 */
[----:B------:R-:W-:Y:S01]  /*2f30*/  ISETP.GT.U32.AND P5, PT, R2, R9, PT ;  /* 0x000000090200720c */ /* 0x000fe20003fa4070 */
[----:B------:R-:W-:Y:S01]  /*2f40*/  IMAD.HI.U32 R16, R0, R12, RZ ;  /* 0x0000000c00107227 */ /* 0x000fe200078e00ff */
[----:B------:R-:W-:-:S03]  /*2f50*/  ISETP.GE.AND P4, PT, R14, RZ, PT ;  /* 0x000000ff0e00720c */ /* 0x000fc60003f86270 */
[----:B------:R-:W-:Y:S02]  /*2f60*/  IMAD.MOV R16, RZ, RZ, -R16 ;  /* 0x000000ffff107224 */ /* 0x000fe400078e0a10 */
[----:B------:R-:W-:Y:S02]  /*2f70*/  @!P0 IMAD.IADD R6, R6, 0x1, -R2 ;  /* 0x0000000106068824 */ /* 0x000fe400078e0a02 */
[----:B------:R-:W-:Y:S02]  /*2f80*/  IMAD R12, R2, R16, R12 ;  /* 0x00000010020c7224 */ /* 0x000fe400078e020c */
[----:B------:R-:W-:Y:S01]  /*2f90*/  @!P6 IMAD.IADD R7, R7, 0x1, -R2 ;  /* 0x000000010707e824 */ /* 0x000fe200078e0a02 */
[----:B------:R-:W-:Y:S01]  /*2fa0*/  ISETP.GE.AND P6, PT, R20, RZ, PT ;  /* 0x000000ff1400720c */ /* 0x000fe20003fc6270 */
[----:B------:R-:W-:Y:S02]  /*2fb0*/  IMAD.MOV.U32 R16, RZ, RZ, R6 ;  /* 0x000000ffff107224 */ /* 0x000fe400078e0006 */
[----:B------:R-:W-:-:S02]  /*2fc0*/  @!P5 IMAD.IADD R9, R9, 0x1, -R2 ;  /* 0x000000010909d824 */ /* 0x000fc400078e0a02 */
[----:B------:R-:W-:Y:S02]  /*2fd0*/  IMAD.MOV.U32 R20, RZ, RZ, R4 ;  /* 0x000000ffff147224 */ /* 0x000fe400078e0004 */
[----:B------:R-:W-:Y:S01]  /*2fe0*/  @!P4 IMAD.MOV R16, RZ, RZ, -R16 ;  /* 0x000000ffff10c224 */ /* 0x000fe200078e0a10 */
[----:B------:R-:W-:Y:S01]  /*2ff0*/  ISETP.GT.U32.AND P4, PT, R2, R9, PT ;  /* 0x000000090200720c */ /* 0x000fe20003f84070 */
[----:B------:R-:W-:Y:S01]  /*3000*/  @!P3 IMAD.MOV R20, RZ, RZ, -R20 ;  /* 0x000000ffff14b224 */ /* 0x000fe200078e0a14 */
[----:B------:R-:W-:Y:S01]  /*3010*/  IABS R8, R24 ;  /* 0x0000001800087213 */ /* 0x000fe20000000000 */
[----:B------:R-:W-:Y:S01]  /*3020*/  IMAD.MOV.U32 R6, RZ, RZ, R11 ;  /* 0x000000ffff067224 */ /* 0x000fe200078e000b */
[----:B------:R0:W-:Y:S01]  /*3030*/  STL [R1+0x90], R16 ;  /* 0x0000901001007387 */ /* 0x0001e20000100800 */
[----:B------:R-:W-:Y:S02]  /*3040*/  @!P2 IMAD.MOV R7, RZ, RZ, -R7 ;  /* 0x000000ffff07a224 */ /* 0x000fe400078e0a07 */
[----:B------:R-:W-:Y:S01]  /*3050*/  IMAD.HI.U32 R14, R0, R8, RZ ;  /* 0x00000008000e7227 */ /* 0x000fe200078e00ff */
[----:B------:R1:W-:Y:S03]  /*3060*/  STL [R1+0x94], R20 ;  /* 0x0000941401007387 */ /* 0x0003e60000100800 */
[----:B------:R-:W-:Y:S01]  /*3070*/  @!P6 IMAD.MOV R6, RZ, RZ, -R6 ;  /* 0x000000ffff06e224 */ /* 0x000fe200078e0a06 */
[----:B0-----:R-:W5:Y:S01]  /*3080*/  LDL.LU R16, [R1+0x18] ;  /* 0x0000180001107983 */ /* 0x001f620000300800 */
[----:B------:R-:W-:-:S02]  /*3090*/  IMAD.MOV R14, RZ, RZ, -R14 ;  /* 0x000000ffff0e7224 */ /* 0x000fc400078e0a0e */
[----:B------:R-:W-:Y:S01]  /*30a0*/  @!P4 IMAD.IADD R9, R9, 0x1, -R2 ;  /* 0x000000010909c824 */ /* 0x000fe200078e0a02 */
[----:B------:R-:W-:Y:S01]  /*30b0*/  STL [R1+0x88], R7 ;  /* 0x0000880701007387 */ /* 0x000fe20000100800 */
[----:B------:R-:W-:-:S03]  /*30c0*/  IMAD R8, R2, R14, R8 ;  /* 0x0000000e02087224 */ /* 0x000fc600078e0208 */
[----:B------:R4:W-:Y:S01]  /*30d0*/  STL [R1+0x80], R6 ;  /* 0x0000800601007387 */ /* 0x0009e20000100800 */
[C---:B------:R-:W-:Y:S02]  /*30e0*/  ISETP.GT.U32.AND P1, PT, R2.reuse, R3, PT ;  /* 0x000000030200720c */ /* 0x040fe40003f24070 */
[C---:B------:R-:W-:Y:S02]  /*30f0*/  ISETP.GT.U32.AND P0, PT, R2.reuse, R12, PT ;  /* 0x0000000c0200720c */ /* 0x040fe40003f04070 */
[----:B------:R-:W-:-:S09]  /*3100*/  ISETP.GT.U32.AND P2, PT, R2, R8, PT ;  /* 0x000000080200720c */ /* 0x000fd20003f44070 */
[--C-:B------:R-:W-:Y:S02]  /*3110*/  @!P1 IMAD.IADD R3, R3, 0x1, -R2.reuse ;  /* 0x0000000103039824 */ /* 0x100fe400078e0a02 */
[--C-:B------:R-:W-:Y:S01]  /*3120*/  @!P0 IMAD.IADD R12, R12, 0x1, -R2.reuse ;  /* 0x000000010c0c8824 */ /* 0x100fe200078e0a02 */
[----:B------:R-:W-:Y:S01]  /*3130*/  ISETP.GE.AND P0, PT, R22, RZ, PT ;  /* 0x000000ff1600720c */ /* 0x000fe20003f06270 */
[----:B------:R-:W-:Y:S01]  /*3140*/  @!P2 IMAD.IADD R8, R8, 0x1, -R2 ;  /* 0x000000010808a824 */ /* 0x000fe200078e0a02 */
[C---:B------:R-:W-:Y:S02]  /*3150*/  ISETP.GT.U32.AND P3, PT, R2.reuse, R3, PT ;  /* 0x000000030200720c */ /* 0x040fe40003f64070 */
[----:B------:R-:W-:Y:S02]  /*3160*/  ISETP.GT.U32.AND P5, PT, R2, R12, PT ;  /* 0x0000000c0200720c */ /* 0x000fe40003fa4070 */
[----:B------:R-:W-:Y:S02]  /*3170*/  ISETP.GE.AND P1, PT, R21, RZ, PT ;  /* 0x000000ff1500720c */ /* 0x000fe40003f26270 */
[----:B------:R-:W-:-:S07]  /*3180*/  ISETP.GE.AND P6, PT, R23, RZ, PT ;  /* 0x000000ff1700720c */ /* 0x000fce0003fc6270 */
[--C-:B------:R-:W-:Y:S02]  /*3190*/  @!P3 IMAD.IADD R3, R3, 0x1, -R2.reuse ;  /* 0x000000010303b824 */ /* 0x100fe400078e0a02 */
[----:B------:R-:W-:Y:S02]  /*31a0*/  @!P5 IMAD.IADD R12, R12, 0x1, -R2 ;  /* 0x000000010c0cd824 */ /* 0x000fe400078e0a02 */
[----:B------:R-:W-:Y:S02]  /*31b0*/  @!P1 IMAD.MOV R3, RZ, RZ, -R3 ;  /* 0x000000ffff039224 */ /* 0x000fe400078e0a03 */
[----:B------:R-:W-:Y:S02]  /*31c0*/  @!P0 IMAD.MOV R12, RZ, RZ, -R12 ;  /* 0x000000ffff0c8224 */ /* 0x000fe400078e0a0c */
[----:B------:R-:W-:Y:S01]  /*31d0*/  @!P6 IMAD.MOV R9, RZ, RZ, -R9 ;  /* 0x000000ffff09e224 */ /* 0x000fe200078e0a09 */
[----:B------:R-:W-:Y:S02]  /*31e0*/  ISETP.GT.U32.AND P1, PT, R2, R8, PT ;  /* 0x000000080200720c */ /* 0x000fe40003f24070 */
[----:B------:R-:W-:-:S11]  /*31f0*/  ISETP.GE.AND P3, PT, R24, RZ, PT ;  /* 0x000000ff1800720c */ /* 0x000fd60003f66270 */
[----:B------:R-:W-:-:S04]  /*3200*/  @!P1 IMAD.IADD R8, R8, 0x1, -R2 ;  /* 0x0000000108089824 */ /* 0x000fc800078e0a02 */
[----:B------:R-:W-:-:S04]  /*3210*/  IMAD.MOV.U32 R14, RZ, RZ, R8 ;  /* 0x000000ffff0e7224 */ /* 0x000fc800078e0008 */
[----:B------:R-:W-:Y:S01]  /*3220*/  @!P3 IMAD.MOV R14, RZ, RZ, -R14 ;  /* 0x000000ffff0eb224 */ /* 0x000fe200078e0a0e */
[----:B--2---:R-:W-:Y:S02]  /*3230*/  IABS R13, R27 ;  /* 0x0000001b000d7213 */ /* 0x004fe40000000000 */
[----:B------:R-:W-:Y:S02]  /*3240*/  ISETP.GE.AND P4, PT, R27, RZ, PT ;  /* 0x000000ff1b00720c */ /* 0x000fe40003f86270 */
[----:B------:R-:W2:Y:S01]  /*3250*/  LDL.LU R27, [R1+0x20] ;  /* 0x00002000011b7983 */ /* 0x000ea20000300800 */
[----:B---3--:R-:W-:Y:S02]  /*3260*/  IABS R10, R25 ;  /* 0x00000019000a7213 */ /* 0x008fe40000000000 */
[----:B------:R-:W-:Y:S01]  /*3270*/  ISETP.GE.AND P2, PT, R25, RZ, PT ;  /* 0x000000ff1900720c */ /* 0x000fe20003f46270 */
[----:B------:R-:W3:Y:S04]  /*3280*/  LDL.LU R22, [R1+0x24] ;  /* 0x0000240001167983 */ /* 0x000ee80000300800 */
[----:B------:R-:W3:Y:S01]  /*3290*/  LDL.LU R25, [R1+0x30] ;  /* 0x0000300001197983 */ /* 0x000ee20000300800 */
[----:B------:R-:W-:-:S03]  /*32a0*/  IMAD.HI.U32 R4, R0, R13, RZ ;  /* 0x0000000d00047227 */ /* 0x000fc600078e00ff */
[----:B------:R-:W3:Y:S01]  /*32b0*/  LDL.LU R21, [R1+0x34] ;  /* 0x0000340001157983 */ /* 0x000ee20000300800 */
[----:B------:R-:W-:-:S04]  /*32c0*/  IMAD.MOV R4, RZ, RZ, -R4 ;  /* 0x000000ffff047224 */ /* 0x000fc800078e0a04 */
[C---:B------:R-:W-:Y:S01]  /*32d0*/  IMAD R13, R2.reuse, R4, R13 ;  /* 0x00000004020d7224 */ /* 0x040fe200078e020d */
[----:B------:R-:W-:Y:S04]  /*32e0*/  STL [R1+0x7c], R3 ;  /* 0x00007c0301007387 */ /* 0x000fe80000100800 */
[----:B------:R-:W-:Y:S01]  /*32f0*/  ISETP.GT.U32.AND P5, PT, R2, R13, PT ;  /* 0x0000000d0200720c */ /* 0x000fe20003fa4070 */
[----:B------:R-:W-:Y:S04]  /*3300*/  STL [R1+0x74], R12 ;  /* 0x0000740c01007387 */ /* 0x000fe80000100800 */
[----:B------:R0:W-:Y:S04]  /*3310*/  STL [R1+0x70], R9 ;  /* 0x0000700901007387 */ /* 0x0001e80000100800 */
[----:B-1----:R-:W3:Y:S01]  /*3320*/  LDL.LU R20, [R1+0x38] ;  /* 0x0000380001147983 */ /* 0x002ee20000300800 */
[----:B------:R-:W-:-:S04]  /*3330*/  IMAD.HI.U32 R4, R0, R10, RZ ;  /* 0x0000000a00047227 */ /* 0x000fc800078e00ff */
[----:B------:R-:W-:Y:S02]  /*3340*/  @!P5 IMAD.IADD R13, R13, 0x1, -R2 ;  /* 0x000000010d0dd824 */ /* 0x000fe400078e0a02 */
[----:B------:R-:W-:-:S03]  /*3350*/  IMAD.MOV R4, RZ, RZ, -R4 ;  /* 0x000000ffff047224 */ /* 0x000fc600078e0a04 */
[C---:B------:R-:W-:Y:S01]  /*3360*/  ISETP.GT.U32.AND P5, PT, R2.reuse, R13, PT ;  /* 0x0000000d0200720c */ /* 0x040fe20003fa4070 */
[C---:B------:R-:W-:Y:S01]  /*3370*/  IMAD R4, R2.reuse, R4, R10 ;  /* 0x0000000402047224 */ /* 0x040fe200078e020a */
[----:B----4-:R-:W-:Y:S02]  /*3380*/  IABS R6, R15 ;  /* 0x0000000f00067213 */ /* 0x010fe40000000000 */
[----:B------:R-:W-:Y:S02]  /*3390*/  ISETP.GE.AND P6, PT, R15, RZ, PT ;  /* 0x000000ff0f00720c */ /* 0x000fe40003fc6270 */
[----:B------:R-:W4:Y:S01]  /*33a0*/  LDL.LU R15, [R1+0x3c] ;  /* 0x00003c00010f7983 */ /* 0x000f220000300800 */
[----:B------:R-:W-:-:S06]  /*33b0*/  ISETP.GT.U32.AND P0, PT, R2, R4, PT ;  /* 0x000000040200720c */ /* 0x000fcc0003f04070 */
[----:B------:R-:W-:-:S04]  /*33c0*/  @!P5 IMAD.IADD R13, R13, 0x1, -R2 ;  /* 0x000000010d0dd824 */ /* 0x000fc800078e0a02 */
[----:B------:R-:W-:Y:S01]  /*33d0*/  @!P4 IMAD.MOV R13, RZ, RZ, -R13 ;  /* 0x000000ffff0dc224 */ /* 0x000fe200078e0a0d */
[----:B------:R-:W-:Y:S01]  /*33e0*/  STL [R1+0x6c], R14 ;  /* 0x00006c0e01007387 */ /* 0x000fe20000100800 */
[----:B------:R-:W-:-:S03]  /*33f0*/  IABS R7, R28 ;  /* 0x0000001c00077213 */ /* 0x000fc60000000000 */
[----:B------:R-:W-:Y:S01]  /*3400*/  STL [R1+0x68], R13 ;  /* 0x0000680d01007387 */ /* 0x000fe20000100800 */
[----:B------:R-:W-:Y:S01]  /*3410*/  @!P0 IMAD.IADD R4, R4, 0x1, -R2 ;  /* 0x0000000104048824 */ /* 0x000fe200078e0a02 */
[----:B------:R-:W-:Y:S02]  /*3420*/  ISETP.GE.AND P0, PT, R28, RZ, PT ;  /* 0x000000ff1c00720c */ /* 0x000fe40003f06270 */
[----:B------:R-:W4:Y:S01]  /*3430*/  LDL.LU R28, [R1+0x40] ;  /* 0x00004000011c7983 */ /* 0x000f220000300800 */
[----:B------:R-:W-:-:S04]  /*3440*/  IMAD.HI.U32 R10, R0, R6, RZ ;  /* 0x00000006000a7227 */ /* 0x000fc800078e00ff */
[----:B------:R-:W-:-:S04]  /*3450*/  IMAD.MOV R10, RZ, RZ, -R10 ;  /* 0x000000ffff0a7224 */ /* 0x000fc800078e0a0a */
[----:B------:R-:W-:-:S05]  /*3460*/  IMAD R6, R2, R10, R6 ;  /* 0x0000000a02067224 */ /* 0x000fca00078e0206 */
[----:B------:R-:W-:Y:S01]  /*3470*/  ISETP.GT.U32.AND P5, PT, R2, R6, PT ;  /* 0x000000060200720c */ /* 0x000fe20003fa4070 */
[----:B0-----:R-:W-:-:S12]  /*3480*/  IMAD.HI.U32 R9, R0, R7, RZ ;  /* 0x0000000700097227 */ /* 0x001fd800078e00ff */
[----:B------:R-:W-:Y:S01]  /*3490*/  @!P5 IMAD.IADD R6, R6, 0x1, -R2 ;  /* 0x000000010606d824 */ /* 0x000fe200078e0a02 */
[----:B------:R-:W-:-:S04]  /*34a0*/  ISETP.GT.U32.AND P5, PT, R2, R4, PT ;  /* 0x000000040200720c */ /* 0x000fc80003fa4070 */
[----:B------:R-:W-:Y:S01]  /*34b0*/  ISETP.GT.U32.AND P3, PT, R2, R6, PT ;  /* 0x000000060200720c */ /* 0x000fe20003f64070 */
[----:B------:R-:W-:-:S04]  /*34c0*/  IMAD.MOV R9, RZ, RZ, -R9 ;  /* 0x000000ffff097224 */ /* 0x000fc800078e0a09 */
[----:B------:R-:W-:Y:S01]  /*34d0*/  IMAD R9, R2, R9, R7 ;  /* 0x0000000902097224 */ /* 0x000fe200078e0207 */
[----:B-----5:R-:W-:-:S05]  /*34e0*/  IABS R11, R16 ;  /* 0x00000010000b7213 */ /* 0x020fca0000000000 */
[----:B------:R-:W-:-:S04]  /*34f0*/  IMAD.MOV.U32 R3, RZ, RZ, R11 ;  /* 0x000000ffff037224 */ /* 0x000fc800078e000b */
[----:B------:R-:W-:-:S04]  /*3500*/  IMAD.HI.U32 R11, R0, R3, RZ ;  /* 0x00000003000b7227 */ /* 0x000fc800078e00ff */
[----:B------:R-:W-:-:S04]  /*3510*/  IMAD.MOV R11, RZ, RZ, -R11 ;  /* 0x000000ffff0b7224 */ /* 0x000fc800078e0a0b */
[----:B------:R-:W-:Y:S02]  /*3520*/  IMAD R3, R2, R11, R3 ;  /* 0x0000000b02037224 */ /* 0x000fe400078e0203 */
[----:B------:R-:W-:-:S03]  /*3530*/  @!P5 IMAD.IADD R4, R4, 0x1, -R2 ;  /* 0x000000010404d824 */ /* 0x000fc600078e0a02 */
[----:B------:R-:W-:Y:S01]  /*3540*/  ISETP.GT.U32.AND P4, PT, R2, R3, PT ;  /* 0x000000030200720c */ /* 0x000fe20003f84070 */
[----:B------:R-:W-:Y:S01]  /*3550*/  @!P3 IMAD.IADD R6, R6, 0x1, -R2 ;  /* 0x000000010606b824 */ /* 0x000fe200078e0a02 */
[----:B------:R-:W-:Y:S02]  /*3560*/  ISETP.GT.U32.AND P5, PT, R2, R9, PT ;  /* 0x000000090200720c */ /* 0x000fe40003fa4070 */
[----:B------:R-:W-:Y:S01]  /*3570*/  ISETP.GE.AND P1, PT, R16, RZ, PT ;  /* 0x000000ff1000720c */ /* 0x000fe20003f26270 */
[----:B------:R-:W-:-:S04]  /*3580*/  IMAD.MOV.U32 R16, RZ, RZ, R4 ;  /* 0x000000ffff107224 */ /* 0x000fc800078e0004 */
[----:B------:R-:W-:-:S04]  /*3590*/  @!P2 IMAD.MOV R16, RZ, RZ, -R16 ;  /* 0x000000ffff10a224 */ /* 0x000fc800078e0a10 */
[--C-:B------:R-:W-:Y:S01]  /*35a0*/  @!P4 IMAD.IADD R3, R3, 0x1, -R2.reuse ;  /* 0x000000010303c824 */ /* 0x100fe200078e0a02 */
[----:B------:R0:W-:Y:S01]  /*35b0*/  STL [R1+0x64], R16 ;  /* 0x0000641001007387 */ /* 0x0001e20000100800 */
[----:B------:R-:W-:-:S03]  /*35c0*/  @!P5 IMAD.IADD R9, R9, 0x1, -R2 ;  /* 0x000000010909d824 */ /* 0x000fc600078e0a02 */
[----:B------:R-:W-:Y:S01]  /*35d0*/  ISETP.GT.U32.AND P5, PT, R2, R3, PT ;  /* 0x000000030200720c */ /* 0x000fe20003fa4070 */
[----:B0-----:R-:W5:-:S12]  /*35e0*/  LDL.LU R16, [R1+0x44] ;  /* 0x0000440001107983 */ /* 0x001f580000300800 */
[----:B------:R-:W-:Y:S01]  /*35f0*/  @!P5 IMAD.IADD R3, R3, 0x1, -R2 ;  /* 0x000000010303d824 */ /* 0x000fe200078e0a02 */
[----:B--2---:R-:W-:-:S05]  /*3600*/  IABS R10, R27 ;  /* 0x0000001b000a7213 */ /* 0x004fca0000000000 */
[----:B------:R-:W-:-:S04]  /*3610*/  IMAD.HI.U32 R12, R0, R10, RZ ;  /* 0x0000000a000c7227 */ /* 0x000fc800078e00ff */
[----:B------:R-:W-:-:S04]  /*3620*/  IMAD.MOV R12, RZ, RZ, -R12 ;  /* 0x000000ffff0c7224 */ /* 0x000fc800078e0a0c */
[C---:B------:R-:W-:Y:S01]  /*3630*/  IMAD R10, R2.reuse, R12, R10 ;  /* 0x0000000c020a7224 */ /* 0x040fe200078e020a */
[----:B---3--:R-:W-:Y:S02]  /*3640*/  IABS R8, R25 ;  /* 0x0000001900087213 */ /* 0x008fe40000000000 */
[----:B------:R-:W-:Y:S02]  /*3650*/  IABS R11, R22 ;  /* 0x00000016000b7213 */ /* 0x000fe40000000000 */
[----:B------:R-:W-:Y:S01]  /*3660*/  ISETP.GT.U32.AND P3, PT, R2, R10, PT ;  /* 0x0000000a0200720c */ /* 0x000fe20003f64070 */
[----:B------:R-:W-:-:S04]  /*3670*/  IMAD.HI.U32 R13, R0, R8, RZ ;  /* 0x00000008000d7227 */ /* 0x000fc800078e00ff */
[----:B------:R-:W-:-:S04]  /*3680*/  IMAD.HI.U32 R14, R0, R11, RZ ;  /* 0x0000000b000e7227 */ /* 0x000fc800078e00ff */
[----:B------:R-:W-:Y:S02]  /*3690*/  IMAD.MOV R13, RZ, RZ, -R13 ;  /* 0x000000ffff0d7224 */ /* 0x000fe400078e0a0d */
[----:B------:R-:W-:Y:S01]  /*36a0*/  IMAD.MOV R14, RZ, RZ, -R14 ;  /* 0x000000ffff0e7224 */ /* 0x000fe200078e0a0e */
[----:B------:R-:W-:Y:S01]  /*36b0*/  IABS R7, R21 ;  /* 0x0000001500077213 */ /* 0x000fe20000000000 */
[----:B------:R-:W-:Y:S02]  /*36c0*/  @!P3 IMAD.IADD R10, R10, 0x1, -R2 ;  /* 0x000000010a0ab824 */ /* 0x000fe400078e0a02 */
[C---:B------:R-:W-:Y:S02]  /*36d0*/  IMAD R8, R2.reuse, R13, R8 ;  /* 0x0000000d02087224 */ /* 0x040fe400078e0208 */
[C---:B------:R-:W-:Y:S02]  /*36e0*/  IMAD R11, R2.reuse, R14, R11 ;  /* 0x0000000e020b7224 */ /* 0x040fe400078e020b */
[----:B------:R-:W-:Y:S01]  /*36f0*/  IMAD.MOV.U32 R13, RZ, RZ, R6 ;  /* 0x000000ffff0d7224 */ /* 0x000fe200078e0006 */
[----:B------:R-:W-:Y:S01]  /*3700*/  ISETP.GT.U32.AND P2, PT, R2, R10, PT ;  /* 0x0000000a0200720c */ /* 0x000fe20003f44070 */
[----:B------:R-:W-:-:S04]  /*3710*/  IMAD.HI.U32 R12, R0, R7, RZ ;  /* 0x00000007000c7227 */ /* 0x000fc800078e00ff */
[----:B------:R-:W-:Y:S01]  /*3720*/  @!P6 IMAD.MOV R13, RZ, RZ, -R13 ;  /* 0x000000ffff0de224 */ /* 0x000fe200078e0a0d */
[C---:B------:R-:W-:Y:S01]  /*3730*/  ISETP.GT.U32.AND P6, PT, R2.reuse, R11, PT ;  /* 0x0000000b0200720c */ /* 0x040fe20003fc4070 */
[----:B------:R-:W-:Y:S01]  /*3740*/  IMAD.MOV R12, RZ, RZ, -R12 ;  /* 0x000000ffff0c7224 */ /* 0x000fe200078e0a0c */
[----:B------:R-:W-:Y:S02]  /*3750*/  ISETP.GE.AND P4, PT, R27, RZ, PT ;  /* 0x000000ff1b00720c */ /* 0x000fe40003f86270 */
[----:B------:R0:W-:Y:S01]  /*3760*/  STL [R1+0x60], R13 ;  /* 0x0000600d01007387 */ /* 0x0001e20000100800 */
[C---:B------:R-:W-:Y:S01]  /*3770*/  IMAD R7, R2.reuse, R12, R7 ;  /* 0x0000000c02077224 */ /* 0x040fe200078e0207 */
[----:B------:R-:W-:Y:S02]  /*3780*/  IABS R12, R20 ;  /* 0x00000014000c7213 */ /* 0x000fe40000000000 */
[----:B------:R-:W-:Y:S01]  /*3790*/  ISETP.GT.U32.AND P5, PT, R2, R8, PT ;  /* 0x000000080200720c */ /* 0x000fe20003fa4070 */
[----:B------:R-:W2:Y:S01]  /*37a0*/  LDL.LU R27, [R1+0x4c] ;  /* 0x00004c00011b7983 */ /* 0x000ea20000300800 */
[----:B------:R-:W-:Y:S01]  /*37b0*/  @!P2 IMAD.IADD R10, R10, 0x1, -R2 ;  /* 0x000000010a0aa824 */ /* 0x000fe200078e0a02 */
[----:B------:R-:W-:Y:S01]  /*37c0*/  ISETP.GE.AND P2, PT, R22, RZ, PT ;  /* 0x000000ff1600720c */ /* 0x000fe20003f46270 */
[----:B------:R-:W-:-:S02]  /*37d0*/  IMAD.MOV.U32 R4, RZ, RZ, R12 ;  /* 0x000000ffff047224 */ /* 0x000fc400078e000c */
[----:B------:R-:W-:Y:S02]  /*37e0*/  @!P6 IMAD.IADD R11, R11, 0x1, -R2 ;  /* 0x000000010b0be824 */ /* 0x000fe400078e0a02 */
[----:B------:R-:W-:Y:S01]  /*37f0*/  IMAD.MOV.U32 R22, RZ, RZ, R3 ;  /* 0x000000ffff167224 */ /* 0x000fe200078e0003 */
[----:B----4-:R-:W-:-:S03]  /*3800*/  IABS R12, R15 ;  /* 0x0000000f000c7213 */ /* 0x010fc60000000000 */
[----:B------:R-:W-:Y:S01]  /*3810*/  @!P1 IMAD.MOV R22, RZ, RZ, -R22 ;  /* 0x000000ffff169224 */ /* 0x000fe200078e0a16 */
[----:B------:R-:W-:Y:S01]  /*3820*/  ISETP.GT.U32.AND P1, PT, R2, R11, PT ;  /* 0x0000000b0200720c */ /* 0x000fe20003f24070 */
[----:B------:R-:W-:Y:S01]  /*3830*/  IMAD.HI.U32 R14, R0, R12, RZ ;  /* 0x0000000c000e7227 */ /* 0x000fe200078e00ff */
[----:B------:R-:W-:-:S03]  /*3840*/  ISETP.GT.U32.AND P3, PT, R2, R9, PT ;  /* 0x000000090200720c */ /* 0x000fc60003f64070 */
[----:B------:R-:W-:Y:S01]  /*3850*/  @!P5 IMAD.IADD R8, R8, 0x1, -R2 ;  /* 0x000000010808d824 */ /* 0x000fe200078e0a02 */
[----:B------:R-:W-:Y:S01]  /*3860*/  ISETP.GE.AND P5, PT, R25, RZ, PT ;  /* 0x000000ff1900720c */ /* 0x000fe20003fa6270 */
[----:B------:R-:W-:Y:S01]  /*3870*/  IMAD.MOV R14, RZ, RZ, -R14 ;  /* 0x000000ffff0e7224 */ /* 0x000fe200078e0a0e */
[----:B------:R-:W3:Y:S03]  /*3880*/  LDL.LU R25, [R1+0x78] ;  /* 0x0000780001197983 */ /* 0x000ee60000300800 */
[----:B------:R-:W-:Y:S02]  /*3890*/  IMAD R3, R2, R14, R12 ;  /* 0x0000000e02037224 */ /* 0x000fe400078e020c */
[----:B------:R-:W-:-:S03]  /*38a0*/  @!P1 IMAD.IADD R11, R11, 0x1, -R2 ;  /* 0x000000010b0b9824 */ /* 0x000fc600078e0a02 */
[----:B------:R-:W-:Y:S01]  /*38b0*/  ISETP.GT.U32.AND P1, PT, R2, R3, PT ;  /* 0x000000030200720c */ /* 0x000fe20003f24070 */
[----:B------:R-:W-:Y:S02]  /*38c0*/  @!P3 IMAD.IADD R9, R9, 0x1, -R2 ;  /* 0x000000010909b824 */ /* 0x000fe400078e0a02 */
[----:B------:R-:W-:Y:S02]  /*38d0*/  @!P4 IMAD.MOV R10, RZ, RZ, -R10 ;  /* 0x000000ffff0ac224 */ /* 0x000fe400078e0a0a */
[----:B------:R-:W-:Y:S02]  /*38e0*/  @!P0 IMAD.MOV R9, RZ, RZ, -R9 ;  /* 0x000000ffff098224 */ /* 0x000fe400078e0a09 */
[----:B------:R-:W-:Y:S01]  /*38f0*/  @!P2 IMAD.MOV R11, RZ, RZ, -R11 ;  /* 0x000000ffff0ba224 */ /* 0x000fe200078e0a0b */
[----:B------:R-:W-:Y:S01]  /*3900*/  STL [R1+0x5c], R22 ;  /* 0x00005c1601007387 */ /* 0x000fe20000100800 */
[----:B0-----:R-:W-:-:S03]  /*3910*/  IABS R13, R28 ;  /* 0x0000001c000d7213 */ /* 0x001fc60000000000 */
[----:B------:R-:W-:Y:S01]  /*3920*/  STL [R1+0x58], R9 ;  /* 0x0000580901007387 */ /* 0x000fe20000100800 */
[----:B------:R-:W-:Y:S01]  /*3930*/  @!P1 IMAD.IADD R3, R3, 0x1, -R2 ;  /* 0x0000000103039824 */ /* 0x000fe200078e0a02 */
[----:B------:R-:W-:Y:S01]  /*3940*/  ISETP.GE.AND P1, PT, R28, RZ, PT ;  /* 0x000000ff1c00720c */ /* 0x000fe20003f26270 */
[----:B------:R-:W-:Y:S01]  /*3950*/  IMAD.MOV.U32 R28, RZ, RZ, R18 ;  /* 0x000000ffff1c7224 */ /* 0x000fe200078e0012 */
[----:B------:R-:W-:Y:S04]  /*3960*/  STL [R1+0x54], R10 ;  /* 0x0000540a01007387 */ /* 0x000fe80000100800 */
[----:B------:R-:W-:Y:S04]  /*3970*/  STL [R1+0x50], R11 ;  /* 0x0000500b01007387 */ /* 0x000fe80000100800 */
[----:B------:R-:W4:Y:S01]  /*3980*/  LDL.LU R18, [R1+0xa4] ;  /* 0x0000a40001127983 */ /* 0x000f220000300800 */
[----:B------:R-:W-:-:S04]  /*3990*/  IMAD.HI.U32 R6, R0, R4, RZ ;  /* 0x0000000400067227 */ /* 0x000fc800078e00ff */
[----:B------:R-:W-:-:S04]  /*39a0*/  IMAD.MOV R6, RZ, RZ, -R6 ;  /* 0x000000ffff067224 */ /* 0x000fc800078e0a06 */
[C---:B------:R-:W-:Y:S01]  /*39b0*/  IMAD R6, R2.reuse, R6, R4 ;  /* 0x0000000602067224 */ /* 0x040fe200078e0204 */
[----:B------:R-:W-:-:S04]  /*39c0*/  ISETP.GT.U32.AND P3, PT, R2, R7, PT ;  /* 0x000000070200720c */ /* 0x000fc80003f64070 */
[----:B------:R-:W-:Y:S01]  /*39d0*/  ISETP.GT.U32.AND P6, PT, R2, R6, PT ;  /* 0x000000060200720c */ /* 0x000fe20003fc4070 */
[----:B------:R-:W-:-:S08]  /*39e0*/  IMAD.MOV.U32 R4, RZ, RZ, R13 ;  /* 0x000000ffff047224 */ /* 0x000fd000078e000d */
[----:B------:R-:W-:Y:S01]  /*39f0*/  @!P3 IMAD.IADD R7, R7, 0x1, -R2 ;  /* 0x000000010707b824 */ /* 0x000fe200078e0a02 */
[----:B------:R-:W-:-:S03]  /*3a00*/  ISETP.GT.U32.AND P3, PT, R2, R8, PT ;  /* 0x000000080200720c */ /* 0x000fc60003f64070 */
[----:B------:R-:W-:Y:S01]  /*3a10*/  @!P6 IMAD.IADD R6, R6, 0x1, -R2 ;  /* 0x000000010606e824 */ /* 0x000fe200078e0a02 */
[----:B------:R-:W-:-:S04]  /*3a20*/  ISETP.GT.U32.AND P6, PT, R2, R7, PT ;  /* 0x000000070200720c */ /* 0x000fc80003fc4070 */
[----:B------:R-:W-:Y:S01]  /*3a30*/  ISETP.GT.U32.AND P0, PT, R2, R6, PT ;  /* 0x000000060200720c */ /* 0x000fe20003f04070 */
[----:B------:R-:W-:-:S04]  /*3a40*/  IMAD.HI.U32 R13, R0, R4, RZ ;  /* 0x00000004000d7227 */ /* 0x000fc800078e00ff */
[----:B------:R-:W-:Y:S02]  /*3a50*/  IMAD.MOV R13, RZ, RZ, -R13 ;  /* 0x000000ffff0d7224 */ /* 0x000fe400078e0a0d */
[----:B------:R-:W-:Y:S02]  /*3a60*/  @!P3 IMAD.IADD R8, R8, 0x1, -R2 ;  /* 0x000000010808b824 */ /* 0x000fe400078e0a02 */
[----:B------:R-:W-:Y:S01]  /*3a70*/  IMAD R4, R2, R13, R4 ;  /* 0x0000000d02047224 */ /* 0x000fe200078e0204 */
[----:B------:R-:W-:-:S03]  /*3a80*/  ISETP.GE.AND P4, PT, R21, RZ, PT ;  /* 0x000000ff1500720c */ /* 0x000fc60003f86270 */
[----:B------:R-:W-:Y:S01]  /*3a90*/  @!P0 IMAD.IADD R6, R6, 0x1, -R2 ;  /* 0x0000000106068824 */ /* 0x000fe200078e0a02 */
[----:B------:R-:W-:Y:S01]  /*3aa0*/  ISETP.GE.AND P0, PT, R15, RZ, PT ;  /* 0x000000ff0f00720c */ /* 0x000fe20003f06270 */
[----:B------:R-:W-:Y:S01]  /*3ab0*/  IMAD.MOV.U32 R15, RZ, RZ, R8 ;  /* 0x000000ffff0f7224 */ /* 0x000fe200078e0008 */
[----:B------:R-:W-:Y:S01]  /*3ac0*/  ISETP.GE.AND P3, PT, R20, RZ, PT ;  /* 0x000000ff1400720c */ /* 0x000fe20003f66270 */
[----:B------:R-:W-:Y:S01]  /*3ad0*/  @!P6 IMAD.IADD R7, R7, 0x1, -R2 ;  /* 0x000000010707e824 */ /* 0x000fe200078e0a02 */
[----:B------:R-:W-:Y:S01]  /*3ae0*/  ISETP.GT.U32.AND P6, PT, R2, R4, PT ;  /* 0x000000040200720c */ /* 0x000fe20003fc4070 */
[----:B------:R-:W-:-:S05]  /*3af0*/  @!P5 IMAD.MOV R15, RZ, RZ, -R15 ;  /* 0x000000ffff0fd224 */ /* 0x000fca00078e0a0f */
[----:B------:R0:W-:Y:S01]  /*3b00*/  STL [R1+0x48], R15 ;  /* 0x0000480f01007387 */ /* 0x0001e20000100800 */
[----:B------:R-:W-:Y:S01]  /*3b10*/  @!P4 IMAD.MOV R7, RZ, RZ, -R7 ;  /* 0x000000ffff07c224 */ /* 0x000fe200078e0a07 */
[----:B------:R-:W-:-:S03]  /*3b20*/  ISETP.GT.U32.AND P2, PT, R2, R3, PT ;  /* 0x000000030200720c */ /* 0x000fc60003f44070 */
[----:B------:R-:W-:Y:S01]  /*3b30*/  @!P3 IMAD.MOV R6, RZ, RZ, -R6 ;  /* 0x000000ffff06b224 */ /* 0x000fe200078e0a06 */
[----:B0-----:R-:W4:Y:S01]  /*3b40*/  LDL.LU R15, [R1+0xb0] ;  /* 0x0000b000010f7983 */ /* 0x001f220000300800 */
[----:B------:R-:W-:-:S03]  /*3b50*/  @!P6 IMAD.IADD R4, R4, 0x1, -R2 ;  /* 0x000000010404e824 */ /* 0x000fc600078e0a02 */
[----:B------:R0:W-:Y:S02]  /*3b60*/  STL [R1+0x40], R7 ;  /* 0x0000400701007387 */ /* 0x0001e40000100800 */
[----:B------:R-:W-:Y:S02]  /*3b70*/  ISETP.GT.U32.AND P6, PT, R2, R4, PT ;  /* 0x000000040200720c */ /* 0x000fe40003fc4070 */
[----:B------:R-:W-:Y:S01]  /*3b80*/  STL [R1+0x38], R6 ;  /* 0x0000380601007387 */ /* 0x000fe20000100800 */
[----:B-----5:R-:W-:Y:S02]  /*3b90*/  IABS R9, R16 ;  /* 0x0000001000097213 */ /* 0x020fe40000000000 */
[----:B------:R-:W-:Y:S02]  /*3ba0*/  ISETP.GE.AND P4, PT, R16, RZ, PT ;  /* 0x000000ff1000720c */ /* 0x000fe40003f86270 */
[----:B------:R-:W5:Y:S01]  /*3bb0*/  LDL.LU R16, [R1+0xbc] ;  /* 0x0000bc0001107983 */ /* 0x000f620000300800 */
[----:B------:R-:W-:-:S04]  /*3bc0*/  IMAD.HI.U32 R14, R0, R9, RZ ;  /* 0x00000009000e7227 */ /* 0x000fc800078e00ff */
[----:B------:R-:W-:Y:S02]  /*3bd0*/  @!P2 IMAD.IADD R3, R3, 0x1, -R2 ;  /* 0x000000010303a824 */ /* 0x000fe400078e0a02 */
[----:B------:R-:W-:Y:S02]  /*3be0*/  IMAD.MOV R14, RZ, RZ, -R14 ;  /* 0x000000ffff0e7224 */ /* 0x000fe400078e0a0e */
[----:B------:R-:W-:Y:S02]  /*3bf0*/  @!P0 IMAD.MOV R3, RZ, RZ, -R3 ;  /* 0x000000ffff038224 */ /* 0x000fe400078e0a03 */
[----:B------:R-:W-:Y:S02]  /*3c00*/  @!P6 IMAD.IADD R4, R4, 0x1, -R2 ;  /* 0x000000010404e824 */ /* 0x000fe400078e0a02 */
[----:B------:R-:W-:-:S05]  /*3c10*/  IMAD R9, R2, R14, R9 ;  /* 0x0000000e02097224 */ /* 0x000fca00078e0209 */
[----:B------:R-:W-:Y:S02]  /*3c20*/  ISETP.GT.U32.AND P5, PT, R2, R9, PT ;  /* 0x000000090200720c */ /* 0x000fe40003fa4070 */
[----:B0-----:R-:W-:-:S11]  /*3c30*/  IABS R7, R28 ;  /* 0x0000001c00077213 */ /* 0x001fd60000000000 */
[----:B------:R-:W-:-:S05]  /*3c40*/  @!P5 IMAD.IADD R9, R9, 0x1, -R2 ;  /* 0x000000010909d824 */ /* 0x000fca00078e0a02 */
[----:B------:R-:W-:-:S13]  /*3c50*/  ISETP.GT.U32.AND P5, PT, R2, R9, PT ;  /* 0x000000090200720c */ /* 0x000fda0003fa4070 */
[----:B------:R-:W-:Y:S01]  /*3c60*/  @!P5 IMAD.IADD R9, R9, 0x1, -R2 ;  /* 0x000000010909d824 */ /* 0x000fe200078e0a02 */
[----:B--2---:R-:W-:Y:S02]  /*3c70*/  IABS R12, R27 ;  /* 0x0000001b000c7213 */ /* 0x004fe40000000000 */
[----:B------:R-:W-:Y:S02]  /*3c80*/  ISETP.GE.AND P2, PT, R27, RZ, PT ;  /* 0x000000ff1b00720c */ /* 0x000fe40003f46270 */
[----:B------:R-:W2:Y:S04]  /*3c90*/  LDL.LU R27, [R1+0xc8] ;  /* 0x0000c800011b7983 */ /* 0x000ea80000300800 */
[----:B------:R0:W-:Y:S02]  /*3ca0*/  STL [R1+0x34], R3 ;  /* 0x0000340301007387 */ /* 0x0001e40000100800 */
[----:B0-----:R-:W-:-:S04]  /*3cb0*/  IMAD.MOV.U32 R3, RZ, RZ, R4 ;  /* 0x000000ffff037224 */ /* 0x001fc800078e0004 */
[----:B------:R-:W-:Y:S01]  /*3cc0*/  @!P1 IMAD.MOV R3, RZ, RZ, -R3 ;  /* 0x000000ffff039224 */ /* 0x000fe200078e0a03 */
[----:B---3--:R-:W-:Y:S02]  /*3cd0*/  IABS R10, R25 ;  /* 0x00000019000a7213 */ /* 0x008fe40000000000 */
[----:B------:R-:W-:Y:S02]  /*3ce0*/  ISETP.GE.AND P0, PT, R25, RZ, PT ;  /* 0x000000ff1900720c */ /* 0x000fe40003f06270 */
[----:B------:R0:W-:Y:S04]  /*3cf0*/  STL [R1+0x28], R3 ;  /* 0x0000280301007387 */ /* 0x0001e80000100800 */
[----:B------:R-:W3:Y:S01]  /*3d00*/  LDL.LU R25, [R1+0xcc] ;  /* 0x0000cc0001197983 */ /* 0x000ee20000300800 */
[----:B------:R-:W-:Y:S01]  /*3d10*/  IMAD.HI.U32 R8, R0, R10, RZ ;  /* 0x0000000a00087227 */ /* 0x000fe200078e00ff */
[----:B------:R-:W-:-:S02]  /*3d20*/  ISETP.GE.AND P1, PT, R28, RZ, PT ;  /* 0x000000ff1c00720c */ /* 0x000fc40003f26270 */
[----:B------:R-:W3:Y:S01]  /*3d30*/  LDL.LU R28, [R1+0xd0] ;  /* 0x0000d000011c7983 */ /* 0x000ee20000300800 */
[----:B------:R-:W-:-:S04]  /*3d40*/  IMAD.MOV R8, RZ, RZ, -R8 ;  /* 0x000000ffff087224 */ /* 0x000fc800078e0a08 */
[----:B------:R-:W-:Y:S01]  /*3d50*/  IMAD R10, R2, R8, R10 ;  /* 0x00000008020a7224 */ /* 0x000fe200078e020a */
[----:B----4-:R-:W-:Y:S02]  /*3d60*/  IABS R8, R18 ;  /* 0x0000001200087213 */ /* 0x010fe40000000000 */
[----:B------:R-:W-:Y:S02]  /*3d70*/  ISETP.GE.AND P5, PT, R18, RZ, PT ;  /* 0x000000ff1200720c */ /* 0x000fe40003fa6270 */
[----:B------:R-:W4:Y:S01]  /*3d80*/  LDL.LU R18, [R1+0xd4] ;  /* 0x0000d40001127983 */ /* 0x000f220000300800 */
[----:B------:R-:W-:-:S04]  /*3d90*/  IMAD.HI.U32 R13, R0, R12, RZ ;  /* 0x0000000c000d7227 */ /* 0x000fc800078e00ff */
[----:B------:R-:W-:-:S04]  /*3da0*/  IMAD.MOV R13, RZ, RZ, -R13 ;  /* 0x000000ffff0d7224 */ /* 0x000fc800078e0a0d */
[----:B------:R-:W-:-:S05]  /*3db0*/  IMAD R12, R2, R13, R12 ;  /* 0x0000000d020c7224 */ /* 0x000fca00078e020c */
[----:B------:R-:W-:Y:S01]  /*3dc0*/  ISETP.GT.U32.AND P3, PT, R2, R12, PT ;  /* 0x0000000c0200720c */ /* 0x000fe20003f64070 */
[----:B------:R-:W-:Y:S01]  /*3dd0*/  IMAD.HI.U32 R4, R0, R7, RZ ;  /* 0x0000000700047227 */ /* 0x000fe200078e00ff */
[----:B------:R-:W-:-:S11]  /*3de0*/  ISETP.GT.U32.AND P6, PT, R2, R10, PT ;  /* 0x0000000a0200720c */ /* 0x000fd60003fc4070 */
[----:B------:R-:W-:-:S05]  /*3df0*/  @!P3 IMAD.IADD R12, R12, 0x1, -R2 ;  /* 0x000000010c0cb824 */ /* 0x000fca00078e0a02 */
[----:B------:R-:W-:Y:S01]  /*3e00*/  ISETP.GT.U32.AND P3, PT, R2, R12, PT ;  /* 0x0000000c0200720c */ /* 0x000fe20003f64070 */
[----:B------:R-:W-:-:S04]  /*3e10*/  IMAD.MOV R4, RZ, RZ, -R4 ;  /* 0x000000ffff047224 */ /* 0x000fc800078e0a04 */
[----:B------:R-:W-:Y:S02]  /*3e20*/  IMAD R7, R2, R4, R7 ;  /* 0x0000000402077224 */ /* 0x000fe400078e0207 */
[----:B------:R-:W-:-:S06]  /*3e30*/  @!P6 IMAD.IADD R10, R10, 0x1, -R2 ;  /* 0x000000010a0ae824 */ /* 0x000fcc00078e0a02 */
[----:B------:R-:W-:Y:S01]  /*3e40*/  @!P3 IMAD.IADD R12, R12, 0x1, -R2 ;  /* 0x000000010c0cb824 */ /* 0x000fe200078e0a02 */
[C---:B------:R-:W-:Y:S02]  /*3e50*/  ISETP.GT.U32.AND P3, PT, R2.reuse, R7, PT ;  /* 0x000000070200720c */ /* 0x040fe40003f64070 */
[----:B------:R-:W-:Y:S01]  /*3e60*/  ISETP.GT.U32.AND P6, PT, R2, R10, PT ;  /* 0x0000000a0200720c */ /* 0x000fe20003fc4070 */
[----:B------:R-:W-:Y:S01]  /*3e70*/  IMAD.HI.U32 R13, R0, R8, RZ ;  /* 0x00000008000d7227 */ /* 0x000fe200078e00ff */
[----:B0-----:R-:W-:-:S09]  /*3e80*/  IABS R3, R15 ;  /* 0x0000000f00037213 */ /* 0x001fd20000000000 */
[----:B------:R-:W-:Y:S02]  /*3e90*/  @!P3 IMAD.IADD R7, R7, 0x1, -R2 ;  /* 0x000000010707b824 */ /* 0x000fe400078e0a02 */
[----:B------:R-:W-:-:S04]  /*3ea0*/  IMAD.HI.U32 R11, R0, R3, RZ ;  /* 0x00000003000b7227 */ /* 0x000fc800078e00ff */
[----:B------:R-:W-:Y:S01]  /*3eb0*/  IMAD.MOV R11, RZ, RZ, -R11 ;  /* 0x000000ffff0b7224 */ /* 0x000fe200078e0a0b */
[C---:B------:R-:W-:Y:S01]  /*3ec0*/  ISETP.GT.U32.AND P3, PT, R2.reuse, R7, PT ;  /* 0x000000070200720c */ /* 0x040fe20003f64070 */
[----:B------:R-:W-:Y:S02]  /*3ed0*/  IMAD.MOV R13, RZ, RZ, -R13 ;  /* 0x000000ffff0d7224 */ /* 0x000fe400078e0a0d */
[C---:B------:R-:W-:Y:S01]  /*3ee0*/  IMAD R3, R2.reuse, R11, R3 ;  /* 0x0000000b02037224 */ /* 0x040fe200078e0203 */
[----:B-----5:R-:W-:Y:S01]  /*3ef0*/  IABS R6, R16 ;  /* 0x0000001000067213 */ /* 0x020fe20000000000 */
[----:B------:R-:W-:Y:S02]  /*3f00*/  IMAD R8, R2, R13, R8 ;  /* 0x0000000d02087224 */ /* 0x000fe400078e0208 */
[----:B------:R-:W-:Y:S02]  /*3f10*/  IMAD.MOV.U32 R14, RZ, RZ, R9 ;  /* 0x000000ffff0e7224 */ /* 0x000fe400078e0009 */
[----:B------:R-:W-:-:S04]  /*3f20*/  IMAD.HI.U32 R11, R0, R6, RZ ;  /* 0x00000006000b7227 */ /* 0x000fc800078e00ff */
[----:B------:R-:W-:Y:S02]  /*3f30*/  @!P6 IMAD.IADD R10, R10, 0x1, -R2 ;  /* 0x000000010a0ae824 */ /* 0x000fe400078e0a02 */
[----:B------:R-:W-:Y:S02]  /*3f40*/  IMAD.MOV R11, RZ, RZ, -R11 ;  /* 0x000000ffff0b7224 */ /* 0x000fe400078e0a0b */
[----:B------:R-:W-:Y:S01]  /*3f50*/  @!P4 IMAD.MOV R14, RZ, RZ, -R14 ;  /* 0x000000ffff0ec224 */ /* 0x000fe200078e0a0e */
[C---:B------:R-:W-:Y:S01]  /*3f60*/  ISETP.GT.U32.AND P4, PT, R2.reuse, R8, PT ;  /* 0x000000080200720c */ /* 0x040fe20003f84070 */
[----:B------:R-:W-:Y:S01]  /*3f70*/  @!P0 IMAD.MOV R10, RZ, RZ, -R10 ;  /* 0x000000ffff0a8224 */ /* 0x000fe200078e0a0a */
[C---:B------:R-:W-:Y:S01]  /*3f80*/  ISETP.GT.U32.AND P0, PT, R2.reuse, R3, PT ;  /* 0x000000030200720c */ /* 0x040fe20003f04070 */
[----:B------:R-:W-:Y:S02]  /*3f90*/  IMAD R6, R2, R11, R6 ;  /* 0x0000000b02067224 */ /* 0x000fe400078e0206 */
[----:B------:R-:W-:-:S03]  /*3fa0*/  @!P3 IMAD.IADD R7, R7, 0x1, -R2 ;  /* 0x000000010707b824 */ /* 0x000fc600078e0a02 */
[----:B------:R-:W-:Y:S01]  /*3fb0*/  ISETP.GT.U32.AND P3, PT, R2, R6, PT ;  /* 0x000000060200720c */ /* 0x000fe20003f64070 */
[----:B------:R-:W-:Y:S01]  /*3fc0*/  @!P2 IMAD.MOV R12, RZ, RZ, -R12 ;  /* 0x000000ffff0ca224 */ /* 0x000fe200078e0a0c */
[----:B------:R0:W-:Y:S03]  /*3fd0*/  STL [R1+0x24], R14 ;  /* 0x0000240e01007387 */ /* 0x0001e60000100800 */
[--C-:B------:R-:W-:Y:S01]  /*3fe0*/  @!P4 IMAD.IADD R8, R8, 0x1, -R2.reuse ;  /* 0x000000010808c824 */ /* 0x100fe200078e0a02 */
[----:B------:R-:W-:Y:S01]  /*3ff0*/  STL [R1+0x20], R12 ;  /* 0x0000200c01007387 */ /* 0x000fe20000100800 */
[----:B------:R-:W-:-:S03]  /*4000*/  @!P0 IMAD.IADD R3, R3, 0x1, -R2 ;  /* 0x0000000103038824 */ /* 0x000fc600078e0a02 */
[----:B------:R3:W-:Y:S01]  /*4010*/  STL [R1+0x1c], R10 ;  /* 0x00001c0a01007387 */ /* 0x0007e20000100800 */
[----:B0-----:R-:W-:Y:S01]  /*4020*/  IMAD.MOV.U32 R14, RZ, RZ, R7 ;  /* 0x000000ffff0e7224 */ /* 0x001fe200078e0007 */
[----:B------:R-:W-:Y:S01]  /*4030*/  ISETP.GT.U32.AND P4, PT, R2, R8, PT ;  /* 0x000000080200720c */ /* 0x000fe20003f84070 */
[----:B------:R-:W-:Y:S01]  /*4040*/  @!P3 IMAD.IADD R6, R6, 0x1, -R2 ;  /* 0x000000010606b824 */ /* 0x000fe200078e0a02 */
[----:B------:R-:W-:Y:S01]  /*4050*/  ISETP.GT.U32.AND P0, PT, R2, R3, PT ;  /* 0x000000030200720c */ /* 0x000fe20003f04070 */
[----:B------:R-:W-:-:S03]  /*4060*/  @!P1 IMAD.MOV R14, RZ, RZ, -R14 ;  /* 0x000000ffff0e9224 */ /* 0x000fc600078e0a0e */
[----:B------:R-:W-:Y:S02]  /*4070*/  ISETP.GT.U32.AND P3, PT, R2, R6, PT ;  /* 0x000000060200720c */ /* 0x000fe40003f64070 */
[----:B------:R-:W-:Y:S02]  /*4080*/  ISETP.GE.AND P6, PT, R15, RZ, PT ;  /* 0x000000ff0f00720c */ /* 0x000fe40003fc6270 */
[----:B------:R-:W-:-:S03]  /*4090*/  ISETP.GE.AND P2, PT, R16, RZ, PT ;  /* 0x000000ff1000720c */ /* 0x000fc60003f46270 */
[--C-:B------:R-:W-:Y:S02]  /*40a0*/  @!P4 IMAD.IADD R8, R8, 0x1, -R2.reuse ;  /* 0x000000010808c824 */ /* 0x100fe400078e0a02 */
[----:B------:R-:W-:Y:S02]  /*40b0*/  @!P0 IMAD.IADD R3, R3, 0x1, -R2 ;  /* 0x0000000103038824 */ /* 0x000fe400078e0a02 */
[----:B------:R-:W-:Y:S02]  /*40c0*/  IMAD.MOV.U32 R11, RZ, RZ, R8 ;  /* 0x000000ffff0b7224 */ /* 0x000fe400078e0008 */
[----:B------:R-:W-:Y:S02]  /*40d0*/  IMAD.MOV.U32 R8, RZ, RZ, R3 ;  /* 0x000000ffff087224 */ /* 0x000fe400078e0003 */
[----:B------:R-:W-:Y:S02]  /*40e0*/  @!P3 IMAD.IADD R6, R6, 0x1, -R2 ;  /* 0x000000010606b824 */ /* 0x000fe400078e0a02 */
[----:B------:R-:W-:-:S02]  /*40f0*/  @!P5 IMAD.MOV R11, RZ, RZ, -R11 ;  /* 0x000000ffff0bd224 */ /* 0x000fc400078e0a0b */
[----:B------:R-:W-:Y:S02]  /*4100*/  @!P6 IMAD.MOV R8, RZ, RZ, -R8 ;  /* 0x000000ffff08e224 */ /* 0x000fe400078e0a08 */
[----:B------:R-:W-:Y:S01]  /*4110*/  @!P2 IMAD.MOV R6, RZ, RZ, -R6 ;  /* 0x000000ffff06a224 */ /* 0x000fe200078e0a06 */
[----:B------:R-:W-:Y:S04]  /*4120*/  STL [R1+0x10], R14 ;  /* 0x0000100e01007387 */ /* 0x000fe80000100800 */
[----:B------:R0:W-:Y:S04]  /*4130*/  STL [R1+0xc], R11 ;  /* 0x00000c0b01007387 */ /* 0x0001e80000100800 */
[----:B------:R-:W-:Y:S04]  /*4140*/  STL [R1+0x8], R8 ;  /* 0x0000080801007387 */ /* 0x000fe80000100800 */
[----:B------:R-:W-:Y:S01]  /*4150*/  STL [R1+0x4], R6 ;  /* 0x0000040601007387 */ /* 0x000fe20000100800 */
[----:B------:R-:W-:-:S02]  /*4160*/  IABS R15, R26 ;  /* 0x0000001a000f7213 */ /* 0x000fc40000000000 */
[----:B--2---:R-:W-:-:S05]  /*4170*/  IABS R4, R27 ;  /* 0x0000001b00047213 */ /* 0x004fca0000000000 */
[----:B------:R-:W-:-:S04]  /*4180*/  IMAD.HI.U32 R9, R0, R4, RZ ;  /* 0x0000000400097227 */ /* 0x000fc800078e00ff */
[----:B------:R-:W-:-:S04]  /*4190*/  IMAD.MOV R9, RZ, RZ, -R9 ;  /* 0x000000ffff097224 */ /* 0x000fc800078e0a09 */
[----:B------:R-:W-:-:S05]  /*41a0*/  IMAD R4, R2, R9, R4 ;  /* 0x0000000902047224 */ /* 0x000fca00078e0204 */
[----:B------:R-:W-:Y:S02]  /*41b0*/  ISETP.GT.U32.AND P1, PT, R2, R4, PT ;  /* 0x000000040200720c */ /* 0x000fe40003f24070 */
[----:B---3--:R-:W-:-:S05]  /*41c0*/  IABS R10, R25 ;  /* 0x00000019000a7213 */ /* 0x008fca0000000000 */
[----:B------:R-:W-:-:S04]  /*41d0*/  IMAD.HI.U32 R9, R0, R10, RZ ;  /* 0x0000000a00097227 */ /* 0x000fc800078e00ff */
[----:B------:R-:W-:Y:S01]  /*41e0*/  IMAD.MOV R9, RZ, RZ, -R9 ;  /* 0x000000ffff097224 */ /* 0x000fe200078e0a09 */
[----:B------:R-:W-:-:S03]  /*41f0*/  IABS R12, R28 ;  /* 0x0000001c000c7213 */ /* 0x000fc60000000000 */
[----:B------:R-:W-:Y:S02]  /*4200*/  IMAD R10, R2, R9, R10 ;  /* 0x00000009020a7224 */ /* 0x000fe400078e020a */
[----:B------:R-:W-:-:S03]  /*4210*/  @!P1 IMAD.IADD R4, R4, 0x1, -R2 ;  /* 0x0000000104049824 */ /* 0x000fc600078e0a02 */
[----:B------:R-:W-:Y:S01]  /*4220*/  ISETP.GT.U32.AND P4, PT, R2, R10, PT ;  /* 0x0000000a0200720c */ /* 0x000fe20003f84070 */
[----:B------:R-:W-:Y:S01]  /*4230*/  IMAD.HI.U32 R7, R0, R12, RZ ;  /* 0x0000000c00077227 */ /* 0x000fe200078e00ff */
[----:B------:R-:W-:-:S03]  /*4240*/  ISETP.GT.U32.AND P1, PT, R2, R4, PT ;  /* 0x000000040200720c */ /* 0x000fc60003f24070 */
[----:B------:R-:W-:Y:S01]  /*4250*/  IMAD.MOV R7, RZ, RZ, -R7 ;  /* 0x000000ffff077224 */ /* 0x000fe200078e0a07 */
[----:B----4-:R-:W-:-:S03]  /*4260*/  IABS R13, R18 ;  /* 0x00000012000d7213 */ /* 0x010fc60000000000 */
[----:B------:R-:W-:Y:S01]  /*4270*/  IMAD R12, R2, R7, R12 ;  /* 0x00000007020c7224 */ /* 0x000fe200078e020c */
[----:B------:R-:W-:Y:S01]  /*4280*/  ISETP.GE.AND P5, PT, R27, RZ, PT ;  /* 0x000000ff1b00720c */ /* 0x000fe20003fa6270 */
[----:B------:R-:W-:Y:S01]  /*4290*/  IMAD.HI.U32 R7, R0, R13, RZ ;  /* 0x0000000d00077227 */ /* 0x000fe200078e00ff */
[----:B------:R-:W-:Y:S02]  /*42a0*/  ISETP.GE.AND P3, PT, R25, RZ, PT ;  /* 0x000000ff1900720c */ /* 0x000fe40003f66270 */
[----:B------:R-:W2:Y:S01]  /*42b0*/  LDL.LU R25, [R1+0xe8] ;  /* 0x0000e80001197983 */ /* 0x000ea20000300800 */
[--C-:B------:R-:W-:Y:S02]  /*42c0*/  @!P4 IMAD.IADD R10, R10, 0x1, -R2.reuse ;  /* 0x000000010a0ac824 */ /* 0x100fe400078e0a02 */
[----:B------:R-:W-:Y:S02]  /*42d0*/  IMAD.MOV R7, RZ, RZ, -R7 ;  /* 0x000000ffff077224 */ /* 0x000fe400078e0a07 */
[----:B------:R-:W-:Y:S01]  /*42e0*/  @!P1 IMAD.IADD R4, R4, 0x1, -R2 ;  /* 0x0000000104049824 */ /* 0x000fe200078e0a02 */
[C---:B------:R-:W-:Y:S01]  /*42f0*/  ISETP.GT.U32.AND P6, PT, R2.reuse, R10, PT ;  /* 0x0000000a0200720c */ /* 0x040fe20003fc4070 */
[----:B------:R-:W-:-:S02]  /*4300*/  IMAD R13, R2, R7, R13 ;  /* 0x00000007020d7224 */ /* 0x000fc400078e020d */
[----:B------:R-:W-:-:S04]  /*4310*/  IMAD.MOV.U32 R7, RZ, RZ, R4 ;  /* 0x000000ffff077224 */ /* 0x000fc800078e0004 */
[----:B------:R-:W-:Y:S01]  /*4320*/  @!P5 IMAD.MOV R7, RZ, RZ, -R7 ;  /* 0x000000ffff07d224 */ /* 0x000fe200078e0a07 */
[----:B------:R-:W-:Y:S02]  /*4330*/  ISETP.GE.AND P5, PT, R26, RZ, PT ;  /* 0x000000ff1a00720c */ /* 0x000fe40003fa6270 */
[----:B------:R-:W-:Y:S02]  /*4340*/  ISETP.GT.U32.AND P0, PT, R2, R12, PT ;  /* 0x0000000c0200720c */ /* 0x000fe40003f04070 */
[----:B------:R1:W-:Y:S01]  /*4350*/  STL [R1], R7 ;  /* 0x0000000701007387 */ /* 0x0003e20000100800 */
[----:B------:R-:W-:-:S03]  /*4360*/  @!P6 IMAD.IADD R10, R10, 0x1, -R2 ;  /* 0x000000010a0ae824 */ /* 0x000fc600078e0a02 */
[----:B------:R-:W3:Y:S01]  /*4370*/  LDL.LU R26, [R1+0xec] ;  /* 0x0000ec00011a7983 */ /* 0x000ee20000300800 */
[----:B------:R-:W-:-:S03]  /*4380*/  @!P3 IMAD.MOV R10, RZ, RZ, -R10 ;  /* 0x000000ffff0ab224 */ /* 0x000fc600078e0a0a */
[----:B0-----:R-:W4:Y:S04]  /*4390*/  LDL.LU R11, [R1+0xf0] ;  /* 0x0000f000010b7983 */ /* 0x001f280000300800 */
[----:B------:R-:W-:Y:S04]  /*43a0*/  STL [R1+0x138c], R10 ;  /* 0x00138c0a01007387 */ /* 0x000fe80000100800 */
[----:B------:R-:W5:Y:S01]  /*43b0*/  LDL.LU R14, [R1+0xf4] ;  /* 0x0000f400010e7983 */ /* 0x000f620000300800 */
[----:B------:R-:W-:Y:S01]  /*43c0*/  @!P0 IMAD.IADD R12, R12, 0x1, -R2 ;  /* 0x000000010c0c8824 */ /* 0x000fe200078e0a02 */
[----:B------:R-:W-:-:S04]  /*43d0*/  ISETP.GE.AND P4, PT, R28, RZ, PT ;  /* 0x000000ff1c00720c */ /* 0x000fc80003f86270 */
[----:B------:R-:W-:-:S13]  /*43e0*/  ISETP.GT.U32.AND P0, PT, R2, R12, PT ;  /* 0x0000000c0200720c */ /* 0x000fda0003f04070 */
[----:B------:R-:W-:-:S04]  /*43f0*/  @!P0 IMAD.IADD R12, R12, 0x1, -R2 ;  /* 0x000000010c0c8824 */ /* 0x000fc800078e0a02 */
[----:B------:R-:W-:-:S05]  /*4400*/  @!P4 IMAD.MOV R12, RZ, RZ, -R12 ;  /* 0x000000ffff0cc224 */ /* 0x000fca00078e0a0c */
[----:B------:R-:W-:Y:S04]  /*4410*/  STL [R1+0x1390], R12 ;  /* 0x0013900c01007387 */ /* 0x000fe80000100800 */
[----:B------:R-:W5:Y:S01]  /*4420*/  LDL.LU R28, [R1+0xf8] ;  /* 0x0000f800011c7983 */ /* 0x000f620000300800 */
[----:B------:R-:W-:Y:S02]  /*4430*/  IABS R16, R17 ;  /* 0x0000001100107213 */ /* 0x000fe40000000000 */
[----:B------:R-:W-:Y:S02]  /*4440*/  ISETP.GE.AND P6, PT, R17, RZ, PT ;  /* 0x000000ff1100720c */ /* 0x000fe40003fc6270 */
[----:B------:R-:W-:Y:S02]  /*4450*/  IABS R17, R19 ;  /* 0x0000001300117213 */ /* 0x000fe40000000000 */
[----:B------:R-:W-:-:S02]  /*4460*/  ISETP.GE.AND P3, PT, R19, RZ, PT ;  /* 0x000000ff1300720c */ /* 0x000fc40003f66270 */
[----:B------:R-:W-:Y:S02]  /*4470*/  ISETP.GE.AND P4, PT, R29, RZ, PT ;  /* 0x000000ff1d00720c */ /* 0x000fe40003f86270 */
[----:B------:R-:W-:Y:S02]  /*4480*/  IABS R19, R29 ;  /* 0x0000001d00137213 */ /* 0x000fe40000000000 */
[----:B------:R-:W5:Y:S01]  /*4490*/  LDL.LU R29, [R1+0xfc] ;  /* 0x0000fc00011d7983 */ /* 0x000f620000300800 */
[----:B------:R-:W-:Y:S01]  /*44a0*/  ISETP.GT.U32.AND P1, PT, R2, R13, PT ;  /* 0x0000000d0200720c */ /* 0x000fe20003f24070 */
[----:B------:R-:W-:-:S04]  /*44b0*/  IMAD.HI.U32 R3, R0, R15, RZ ;  /* 0x0000000f00037227 */ /* 0x000fc800078e00ff */
[----:B------:R-:W-:-:S08]  /*44c0*/  IMAD.MOV R3, RZ, RZ, -R3 ;  /* 0x000000ffff037224 */ /* 0x000fd000078e0a03 */
[----:B------:R-:W-:Y:S02]  /*44d0*/  @!P1 IMAD.IADD R13, R13, 0x1, -R2 ;  /* 0x000000010d0d9824 */ /* 0x000fe400078e0a02 */
[----:B------:R-:W-:Y:S02]  /*44e0*/  IMAD R15, R2, R3, R15 ;  /* 0x00000003020f7224 */ /* 0x000fe400078e020f */
[----:B------:R-:W-:Y:S01]  /*44f0*/  IMAD.HI.U32 R3, R0, R16, RZ ;  /* 0x0000001000037227 */ /* 0x000fe200078e00ff */
[----:B------:R-:W-:-:S03]  /*4500*/  ISETP.GT.U32.AND P1, PT, R2, R13, PT ;  /* 0x0000000d0200720c */ /* 0x000fc60003f24070 */
[----:B------:R-:W-:-:S04]  /*4510*/  IMAD.MOV R3, RZ, RZ, -R3 ;  /* 0x000000ffff037224 */ /* 0x000fc800078e0a03 */
[----:B------:R-:W-:-:S06]  /*4520*/  IMAD R16, R2, R3, R16 ;  /* 0x0000000302107224 */ /* 0x000fcc00078e0210 */
[--C-:B------:R-:W-:Y:S01]  /*4530*/  @!P1 IMAD.IADD R13, R13, 0x1, -R2.reuse ;  /* 0x000000010d0d9824 */ /* 0x100fe200078e0a02 */
[C---:B------:R-:W-:Y:S02]  /*4540*/  ISETP.GT.U32.AND P1, PT, R2.reuse, R16, PT ;  /* 0x000000100200720c */ /* 0x040fe40003f24070 */
[----:B------:R-:W-:Y:S01]  /*4550*/  ISETP.GT.U32.AND P0, PT, R2, R15, PT ;  /* 0x0000000f0200720c */ /* 0x000fe20003f04070 */
[----:B-1----:R-:W-:Y:S01]  /*4560*/  IMAD.HI.U32 R7, R0, R19, RZ ;  /* 0x0000001300077227 */ /* 0x002fe200078e00ff */
[----:B------:R-:W-:Y:S02]  /*4570*/  ISETP.GE.AND P2, PT, R18, RZ, PT ;  /* 0x000000ff1200720c */ /* 0x000fe40003f46270 */
[----:B------:R-:W5:Y:S07]  /*4580*/  LDL.LU R18, [R1+0x100] ;  /* 0x0001000001127983 */ /* 0x000f6e0000300800 */
[----:B------:R-:W-:-:S02]  /*4590*/  @!P1 IMAD.IADD R16, R16, 0x1, -R2 ;  /* 0x0000000110109824 */ /* 0x000fc400078e0a02 */
[----:B------:R-:W-:-:S03]  /*45a0*/  @!P0 IMAD.IADD R15, R15, 0x1, -R2 ;  /* 0x000000010f0f8824 */ /* 0x000fc600078e0a02 */
[C---:B------:R-:W-:Y:S01]  /*45b0*/  ISETP.GT.U32.AND P1, PT, R2.reuse, R16, PT ;  /* 0x000000100200720c */ /* 0x040fe20003f24070 */
[----:B------:R-:W-:Y:S01]  /*45c0*/  IMAD.MOV R7, RZ, RZ, -R7 ;  /* 0x000000ffff077224 */ /* 0x000fe200078e0a07 */
[----:B------:R-:W-:Y:S01]  /*45d0*/  ISETP.GT.U32.AND P0, PT, R2, R15, PT ;  /* 0x0000000f0200720c */ /* 0x000fe20003f04070 */
[----:B------:R-:W-:-:S04]  /*45e0*/  IMAD.HI.U32 R3, R0, R17, RZ ;  /* 0x0000001100037227 */ /* 0x000fc800078e00ff */
[----:B------:R-:W-:Y:S02]  /*45f0*/  IMAD R19, R2, R7, R19 ;  /* 0x0000000702137224 */ /* 0x000fe400078e0213 */
[----:B------:R-:W-:-:S04]  /*4600*/  IMAD.MOV R3, RZ, RZ, -R3 ;  /* 0x000000ffff037224 */ /* 0x000fc800078e0a03 */
[--C-:B------:R-:W-:Y:S01]  /*4610*/  @!P1 IMAD.IADD R16, R16, 0x1, -R2.reuse ;  /* 0x0000000110109824 */ /* 0x100fe200078e0a02 */
[C---:B------:R-:W-:Y:S01]  /*4620*/  ISETP.GT.U32.AND P1, PT, R2.reuse, R19, PT ;  /* 0x000000130200720c */ /* 0x040fe20003f24070 */
[C---:B------:R-:W-:Y:S02]  /*4630*/  IMAD R17, R2.reuse, R3, R17 ;  /* 0x0000000302117224 */ /* 0x040fe400078e0211 */
[----:B------:R-:W-:Y:S02]  /*4640*/  @!P2 IMAD.MOV R13, RZ, RZ, -R13 ;  /* 0x000000ffff0da224 */ /* 0x000fe400078e0a0d */
[----:B------:R-:W-:Y:S01]  /*4650*/  @!P0 IMAD.IADD R15, R15, 0x1, -R2 ;  /* 0x000000010f0f8824 */ /* 0x000fe200078e0a02 */
[----:B------:R-:W-:-:S07]  /*4660*/  ISETP.GT.U32.AND P0, PT, R2, R17, PT ;  /* 0x000000110200720c */ /* 0x000fce0003f04070 */
[----:B------:R-:W-:-:S06]  /*4670*/  @!P1 IMAD.IADD R19, R19, 0x1, -R2 ;  /* 0x0000000113139824 */ /* 0x000fcc00078e0a02 */
[----:B------:R-:W-:-:S05]  /*4680*/  @!P0 IMAD.IADD R17, R17, 0x1, -R2 ;  /* 0x0000000111118824 */ /* 0x000fca00078e0a02 */
[----:B------:R-:W-:Y:S01]  /*4690*/  ISETP.GT.U32.AND P0, PT, R2, R17, PT ;  /* 0x000000110200720c */ /* 0x000fe20003f04070 */
[----:B------:R-:W-:Y:S02]  /*46a0*/  @!P5 IMAD.MOV R15, RZ, RZ, -R15 ;  /* 0x000000ffff0fd224 */ /* 0x000fe400078e0a0f */
[----:B------:R-:W-:Y:S01]  /*46b0*/  @!P6 IMAD.MOV R16, RZ, RZ, -R16 ;  /* 0x000000ffff10e224 */ /* 0x000fe200078e0a10 */
[----:B------:R-:W-:Y:S09]  /*46c0*/  STL [R1+0x1394], R13 ;  /* 0x0013940d01007387 */ /* 0x000ff20000100800 */
[----:B------:R-:W-:Y:S01]  /*46d0*/  @!P0 IMAD.IADD R17, R17, 0x1, -R2 ;  /* 0x0000000111118824 */ /* 0x000fe200078e0a02 */
[----:B------:R-:W-:Y:S03]  /*46e0*/  STL [R1+0x1398], R15 ;  /* 0x0013980f01007387 */ /* 0x000fe60000100800 */
[----:B------:R-:W-:Y:S01]  /*46f0*/  @!P3 IMAD.MOV R17, RZ, RZ, -R17 ;  /* 0x000000ffff11b224 */ /* 0x000fe200078e0a11 */
[----:B------:R-:W-:Y:S04]  /*4700*/  STL [R1+0x139c], R16 ;  /* 0x00139c1001007387 */ /* 0x000fe80000100800 */
[----:B------:R-:W5:Y:S04]  /*4710*/  LDL.LU R23, [R1+0x104] ;  /* 0x0001040001177983 */ /* 0x000f680000300800 */
[----:B------:R0:W-:Y:S01]  /*4720*/  STL [R1+0x13a0], R17 ;  /* 0x0013a01101007387 */ /* 0x0001e20000100800 */
[----:B--2---:R-:W-:-:S05]  /*4730*/  IABS R20, R25 ;  /* 0x0000001900147213 */ /* 0x004fca0000000000 */
[----:B------:R-:W-:-:S04]  /*4740*/  IMAD.HI.U32 R6, R0, R20, RZ ;  /* 0x0000001400067227 */ /* 0x000fc800078e00ff */
[----:B------:R-:W-:-:S04]  /*4750*/  IMAD.MOV R6, RZ, RZ, -R6 ;  /* 0x000000ffff067224 */ /* 0x000fc800078e0a06 */
[----:B------:R-:W-:-:S05]  /*4760*/  IMAD R20, R2, R6, R20 ;  /* 0x0000000602147224 */ /* 0x000fca00078e0214 */
[----:B------:R-:W-:Y:S02]  /*4770*/  ISETP.GT.U32.AND P2, PT, R2, R20, PT ;  /* 0x000000140200720c */ /* 0x000fe40003f44070 */
[----:B----4-:R-:W-:-:S05]  /*4780*/  IABS R22, R11 ;  /* 0x0000000b00167213 */ /* 0x010fca0000000000 */
[----:B------:R-:W-:Y:S01]  /*4790*/  IMAD.HI.U32 R3, R0, R22, RZ ;  /* 0x0000001600037227 */ /* 0x000fe200078e00ff */
[----:B---3--:R-:W-:Y:S02]  /*47a0*/  IABS R21, R26 ;  /* 0x0000001a00157213 */ /* 0x008fe40000000000 */
[----:B-----5:R-:W-:Y:S01]  /*47b0*/  IABS R24, R14 ;  /* 0x0000000e00187213 */ /* 0x020fe20000000000 */
[----:B------:R-:W-:Y:S02]  /*47c0*/  IMAD.MOV R3, RZ, RZ, -R3 ;  /* 0x000000ffff037224 */ /* 0x000fe400078e0a03 */
[----:B------:R-:W-:Y:S01]  /*47d0*/  @!P2 IMAD.IADD R20, R20, 0x1, -R2 ;  /* 0x000000011414a824 */ /* 0x000fe200078e0a02 */
[C---:B------:R-:W-:Y:S01]  /*47e0*/  ISETP.GT.U32.AND P2, PT, R2.reuse, R19, PT ;  /* 0x000000130200720c */ /* 0x040fe20003f44070 */
[----:B------:R-:W-:Y:S02]  /*47f0*/  IMAD R22, R2, R3, R22 ;  /* 0x0000000302167224 */ /* 0x000fe400078e0216 */
[----:B------:R-:W-:-:S04]  /*4800*/  IMAD.HI.U32 R3, R0, R24, RZ ;  /* 0x0000001800037227 */ /* 0x000fc800078e00ff */
[----:B------:R-:W-:-:S04]  /*4810*/  IMAD.HI.U32 R4, R0, R21, RZ ;  /* 0x0000001500047227 */ /* 0x000fc800078e00ff */
[----:B------:R-:W-:Y:S02]  /*4820*/  IMAD.MOV R3, RZ, RZ, -R3 ;  /* 0x000000ffff037224 */ /* 0x000fe400078e0a03 */
[----:B------:R-:W-:Y:S02]  /*4830*/  IMAD.MOV R4, RZ, RZ, -R4 ;  /* 0x000000ffff047224 */ /* 0x000fe400078e0a04 */
[C---:B------:R-:W-:Y:S02]  /*4840*/  IMAD R24, R2.reuse, R3, R24 ;  /* 0x0000000302187224 */ /* 0x040fe400078e0218 */
[C---:B------:R-:W-:Y:S02]  /*4850*/  IMAD R21, R2.reuse, R4, R21 ;  /* 0x0000000402157224 */ /* 0x040fe400078e0215 */
[----:B------:R-:W-:Y:S01]  /*4860*/  @!P2 IMAD.IADD R19, R19, 0x1, -R2 ;  /* 0x000000011313a824 */ /* 0x000fe200078e0a02 */
[C---:B------:R-:W-:Y:S02]  /*4870*/  ISETP.GT.U32.AND P2, PT, R2.reuse, R24, PT ;  /* 0x000000180200720c */ /* 0x040fe40003f44070 */
[----:B------:R-:W-:-:S02]  /*4880*/  ISETP.GT.U32.AND P5, PT, R2, R21, PT ;  /* 0x000000150200720c */ /* 0x000fc40003fa4070 */
[----:B------:R-:W-:Y:S02]  /*4890*/  ISETP.GT.U32.AND P0, PT, R2, R22, PT ;  /* 0x000000160200720c */ /* 0x000fe40003f04070 */
[----:B------:R-:W-:Y:S02]  /*48a0*/  ISETP.GE.AND P6, PT, R25, RZ, PT ;  /* 0x000000ff1900720c */ /* 0x000fe40003fc6270 */
[----:B------:R-:W-:-:S05]  /*48b0*/  IABS R25, R28 ;  /* 0x0000001c00197213 */ /* 0x000fca0000000000 */
[--C-:B------:R-:W-:Y:S01]  /*48c0*/  @!P2 IMAD.IADD R24, R24, 0x1, -R2.reuse ;  /* 0x000000011818a824 */ /* 0x100fe200078e0a02 */
[----:B------:R-:W-:Y:S01]  /*48d0*/  ISETP.GE.AND P2, PT, R28, RZ, PT ;  /* 0x000000ff1c00720c */ /* 0x000fe20003f46270 */
[--C-:B------:R-:W-:Y:S01]  /*48e0*/  @!P5 IMAD.IADD R21, R21, 0x1, -R2.reuse ;  /* 0x000000011515d824 */ /* 0x100fe200078e0a02 */
[----:B------:R-:W2:Y:S01]  /*48f0*/  LDL.LU R28, [R1+0x108] ;  /* 0x00010800011c7983 */ /* 0x000ea20000300800 */
[----:B------:R-:W-:Y:S01]  /*4900*/  ISETP.GT.U32.AND P5, PT, R2, R20, PT ;  /* 0x000000140200720c */ /* 0x000fe20003fa4070 */
[----:B------:R-:W-:Y:S02]  /*4910*/  @!P0 IMAD.IADD R22, R22, 0x1, -R2 ;  /* 0x0000000116168824 */ /* 0x000fe400078e0a02 */
[----:B------:R-:W-:Y:S02]  /*4920*/  ISETP.GT.U32.AND P0, PT, R2, R21, PT ;  /* 0x000000150200720c */ /* 0x000fe40003f04070 */
[----:B------:R-:W-:Y:S01]  /*4930*/  ISETP.GE.AND P1, PT, R26, RZ, PT ;  /* 0x000000ff1a00720c */ /* 0x000fe20003f26270 */
[----:B------:R-:W-:-:S07]  /*4940*/  @!P4 IMAD.MOV R19, RZ, RZ, -R19 ;  /* 0x000000ffff13c224 */ /* 0x000fce00078e0a13 */
[----:B------:R-:W-:-:S03]  /*4950*/  @!P5 IMAD.IADD R20, R20, 0x1, -R2 ;  /* 0x000000011414d824 */ /* 0x000fc600078e0a02 */
[----:B------:R-:W-:Y:S02]  /*4960*/  @!P0 IMAD.IADD R21, R21, 0x1, -R2 ;  /* 0x0000000115158824 */ /* 0x000fe400078e0a02 */
[----:B------:R-:W-:Y:S02]  /*4970*/  @!P6 IMAD.MOV R20, RZ, RZ, -R20 ;  /* 0x000000ffff14e224 */ /* 0x000fe400078e0a14 */
[----:B------:R-:W-:Y:S01]  /*4980*/  @!P1 IMAD.MOV R21, RZ, RZ, -R21 ;  /* 0x000000ffff159224 */ /* 0x000fe200078e0a15 */
[----:B------:R1:W-:Y:S01]  /*4990*/  STL [R1+0x13a4], R19 ;  /* 0x0013a41301007387 */ /* 0x0003e20000100800 */
[----:B------:R-:W-:Y:S02]  /*49a0*/  IABS R26, R29 ;  /* 0x0000001d001a7213 */ /* 0x000fe40000000000 */
[----:B------:R-:W-:Y:S01]  /*49b0*/  ISETP.GE.AND P1, PT, R29, RZ, PT ;  /* 0x000000ff1d00720c */ /* 0x000fe20003f26270 */
[----:B------:R3:W-:Y:S04]  /*49c0*/  STL [R1+0x13a8], R20 ;  /* 0x0013a81401007387 */ /* 0x0007e80000100800 */
[----:B------:R-:W-:Y:S04]  /*49d0*/  STL [R1+0x13ac], R21 ;  /* 0x0013ac1501007387 */ /* 0x000fe80000100800 */
[----:B------:R-:W4:Y:S01]  /*49e0*/  LDL.LU R29, [R1+0x10c] ;  /* 0x00010c00011d7983 */ /* 0x000f220000300800 */
[----:B------:R-:W-:-:S04]  /*49f0*/  IMAD.HI.U32 R3, R0, R25, RZ ;  /* 0x0000001900037227 */ /* 0x000fc800078e00ff */
[----:B------:R-:W-:-:S04]  /*4a00*/  IMAD.MOV R3, RZ, RZ, -R3 ;  /* 0x000000ffff037224 */ /* 0x000fc800078e0a03 */
[----:B------:R-:W-:-:S05]  /*4a10*/  IMAD R25, R2, R3, R25 ;  /* 0x0000000302197224 */ /* 0x000fca00078e0219 */
[C---:B------:R-:W-:Y:S02]  /*4a20*/  ISETP.GT.U32.AND P0, PT, R2.reuse, R25, PT ;  /* 0x000000190200720c */ /* 0x040fe40003f04070 */
[----:B------:R-:W-:Y:S02]  /*4a30*/  ISETP.GT.U32.AND P3, PT, R2, R22, PT ;  /* 0x000000160200720c */ /* 0x000fe40003f64070 */
[----:B------:R-:W-:-:S09]  /*4a40*/  ISETP.GE.AND P5, PT, R11, RZ, PT ;  /* 0x000000ff0b00720c */ /* 0x000fd20003fa6270 */
[--C-:B------:R-:W-:Y:S01]  /*4a50*/  @!P0 IMAD.IADD R25, R25, 0x1, -R2.reuse ;  /* 0x0000000119198824 */ /* 0x100fe200078e0a02 */
[----:B------:R-:W-:Y:S01]  /*4a60*/  ISETP.GT.U32.AND P0, PT, R2, R24, PT ;  /* 0x000000180200720c */ /* 0x000fe20003f04070 */
[----:B------:R-:W-:Y:S01]  /*4a70*/  @!P3 IMAD.IADD R22, R22, 0x1, -R2 ;  /* 0x000000011616b824 */ /* 0x000fe200078e0a02 */
[----:B------:R-:W-:Y:S01]  /*4a80*/  ISETP.GE.AND P3, PT, R14, RZ, PT ;  /* 0x000000ff0e00720c */ /* 0x000fe20003f66270 */
[----:B------:R-:W-:-:S04]  /*4a90*/  IMAD.HI.U32 R4, R0, R26, RZ ;  /* 0x0000001a00047227 */ /* 0x000fc800078e00ff */
[----:B------:R-:W-:Y:S01]  /*4aa0*/  @!P5 IMAD.MOV R22, RZ, RZ, -R22 ;  /* 0x000000ffff16d224 */ /* 0x000fe200078e0a16 */
[----:B------:R-:W-:Y:S01]  /*4ab0*/  IABS R27, R18 ;  /* 0x00000012001b7213 */ /* 0x000fe20000000000 */
[----:B------:R-:W-:-:S03]  /*4ac0*/  IMAD.MOV R4, RZ, RZ, -R4 ;  /* 0x000000ffff047224 */ /* 0x000fc600078e0a04 */
[----:B------:R-:W-:Y:S01]  /*4ad0*/  STL [R1+0x13b0], R22 ;  /* 0x0013b01601007387 */ /* 0x000fe20000100800 */
[----:B------:R-:W-:Y:S01]  /*4ae0*/  @!P0 IMAD.IADD R24, R24, 0x1, -R2 ;  /* 0x0000000118188824 */ /* 0x000fe200078e0a02 */
[----:B------:R-:W-:Y:S02]  /*4af0*/  ISETP.GE.AND P0, PT, R18, RZ, PT ;  /* 0x000000ff1200720c */ /* 0x000fe40003f06270 */
[----:B------:R-:W5:Y:S01]  /*4b00*/  LDL.LU R18, [R1+0x110] ;  /* 0x0001100001127983 */ /* 0x000f620000300800 */
[----:B------:R-:W-:Y:S02]  /*4b10*/  IMAD R26, R2, R4, R26 ;  /* 0x00000004021a7224 */ /* 0x000fe400078e021a */
[----:B------:R-:W-:-:S03]  /*4b20*/  @!P3 IMAD.MOV R24, RZ, RZ, -R24 ;  /* 0x000000ffff18b224 */ /* 0x000fc600078e0a18 */
[C---:B------:R-:W-:Y:S02]  /*4b30*/  ISETP.GT.U32.AND P4, PT, R2.reuse, R26, PT ;  /* 0x0000001a0200720c */ /* 0x040fe40003f84070 */
[----:B------:R-:W-:Y:S01]  /*4b40*/  STL [R1+0x13b4], R24 ;  /* 0x0013b41801007387 */ /* 0x000fe20000100800 */
[----:B------:R-:W-:Y:S01]  /*4b50*/  ISETP.GT.U32.AND P6, PT, R2, R25, PT ;  /* 0x000000190200720c */ /* 0x000fe20003fc4070 */
[----:B------:R-:W-:-:S09]  /*4b60*/  IMAD.HI.U32 R3, R0, R27, RZ ;  /* 0x0000001b00037227 */ /* 0x000fd200078e00ff */
[----:B------:R-:W-:Y:S02]  /*4b70*/  @!P4 IMAD.IADD R26, R26, 0x1, -R2 ;  /* 0x000000011a1ac824 */ /* 0x000fe400078e0a02 */
[----:B------:R-:W-:-:S03]  /*4b80*/  IMAD.MOV R3, RZ, RZ, -R3 ;  /* 0x000000ffff037224 */ /* 0x000fc600078e0a03 */
[C---:B------:R-:W-:Y:S01]  /*4b90*/  ISETP.GT.U32.AND P4, PT, R2.reuse, R26, PT ;  /* 0x0000001a0200720c */ /* 0x040fe20003f84070 */
[----:B------:R-:W-:Y:S02]  /*4ba0*/  @!P6 IMAD.IADD R25, R25, 0x1, -R2 ;  /* 0x000000011919e824 */ /* 0x000fe400078e0a02 */
[----:B------:R-:W-:Y:S02]  /*4bb0*/  IMAD R27, R2, R3, R27 ;  /* 0x00000003021b7224 */ /* 0x000fe400078e021b */
[----:B------:R-:W-:-:S03]  /*4bc0*/  @!P2 IMAD.MOV R25, RZ, RZ, -R25 ;  /* 0x000000ffff19a224 */ /* 0x000fc600078e0a19 */
[----:B------:R-:W-:-:S05]  /*4bd0*/  ISETP.GT.U32.AND P5, PT, R2, R27, PT ;  /* 0x0000001b0200720c */ /* 0x000fca0003fa4070 */
[----:B------:R-:W-:-:S08]  /*4be0*/  @!P4 IMAD.IADD R26, R26, 0x1, -R2 ;  /* 0x000000011a1ac824 */ /* 0x000fd000078e0a02 */
[----:B------:R-:W-:-:S05]  /*4bf0*/  @!P5 IMAD.IADD R27, R27, 0x1, -R2 ;  /* 0x000000011b1bd824 */ /* 0x000fca00078e0a02 */
[----:B------:R-:W-:Y:S01]  /*4c00*/  ISETP.GT.U32.AND P5, PT, R2, R27, PT ;  /* 0x0000001b0200720c */ /* 0x000fe20003fa4070 */
[----:B------:R-:W-:-:S12]  /*4c10*/  @!P1 IMAD.MOV R26, RZ, RZ, -R26 ;  /* 0x000000ffff1a9224 */ /* 0x000fd800078e0a1a */
[----:B------:R-:W-:-:S04]  /*4c20*/  @!P5 IMAD.IADD R27, R27, 0x1, -R2 ;  /* 0x000000011b1bd824 */ /* 0x000fc800078e0a02 */
[----:B------:R-:W-:Y:S01]  /*4c30*/  @!P0 IMAD.MOV R27, RZ, RZ, -R27 ;  /* 0x000000ffff1b8224 */ /* 0x000fe200078e0a1b */
[----:B--2---:R-:W-:Y:S02]  /*4c40*/  IABS R11, R28 ;  /* 0x0000001c000b7213 */ /* 0x004fe40000000000 */
[----:B------:R-:W-:Y:S02]  /*4c50*/  ISETP.GE.AND P3, PT, R28, RZ, PT ;  /* 0x000000ff1c00720c */ /* 0x000fe40003f66270 */
[----:B------:R-:W2:Y:S04]  /*4c60*/  LDL.LU R28, [R1+0x114] ;  /* 0x00011400011c7983 */ /* 0x000ea80000300800 */
[----:B------:R-:W-:Y:S01]  /*4c70*/  STL [R1+0x13b8], R25 ;  /* 0x0013b81901007387 */ /* 0x000fe20000100800 */
[----:B----4-:R-:W-:-:S02]  /*4c80*/  ISETP.GE.AND P4, PT, R29, RZ, PT ;  /* 0x000000ff1d00720c */ /* 0x010fc40003f86270 */
[----:B------:R-:W-:Y:S02]  /*4c90*/  IABS R4, R29 ;  /* 0x0000001d00047213 */ /* 0x000fe40000000000 */
[----:B------:R-:W4:Y:S04]  /*4ca0*/  LDL.LU R29, [R1+0x118] ;  /* 0x00011800011d7983 */ /* 0x000f280000300800 */
[----:B0-----:R-:W3:Y:S04]  /*4cb0*/  LDL.LU R17, [R1+0x11c] ;  /* 0x00011c0001117983 */ /* 0x001ee80000300800 */
[----:B------:R-:W3:Y:S04]  /*4cc0*/  LDL.LU R10, [R1+0x120] ;  /* 0x00012000010a7983 */ /* 0x000ee80000300800 */
[----:B------:R-:W-:Y:S04]  /*4cd0*/  STL [R1+0x13bc], R26 ;  /* 0x0013bc1a01007387 */ /* 0x000fe80000100800 */
[----:B------:R-:W-:Y:S04]  /*4ce0*/  STL [R1+0x13c0], R27 ;  /* 0x0013c01b01007387 */ /* 0x000fe80000100800 */
[----:B------:R-:W3:Y:S04]  /*4cf0*/  LDL.LU R16, [R1+0x124] ;  /* 0x0001240001107983 */ /* 0x000ee80000300800 */
[----:B------:R-:W3:Y:S04]  /*4d00*/  LDL.LU R13, [R1+0x128] ;  /* 0x00012800010d7983 */ /* 0x000ee80000300800 */
[----:B------:R-:W3:Y:S04]  /*4d10*/  LDL.LU R15, [R1+0x12c] ;  /* 0x00012c00010f7983 */ /* 0x000ee80000300800 */
[----:B------:R-:W3:Y:S01]  /*4d20*/  LDL R12, [R1+0x7c0] ;  /* 0x0007c000010c7983 */ /* 0x000ee20000100800 */
[----:B------:R-:W-:-:S05]  /*4d30*/  IABS R9, R23 ;  /* 0x0000001700097213 */ /* 0x000fca0000000000 */
[----:B------:R-:W-:-:S04]  /*4d40*/  IMAD.HI.U32 R3, R0, R9, RZ ;  /* 0x0000000900037227 */ /* 0x000fc800078e00ff */
[----:B------:R-:W-:-:S04]  /*4d50*/  IMAD.MOV R3, RZ, RZ, -R3 ;  /* 0x000000ffff037224 */ /* 0x000fc800078e0a03 */
[----:B------:R-:W-:Y:S02]  /*4d60*/  IMAD R9, R2, R3, R9 ;  /* 0x0000000302097224 */ /* 0x000fe400078e0209 */
[----:B------:R-:W-:-:S03]  /*4d70*/  IMAD.HI.U32 R6, R0, R11, RZ ;  /* 0x0000000b00067227 */ /* 0x000fc600078e00ff */
[----:B------:R-:W-:Y:S01]  /*4d80*/  ISETP.GT.U32.AND P2, PT, R2, R9, PT ;  /* 0x000000090200720c */ /* 0x000fe20003f44070 */
[----:B------:R-:W-:-:S04]  /*4d90*/  IMAD.MOV R6, RZ, RZ, -R6 ;  /* 0x000000ffff067224 */ /* 0x000fc800078e0a06 */
[----:B------:R-:W-:Y:S01]  /*4da0*/  IMAD R11, R2, R6, R11 ;  /* 0x00000006020b7224 */ /* 0x000fe200078e020b */
[----:B-----5:R-:W-:-:S04]  /*4db0*/  IABS R3, R18 ;  /* 0x0000001200037213 */ /* 0x020fc80000000000 */
[----:B------:R-:W-:-:S03]  /*4dc0*/  ISETP.GT.U32.AND P1, PT, R2, R11, PT ;  /* 0x0000000b0200720c */ /* 0x000fc60003f24070 */
[----:B------:R-:W-:Y:S02]  /*4dd0*/  @!P2 IMAD.IADD R9, R9, 0x1, -R2 ;  /* 0x000000010909a824 */ /* 0x000fe400078e0a02 */
[----:B------:R-:W-:-:S03]  /*4de0*/  IMAD.MOV.U32 R7, RZ, RZ, R4 ;  /* 0x000000ffff077224 */ /* 0x000fc600078e0004 */
[----:B------:R-:W-:Y:S01]  /*4df0*/  ISETP.GT.U32.AND P2, PT, R2, R9, PT ;  /* 0x000000090200720c */ /* 0x000fe20003f44070 */
[----:B------:R-:W-:Y:S01]  /*4e00*/  IMAD.MOV.U32 R4, RZ, RZ, R3 ;  /* 0x000000ffff047224 */ /* 0x000fe200078e0003 */
[----:B------:R-:W-:Y:S01]  /*4e10*/  ISETP.GE.AND P6, PT, R23, RZ, PT ;  /* 0x000000ff1700720c */ /* 0x000fe20003fc6270 */
[----:B------:R-:W-:Y:S01]  /*4e20*/  IMAD.HI.U32 R14, R0, R7, RZ ;  /* 0x00000007000e7227 */ /* 0x000fe200078e00ff */
[----:B------:R-:W-:-:S03]  /*4e30*/  ISETP.GE.AND P5, PT, R18, RZ, PT ;  /* 0x000000ff1200720c */ /* 0x000fc60003fa6270 */
[----:B------:R-:W-:-:S04]  /*4e40*/  IMAD.HI.U32 R18, R0, R4, RZ ;  /* 0x0000000400127227 */ /* 0x000fc800078e00ff */
[----:B------:R-:W-:Y:S02]  /*4e50*/  IMAD.MOV R14, RZ, RZ, -R14 ;  /* 0x000000ffff0e7224 */ /* 0x000fe400078e0a0e */
[----:B------:R-:W-:Y:S02]  /*4e60*/  @!P1 IMAD.IADD R11, R11, 0x1, -R2 ;  /* 0x000000010b0b9824 */ /* 0x000fe400078e0a02 */
[----:B------:R-:W-:Y:S02]  /*4e70*/  IMAD.MOV R18, RZ, RZ, -R18 ;  /* 0x000000ffff127224 */ /* 0x000fe400078e0a12 */
[C---:B------:R-:W-:Y:S01]  /*4e80*/  IMAD R14, R2.reuse, R14, R7 ;  /* 0x0000000e020e7224 */ /* 0x040fe200078e0207 */
[C---:B------:R-:W-:Y:S01]  /*4e90*/  ISETP.GT.U32.AND P1, PT, R2.reuse, R11, PT ;  /* 0x0000000b0200720c */ /* 0x040fe20003f24070 */
[----:B------:R-:W-:Y:S02]  /*4ea0*/  @!P2 IMAD.IADD R9, R9, 0x1, -R2 ;  /* 0x000000010909a824 */ /* 0x000fe400078e0a02 */
[----:B------:R-:W-:-:S02]  /*4eb0*/  IMAD R18, R2, R18, R4 ;  /* 0x0000001202127224 */ /* 0x000fc400078e0204 */
[----:B------:R-:W-:Y:S01]  /*4ec0*/  @!P6 IMAD.MOV R9, RZ, RZ, -R9 ;  /* 0x000000ffff09e224 */ /* 0x000fe200078e0a09 */
[----:B------:R-:W-:-:S07]  /*4ed0*/  ISETP.GT.U32.AND P6, PT, R2, R14, PT ;  /* 0x0000000e0200720c */ /* 0x000fce0003fc4070 */
[----:B------:R-:W-:Y:S01]  /*4ee0*/  @!P1 IMAD.IADD R11, R11, 0x1, -R2 ;  /* 0x000000010b0b9824 */ /* 0x000fe200078e0a02 */
[----:B------:R-:W-:-:S05]  /*4ef0*/  ISETP.GT.U32.AND P1, PT, R2, R18, PT ;  /* 0x000000120200720c */ /* 0x000fca0003f24070 */
[----:B------:R-:W-:-:S08]  /*4f00*/  @!P6 IMAD.IADD R14, R14, 0x1, -R2 ;  /* 0x000000010e0ee824 */ /* 0x000fd000078e0a02 */
[----:B------:R-:W-:Y:S01]  /*4f10*/  @!P1 IMAD.IADD R18, R18, 0x1, -R2 ;  /* 0x0000000112129824 */ /* 0x000fe200078e0a02 */
[----:B------:R-:W-:-:S13]  /*4f20*/  ISETP.GT.U32.AND P1, PT, R2, R14, PT ;  /* 0x0000000e0200720c */ /* 0x000fda0003f24070 */
[----:B------:R-:W-:-:S04]  /*4f30*/  @!P1 IMAD.IADD R14, R14, 0x1, -R2 ;  /* 0x000000010e0e9824 */ /* 0x000fc800078e0a02 */
[----:B------:R-:W-:Y:S02]  /*4f40*/  @!P4 IMAD.MOV R14, RZ, RZ, -R14 ;  /* 0x000000ffff0ec224 */ /* 0x000fe400078e0a0e */
[----:B------:R-:W-:Y:S01]  /*4f50*/  @!P3 IMAD.MOV R11, RZ, RZ, -R11 ;  /* 0x000000ffff0bb224 */ /* 0x000fe200078e0a0b */
[----:B------:R0:W-:Y:S01]  /*4f60*/  STL [R1+0x13c4], R9 ;  /* 0x0013c40901007387 */ /* 0x0001e20000100800 */
[----:B--2---:R-:W-:-:S05]  /*4f70*/  IABS R3, R28 ;  /* 0x0000001c00037213 */ /* 0x004fca0000000000 */
[----:B------:R-:W-:-:S04]  /*4f80*/  IMAD.MOV.U32 R4, RZ, RZ, R3 ;  /* 0x000000ffff047224 */ /* 0x000fc800078e0003 */
[----:B------:R-:W-:-:S04]  /*4f90*/  IMAD.HI.U32 R23, R0, R4, RZ ;  /* 0x0000000400177227 */ /* 0x000fc800078e00ff */
[----:B------:R-:W-:-:S04]  /*4fa0*/  IMAD.MOV R23, RZ, RZ, -R23 ;  /* 0x000000ffff177224 */ /* 0x000fc800078e0a17 */
[----:B------:R-:W-:-:S05]  /*4fb0*/  IMAD R23, R2, R23, R4 ;  /* 0x0000001702177224 */ /* 0x000fca00078e0204 */
[----:B------:R-:W-:Y:S02]  /*4fc0*/  ISETP.GT.U32.AND P6, PT, R2, R23, PT ;  /* 0x000000170200720c */ /* 0x000fe40003fc4070 */
[----:B------:R-:W-:Y:S02]  /*4fd0*/  ISETP.GE.AND P0, PT, R28, RZ, PT ;  /* 0x000000ff1c00720c */ /* 0x000fe40003f06270 */
[----:B----4-:R-:W-:-:S09]  /*4fe0*/  IABS R3, R29 ;  /* 0x0000001d00037213 */ /* 0x010fd20000000000 */
[----:B------:R-:W-:Y:S01]  /*4ff0*/  @!P6 IMAD.IADD R23, R23, 0x1, -R2 ;  /* 0x000000011717e824 */ /* 0x000fe200078e0a02 */
[----:B---3--:R-:W-:Y:S01]  /*5000*/  IABS R28, R17 ;  /* 0x00000011001c7213 */ /* 0x008fe20000000000 */
[----:B------:R-:W-:Y:S01]  /*5010*/  IMAD.MOV.U32 R8, RZ, RZ, R3 ;  /* 0x000000ffff087224 */ /* 0x000fe200078e0003 */
[----:B------:R-:W-:-:S03]  /*5020*/  ISETP.GT.U32.AND P6, PT, R2, R18, PT ;  /* 0x000000120200720c */ /* 0x000fc60003fc4070 */
[----:B------:R-:W-:Y:S01]  /*5030*/  IMAD.HI.U32 R7, R0, R8, RZ ;  /* 0x0000000800077227 */ /* 0x000fe200078e00ff */
[----:B------:R-:W-:-:S03]  /*5040*/  ISETP.GE.AND P2, PT, R29, RZ, PT ;  /* 0x000000ff1d00720c */ /* 0x000fc60003f46270 */
[----:B------:R-:W-:-:S04]  /*5050*/  IMAD.HI.U32 R3, R0, R28, RZ ;  /* 0x0000001c00037227 */ /* 0x000fc800078e00ff */
[----:B------:R-:W-:Y:S02]  /*5060*/  IMAD.MOV R29, RZ, RZ, -R7 ;  /* 0x000000ffff1d7224 */ /* 0x000fe400078e0a07 */
[----:B------:R-:W-:-:S04]  /*5070*/  IMAD.MOV R7, RZ, RZ, -R3 ;  /* 0x000000ffff077224 */ /* 0x000fc800078e0a03 */
[----:B------:R-:W-:Y:S02]  /*5080*/  IMAD R28, R2, R7, R28 ;  /* 0x00000007021c7224 */ /* 0x000fe400078e021c */
[----:B------:R-:W-:-:S03]  /*5090*/  @!P6 IMAD.IADD R18, R18, 0x1, -R2 ;  /* 0x000000011212e824 */ /* 0x000fc600078e0a02 */
[----:B------:R-:W-:Y:S02]  /*50a0*/  ISETP.GT.U32.AND P6, PT, R2, R28, PT ;  /* 0x0000001c0200720c */ /* 0x000fe40003fc4070 */
[----:B------:R-:W-:Y:S02]  /*50b0*/  IABS R6, R16 ;  /* 0x0000001000067213 */ /* 0x000fe40000000000 */
[----:B------:R-:W-:-:S03]  /*50c0*/  IABS R4, R10 ;  /* 0x0000000a00047213 */ /* 0x000fc60000000000 */
[----:B------:R-:W-:-:S06]  /*50d0*/  IMAD.MOV.U32 R3, RZ, RZ, R6 ;  /* 0x000000ffff037224 */ /* 0x000fcc00078e0006 */
[----:B------:R-:W-:Y:S02]  /*50e0*/  @!P6 IMAD.IADD R28, R28, 0x1, -R2 ;  /* 0x000000011c1ce824 */ /* 0x000fe400078e0a02 */
[----:B------:R-:W-:-:S03]  /*50f0*/  IMAD.HI.U32 R6, R0, R4, RZ ;  /* 0x0000000400067227 */ /* 0x000fc600078e00ff */
[C---:B------:R-:W-:Y:S01]  /*5100*/  ISETP.GT.U32.AND P4, PT, R2.reuse, R28, PT ;  /* 0x0000001c0200720c */ /* 0x040fe20003f84070 */
[----:B------:R-:W-:Y:S01]  /*5110*/  IMAD R29, R2, R29, R8 ;  /* 0x0000001d021d7224 */ /* 0x000fe200078e0208 */
[----:B------:R-:W-:Y:S01]  /*5120*/  IABS R8, R13 ;  /* 0x0000000d00087213 */ /* 0x000fe20000000000 */
[----:B------:R-:W-:Y:S02]  /*5130*/  IMAD.MOV R6, RZ, RZ, -R6 ;  /* 0x000000ffff067224 */ /* 0x000fe400078e0a06 */
[----:B------:R-:W-:Y:S01]  /*5140*/  IMAD.HI.U32 R7, R0, R3, RZ ;  /* 0x0000000300077227 */ /* 0x000fe200078e00ff */
[----:B------:R-:W-:-:S03]  /*5150*/  ISETP.GT.U32.AND P1, PT, R2, R29, PT ;  /* 0x0000001d0200720c */ /* 0x000fc60003f24070 */
[----:B------:R-:W-:Y:S02]  /*5160*/  IMAD R4, R2, R6, R4 ;  /* 0x0000000602047224 */ /* 0x000fe400078e0204 */
[----:B------:R-:W-:Y:S02]  /*5170*/  IMAD.MOV.U32 R6, RZ, RZ, R8 ;  /* 0x000000ffff067224 */ /* 0x000fe400078e0008 */
[----:B------:R-:W-:Y:S01]  /*5180*/  @!P4 IMAD.IADD R28, R28, 0x1, -R2 ;  /* 0x000000011c1cc824 */ /* 0x000fe200078e0a02 */
[----:B------:R-:W-:Y:S01]  /*5190*/  ISETP.GE.AND P4, PT, R10, RZ, PT ;  /* 0x000000ff0a00720c */ /* 0x000fe20003f86270 */
[----:B------:R-:W-:Y:S01]  /*51a0*/  IMAD.MOV R7, RZ, RZ, -R7 ;  /* 0x000000ffff077224 */ /* 0x000fe200078e0a07 */
[----:B------:R-:W2:Y:S01]  /*51b0*/  S2R R10, SR_TID.X ;  /* 0x00000000000a7919 */ /* 0x000ea20000002100 */
[----:B------:R-:W-:-:S04]  /*51c0*/  IMAD.HI.U32 R8, R0, R6, RZ ;  /* 0x0000000600087227 */ /* 0x000fc800078e00ff */
[C---:B------:R-:W-:Y:S02]  /*51d0*/  IMAD R3, R2.reuse, R7, R3 ;  /* 0x0000000702037224 */ /* 0x040fe400078e0203 */
[----:B-1----:R-:W-:Y:S02]  /*51e0*/  IMAD.MOV R19, RZ, RZ, -R8 ;  /* 0x000000ffff137224 */ /* 0x002fe400078e0a08 */
[----:B------:R-:W-:Y:S01]  /*51f0*/  @!P1 IMAD.IADD R29, R29, 0x1, -R2 ;  /* 0x000000011d1d9824 */ /* 0x000fe200078e0a02 */
[C---:B------:R-:W-:Y:S01]  /*5200*/  ISETP.GT.U32.AND P1, PT, R2.reuse, R3, PT ;  /* 0x000000030200720c */ /* 0x040fe20003f24070 */
[C---:B------:R-:W-:Y:S01]  /*5210*/  IMAD R6, R2.reuse, R19, R6 ;  /* 0x0000001302067224 */ /* 0x040fe200078e0206 */
[C---:B------:R-:W-:Y:S02]  /*5220*/  ISETP.GT.U32.AND P3, PT, R2.reuse, R23, PT ;  /* 0x000000170200720c */ /* 0x040fe40003f64070 */
[----:B------:R-:W-:Y:S02]  /*5230*/  IABS R20, R12 ;  /* 0x0000000c00147213 */ /* 0x000fe40000000000 */
[----:B------:R-:W-:-:S02]  /*5240*/  ISETP.GT.U32.AND P6, PT, R2, R6, PT ;  /* 0x000000060200720c */ /* 0x000fc40003fc4070 */
[----:B------:R-:W-:Y:S01]  /*5250*/  IABS R7, R15 ;  /* 0x0000000f00077213 */ /* 0x000fe20000000000 */
[----:B------:R-:W-:-:S04]  /*5260*/  IMAD.MOV.U32 R8, RZ, RZ, R20 ;  /* 0x000000ffff087224 */ /* 0x000fc800078e0014 */
[----:B------:R-:W-:Y:S01]  /*5270*/  @!P1 IMAD.IADD R3, R3, 0x1, -R2 ;  /* 0x0000000103039824 */ /* 0x000fe200078e0a02 */
[----:B------:R-:W-:Y:S01]  /*5280*/  ISETP.GT.U32.AND P1, PT, R2, R29, PT ;  /* 0x0000001d0200720c */ /* 0x000fe20003f24070 */
[----:B0-----:R-:W-:-:S04]  /*5290*/  IMAD.HI.U32 R9, R0, R7, RZ ;  /* 0x0000000700097227 */ /* 0x001fc800078e00ff */
[----:B------:R-:W-:-:S04]  /*52a0*/  IMAD.HI.U32 R0, R0, R8, RZ ;  /* 0x0000000800007227 */ /* 0x000fc800078e00ff */
[--C-:B------:R-:W-:Y:S02]  /*52b0*/  @!P3 IMAD.IADD R23, R23, 0x1, -R2.reuse ;  /* 0x000000011717b824 */ /* 0x100fe400078e0a02 */
[----:B------:R-:W-:Y:S02]  /*52c0*/  @!P6 IMAD.IADD R6, R6, 0x1, -R2 ;  /* 0x000000010606e824 */ /* 0x000fe400078e0a02 */
[----:B------:R-:W-:Y:S02]  /*52d0*/  IMAD.MOV R9, RZ, RZ, -R9 ;  /* 0x000000ffff097224 */ /* 0x000fe400078e0a09 */
[----:B------:R-:W-:Y:S02]  /*52e0*/  IMAD.MOV R0, RZ, RZ, -R0 ;  /* 0x000000ffff007224 */ /* 0x000fe400078e0a00 */
[----:B------:R-:W-:Y:S01]  /*52f0*/  @!P0 IMAD.MOV R23, RZ, RZ, -R23 ;  /* 0x000000ffff178224 */ /* 0x000fe200078e0a17 */
[C---:B------:R-:W-:Y:S01]  /*5300*/  ISETP.GT.U32.AND P0, PT, R2.reuse, R6, PT ;  /* 0x000000060200720c */ /* 0x040fe20003f04070 */
[----:B------:R-:W-:-:S02]  /*5310*/  IMAD R7, R2, R9, R7 ;  /* 0x0000000902077224 */ /* 0x000fc400078e0207 */
[----:B------:R-:W-:Y:S01]  /*5320*/  IMAD R8, R2, R0, R8 ;  /* 0x0000000002087224 */ /* 0x000fe200078e0208 */
[----:B--2---:R-:W-:Y:S01]  /*5330*/  LOP3.LUT R0, R10, 0x3, RZ, 0xc0, !PT ;  /* 0x000000030a007812 */ /* 0x004fe200078ec0ff */
[----:B------:R-:W-:Y:S01]  /*5340*/  @!P1 IMAD.IADD R29, R29, 0x1, -R2 ;  /* 0x000000011d1d9824 */ /* 0x000fe200078e0a02 */
[----:B------:R-:W-:Y:S02]  /*5350*/  SHF.R.U32.HI R9, RZ, 0x2, R10 ;  /* 0x00000002ff097819 */ /* 0x000fe4000001160a */
[----:B------:R-:W-:Y:S01]  /*5360*/  ISETP.GT.U32.AND P1, PT, R2, R7, PT ;  /* 0x000000070200720c */ /* 0x000fe20003f24070 */
[----:B------:R-:W-:Y:S01]  /*5370*/  IMAD R0, R0, 0x420, RZ ;  /* 0x0000042000007824 */ /* 0x000fe200078e02ff */
[----:B------:R-:W-:Y:S01]  /*5380*/  SGXT.U32 R9, R9, 0x3 ;  /* 0x000000030909781a */ /* 0x000fe20000000000 */
[----:B------:R0:W-:Y:S03]  /*5390*/  STL [R1+0x13c8], R11 ;  /* 0x0013c80b01007387 */ /* 0x0001e60000100800 */
[----:B------:R-:W-:Y:S01]  /*53a0*/  LOP3.LUT R0, R0, R9, RZ, 0xfc, !PT ;  /* 0x0000000900007212 */ /* 0x000fe200078efcff */
[----:B------:R-:W-:-:S02]  /*53b0*/  IMAD.SHL.U32 R9, R10, 0x40, RZ ;  /* 0x000000400a097824 */ /* 0x000fc400078e00ff */
[----:B------:R-:W-:Y:S01]  /*53c0*/  @!P0 IMAD.IADD R6, R6, 0x1, -R2 ;  /* 0x0000000106068824 */ /* 0x000fe200078e0a02 */
[----:B------:R-:W-:Y:S01]  /*53d0*/  ISETP.GE.AND P0, PT, R13, RZ, PT ;  /* 0x000000ff0d00720c */ /* 0x000fe20003f06270 */
[----:B------:R1:W-:Y:S01]  /*53e0*/  STL [R1+0x13cc], R14 ;  /* 0x0013cc0e01007387 */ /* 0x0003e20000100800 */
[----:B------:R-:W-:Y:S01]  /*53f0*/  SHF.R.U32.HI R13, RZ, 0x1, R10 ;  /* 0x00000001ff0d7819 */ /* 0x000fe2000001160a */
[----:B------:R-:W-:Y:S01]  /*5400*/  @!P5 IMAD.MOV R18, RZ, RZ, -R18 ;  /* 0x000000ffff12d224 */ /* 0x000fe200078e0a12 */
[----:B------:R-:W-:Y:S01]  /*5410*/  LOP3.LUT R9, R9, 0x1c0, RZ, 0xc0, !PT ;  /* 0x000001c009097812 */ /* 0x000fe200078ec0ff */
[----:B------:R-:W-:Y:S01]  /*5420*/  @!P1 IMAD.IADD R7, R7, 0x1, -R2 ;  /* 0x0000000107079824 */ /* 0x000fe200078e0a02 */
[----:B------:R-:W-:Y:S01]  /*5430*/  ISETP.GT.U32.AND P3, PT, R2, R4, PT ;  /* 0x000000040200720c */ /* 0x000fe20003f64070 */
[----:B0-----:R-:W-:Y:S01]  /*5440*/  IMAD.SHL.U32 R11, R10, 0x2, RZ ;  /* 0x000000020a0b7824 */ /* 0x001fe200078e00ff */
[----:B------:R-:W-:Y:S01]  /*5450*/  LOP3.LUT R0, R0, 0x10, R13, 0xf8, !PT ;  /* 0x0000001000007812 */ /* 0x000fe200078ef80d */
[----:B-1----:R-:W-:Y:S01]  /*5460*/  IMAD.SHL.U32 R14, R10, 0x8, RZ ;  /* 0x000000080a0e7824 */ /* 0x002fe200078e00ff */
[----:B------:R-:W-:Y:S01]  /*5470*/  STL [R1+0x13d0], R18 ;  /* 0x0013d01201007387 */ /* 0x000fe20000100800 */
[----:B------:R-:W-:-:S03]  /*5480*/  ISETP.GT.U32.AND P6, PT, R2, R3, PT ;  /* 0x000000030200720c */ /* 0x000fc60003fc4070 */
[----:B------:R-:W-:Y:S01]  /*5490*/  LOP3.LUT R9, R9, 0x30, R14, 0xf8, !PT ;  /* 0x0000003009097812 */ /* 0x000fe200078ef80e */
[----:B------:R-:W-:Y:S01]  /*54a0*/  STL [R1+0x13d4], R23 ;  /* 0x0013d41701007387 */ /* 0x000fe20000100800 */
[----:B------:R-:W-:-:S03]  /*54b0*/  ISETP.GT.U32.AND P1, PT, R2, R7, PT ;  /* 0x000000070200720c */ /* 0x000fc60003f24070 */
[----:B------:R-:W-:Y:S01]  /*54c0*/  STL [R1+0x1308], R14 ;  /* 0x0013080e01007387 */ /* 0x000fe20000100800 */
[----:B------:R-:W-:-:S03]  /*54d0*/  @!P2 IMAD.MOV R29, RZ, RZ, -R29 ;  /* 0x000000ffff1da224 */ /* 0x000fc600078e0a1d */
[----:B------:R0:W-:Y:S01]  /*54e0*/  STL [R1+0x130c], R0 ;  /* 0x00130c0001007387 */ /* 0x0001e20000100800 */
[----:B------:R-:W-:Y:S01]  /*54f0*/  @!P3 IMAD.IADD R4, R4, 0x1, -R2 ;  /* 0x000000010404b824 */ /* 0x000fe200078e0a02 */
[----:B------:R-:W-:Y:S02]  /*5500*/  ISETP.GE.AND P3, PT, R17, RZ, PT ;  /* 0x000000ff1100720c */ /* 0x000fe40003f66270 */
[----:B0-----:R-:W-:-:S05]  /*5510*/  LOP3.LUT R0, R9, 0x30, R11, 0x78, !PT ;  /* 0x0000003009007812 */ /* 0x001fca00078e780b */
[----:B------:R0:W-:Y:S04]  /*5520*/  STL [R1+0x6e8], R0 ;  /* 0x0006e80001007387 */ /* 0x0001e80000100800 */
[----:B------:R-:W-:Y:S01]  /*5530*/  STL [R1+0x13d8], R29 ;  /* 0x0013d81d01007387 */ /* 0x000fe20000100800 */
[----:B------:R-:W-:-:S03]  /*5540*/  @!P6 IMAD.IADD R3, R3, 0x1, -R2 ;  /* 0x000000010303e824 */ /* 0x000fc600078e0a02 */
[----:B------:R-:W2:Y:S01]  /*5550*/  LDL.LU R19, [R1+0xc4] ;  /* 0x0000c40001137983 */ /* 0x000ea20000300800 */
[----:B------:R-:W-:-:S03]  /*5560*/  ISETP.GE.AND P6, PT, R16, RZ, PT ;  /* 0x000000ff1000720c */ /* 0x000fc60003fc6270 */
[----:B------:R-:W3:Y:S01]  /*5570*/  LDL.LU R17, [R1+0xc0] ;  /* 0x0000c00001117983 */ /* 0x000ee20000300800 */
[----:B------:R-:W-:Y:S01]  /*5580*/  @!P1 IMAD.IADD R7, R7, 0x1, -R2 ;  /* 0x0000000107079824 */ /* 0x000fe200078e0a02 */
[----:B------:R-:W-:Y:S02]  /*5590*/  ISETP.GE.AND P1, PT, R15, RZ, PT ;  /* 0x000000ff0f00720c */ /* 0x000fe40003f26270 */
[----:B------:R-:W4:Y:S04]  /*55a0*/  LDL.LU R16, [R1+0xb8] ;  /* 0x0000b80001107983 */ /* 0x000f280000300800 */
[----:B------:R-:W5:Y:S04]  /*55b0*/  LDL.LU R15, [R1+0xb4] ;  /* 0x0000b400010f7983 */ /* 0x000f680000300800 */
[----:B------:R-:W5:Y:S01]  /*55c0*/  LDL.LU R13, [R1+0xac] ;  /* 0x0000ac00010d7983 */ /* 0x000f620000300800 */
[----:B------:R-:W-:-:S13]  /*55d0*/  ISETP.GT.U32.AND P5, PT, R2, R4, PT ;  /* 0x000000040200720c */ /* 0x000fda0003fa4070 */
[----:B------:R-:W-:Y:S01]  /*55e0*/  @!P5 IMAD.IADD R4, R4, 0x1, -R2 ;  /* 0x000000010404d824 */ /* 0x000fe200078e0a02 */
[----:B------:R-:W-:Y:S02]  /*55f0*/  ISETP.GT.U32.AND P5, PT, R2, R8, PT ;  /* 0x000000080200720c */ /* 0x000fe40003fa4070 */
[----:B------:R-:W-:-:S11]  /*5600*/  LOP3.LUT R20, R10, 0x3f, RZ, 0xc0, !PT ;  /* 0x0000003f0a147812 */ /* 0x000fd600078ec0ff */
[----:B------:R-:W-:-:S05]  /*5610*/  @!P5 IMAD.IADD R8, R8, 0x1, -R2 ;  /* 0x000000010808d824 */ /* 0x000fca00078e0a02 */
[----:B------:R-:W-:Y:S02]  /*5620*/  ISETP.GT.U32.AND P5, PT, R2, R8, PT ;  /* 0x000000080200720c */ /* 0x000fe40003fa4070 */
[----:B------:R-:W-:Y:S01]  /*5630*/  ISETP.GE.AND P2, PT, R12, RZ, PT ;  /* 0x000000ff0c00720c */ /* 0x000fe20003f46270 */
[----:B0-----:R-:W-:Y:S01]  /*5640*/  IMAD R0, R20, UR45, RZ ;  /* 0x0000002d14007c24 */ /* 0x001fe2000f8e02ff */
[----:B------:R-:W5:Y:S01]  /*5650*/  LDL.LU R12, [R1+0xa8] ;  /* 0x0000a800010c7983 */ /* 0x000f620000300800 */
[----:B------:R-:W-:Y:S01]  /*5660*/  @!P3 IMAD.MOV R28, RZ, RZ, -R28 ;  /* 0x000000ffff1cb224 */ /* 0x000fe200078e0a1c */
[----:B------:R-:W-:Y:S01]  /*5670*/  ISETP.NE.AND P3, PT, R5, RZ, PT ;  /* 0x000000ff0500720c */ /* 0x000fe20003f65270 */
[----:B------:R-:W-:Y:S01]  /*5680*/  @!P4 IMAD.MOV R4, RZ, RZ, -R4 ;  /* 0x000000ffff04c224 */ /* 0x000fe200078e0a04 */
[----:B------:R-:W5:Y:S01]  /*5690*/  LDL.LU R10, [R1+0x84] ;  /* 0x00008400010a7983 */ /* 0x000f620000300800 */
[----:B------:R-:W-:-:S04]  /*56a0*/  @!P6 IMAD.MOV R3, RZ, RZ, -R3 ;  /* 0x000000ffff03e224 */ /* 0x000fc800078e0a03 */
[----:B------:R-:W-:Y:S01]  /*56b0*/  @!P5 IMAD.IADD R8, R8, 0x1, -R2 ;  /* 0x000000010808d824 */ /* 0x000fe200078e0a02 */
[----:B------:R-:W-:Y:S01]  /*56c0*/  IADD3 R2, P5, PT, R0, UR26, RZ ;  /* 0x0000001a00027c10 */ /* 0x000fe2000ffbe0ff */
[----:B------:R-:W-:Y:S01]  /*56d0*/  STL [R1+0x13dc], R28 ;  /* 0x0013dc1c01007387 */ /* 0x000fe20000100800 */
[----:B------:R-:W-:Y:S01]  /*56e0*/  LOP3.LUT R5, RZ, R5, RZ, 0x33, !PT ;  /* 0x00000005ff057212 */ /* 0x000fe200078e33ff */
[----:B------:R-:W-:Y:S02]  /*56f0*/  @!P0 IMAD.MOV R6, RZ, RZ, -R6 ;  /* 0x000000ffff068224 */ /* 0x000fe400078e0a06 */
[----:B------:R-:W-:Y:S01]  /*5700*/  STL [R1+0x1314], R2 ;  /* 0x0013140201007387 */ /* 0x000fe20000100800 */
[----:B------:R-:W-:Y:S02]  /*5710*/  @!P1 IMAD.MOV R7, RZ, RZ, -R7 ;  /* 0x000000ffff079224 */ /* 0x000fe400078e0a07 */
[----:B------:R-:W-:Y:S01]  /*5720*/  @!P2 IMAD.MOV R8, RZ, RZ, -R8 ;  /* 0x000000ffff08a224 */ /* 0x000fe200078e0a08 */
[----:B------:R-:W-:Y:S04]  /*5730*/  STL [R1+0x13e0], R4 ;  /* 0x0013e00401007387 */ /* 0x000fe80000100800 */
[----:B------:R3:W-:Y:S04]  /*5740*/  STL [R1+0x13e4], R3 ;  /* 0x0013e40301007387 */ /* 0x0007e80000100800 */
[----:B------:R-:W-:Y:S04]  /*5750*/  STL [R1+0x13e8], R6 ;  /* 0x0013e80601007387 */ /* 0x000fe80000100800 */
[----:B------:R-:W-:Y:S04]  /*5760*/  STL [R1+0x13ec], R7 ;  /* 0x0013ec0701007387 */ /* 0x000fe80000100800 */
[----:B------:R-:W-:Y:S01]  /*5770*/  STL [R1+0x13f0], R8 ;  /* 0x0013f00801007387 */ /* 0x000fe20000100800 */
[----:B--2---:R-:W-:-:S02]  /*5780*/  SEL R0, R5, R19, !P3 ;  /* 0x0000001305007207 */ /* 0x004fc40005800000 */
[----:B---3--:R-:W-:-:S03]  /*5790*/  SEL R3, R5, R17, !P3 ;  /* 0x0000001105037207 */ /* 0x008fc60005800000 */
[----:B------:R5:W-:Y:S01]  /*57a0*/  STL [R1+0x2c], R0 ;  /* 0x00002c0001007387 */ /* 0x000be20000100800 */
[----:B----4-:R-:W-:-:S03]  /*57b0*/  SEL R2, R5, R16, !P3 ;  /* 0x0000001005027207 */ /* 0x010fc60005800000 */
[----:B------:R0:W-:Y:S01]  /*57c0*/  STL [R1+0x30], R3 ;  /* 0x0000300301007387 */ /* 0x0001e20000100800 */
[----:B-----5:R-:W-:-:S03]  /*57d0*/  SEL R0, R5, R15, !P3 ;  /* 0x0000000f05007207 */ /* 0x020fc60005800000 */
[----:B------:R1:W-:Y:S01]  /*57e0*/  STL [R1+0x3c], R2 ;  /* 0x00003c0201007387 */ /* 0x0003e20000100800 */
[----:B0-----:R-:W-:-:S03]  /*57f0*/  SEL R3, R5, R13, !P3 ;  /* 0x0000000d05037207 */ /* 0x001fc60005800000 */
[----:B------:R0:W-:Y:S04]  /*5800*/  STL [R1+0x44], R0 ;  /* 0x0000440001007387 */ /* 0x0001e80000100800 */
[----:B------:R-:W-:Y:S04]  /*5810*/  STL [R1+0x4c], R3 ;  /* 0x00004c0301007387 */ /* 0x000fe80000100800 */
[----:B------:R-:W2:Y:S01]  /*5820*/  LDL.LU R8, [R1+0x94] ;  /* 0x0000940001087983 */ /* 0x000ea20000300800 */
[C---:B-1----:R-:W-:Y:S02]  /*5830*/  SEL R2, R5.reuse, R12, !P3 ;  /* 0x0000000c05027207 */ /* 0x042fe40005800000 */
[----:B0-----:R-:W-:-:S03]  /*5840*/  SEL R0, R5, R10, !P3 ;  /* 0x0000000a05007207 */ /* 0x001fc60005800000 */
[----:B------:R-:W-:Y:S04]  /*5850*/  STL [R1+0x78], R2 ;  /* 0x0000780201007387 */ /* 0x000fe80000100800 */
[----:B--2---:R0:W-:Y:S04]  /*5860*/  STL [R1+0x13f4], R8 ;  /* 0x0013f40801007387 */ /* 0x0041e80000100800 */
[----:B------:R-:W-:Y:S04]  /*5870*/  STL [R1+0x84], R0 ;  /* 0x0000840001007387 */ /* 0x000fe80000100800 */
[----:B0-----:R-:W2:Y:S04]  /*5880*/  LDL.LU R8, [R1+0x9c] ;  /* 0x00009c0001087983 */ /* 0x001ea80000300800 */
[----:B--2---:R0:W-:Y:S04]  /*5890*/  STL [R1+0x13f8], R8 ;  /* 0x0013f80801007387 */ /* 0x0041e80000100800 */
[----:B0-----:R-:W2:Y:S04]  /*58a0*/  LDL.LU R8, [R1+0x98] ;  /* 0x0000980001087983 */ /* 0x001ea80000300800 */
[----:B--2---:R0:W-:Y:S04]  /*58b0*/  STL [R1+0x13fc], R8 ;  /* 0x0013fc0801007387 */ /* 0x0041e80000100800 */
[----:B0-----:R-:W2:Y:S04]  /*58c0*/  LDL.LU R8, [R1+0x8c] ;  /* 0x00008c0001087983 */ /* 0x001ea80000300800 */
[----:B------:R-:W3:Y:S04]  /*58d0*/  LDL.LU R7, [R1+0x90] ;  /* 0x0000900001077983 */ /* 0x000ee80000300800 */
[----:B------:R-:W4:Y:S04]  /*58e0*/  LDL.LU R6, [R1+0x88] ;  /* 0x0000880001067983 */ /* 0x000f280000300800 */
[----:B------:R-:W5:Y:S04]  /*58f0*/  LDL.LU R3, [R1+0x80] ;  /* 0x0000800001037983 */ /* 0x000f680000300800 */
[----:B------:R-:W3:Y:S04]  /*5900*/  LDL.LU R4, [R1+0x7c] ;  /* 0x00007c0001047983 */ /* 0x000ee80000300800 */
        /* <DEDUP_REMOVED lines=22> */
[----:B------:R-:W3:Y:S01]  /*5a70*/  LDL.LU R0, [R1] ;  /* 0x0000000001007983 */ /* 0x000ee20000300800 */
[----:B--2---:R-:W-:-:S05]  /*5a80*/  SEL R8, R5, R8, !P3 ;  /* 0x0000000805087207 */ /* 0x004fca0005800000 */
[----:B------:R0:W-:Y:S04]  /*5a90*/  STL [R1+0x8c], R8 ;  /* 0x00008c0801007387 */ /* 0x0001e80000100800 */
[----:B0-----:R-:W2:Y:S02]  /*5aa0*/  LDL.LU R8, [R1+0x13fc] ;  /* 0x0013fc0001087983 */ /* 0x001ea40000300800 */
[----:B--2---:R-:W-:-:S05]  /*5ab0*/  SEL R8, R5, R8, !P3 ;  /* 0x0000000805087207 */ /* 0x004fca0005800000 */
[----:B------:R0:W-:Y:S04]  /*5ac0*/  STL [R1+0x98], R8 ;  /* 0x0000980801007387 */ /* 0x0001e80000100800 */
[----:B0-----:R-:W2:Y:S02]  /*5ad0*/  LDL.LU R8, [R1+0x13f8] ;  /* 0x0013f80001087983 */ /* 0x001ea40000300800 */
[----:B--2---:R-:W-:-:S05]  /*5ae0*/  SEL R8, R5, R8, !P3 ;  /* 0x0000000805087207 */ /* 0x004fca0005800000 */
[----:B------:R0:W-:Y:S04]  /*5af0*/  STL [R1+0xa8], R8 ;  /* 0x0000a80801007387 */ /* 0x0001e80000100800 */
[----:B0-----:R-:W2:Y:S01]  /*5b00*/  LDL.LU R8, [R1+0x13f4] ;  /* 0x0013f40001087983 */ /* 0x001ea20000300800 */
[C---:B---3--:R-:W-:Y:S02]  /*5b10*/  SEL R7, R5.reuse, R7, !P3 ;  /* 0x0000000705077207 */ /* 0x048fe40005800000 */
[C---:B----4-:R-:W-:Y:S02]  /*5b20*/  SEL R6, R5.reuse, R6, !P3 ;  /* 0x0000000605067207 */ /* 0x050fe40005800000 */
[C---:B-----5:R-:W-:Y:S02]  /*5b30*/  SEL R3, R5.reuse, R3, !P3 ;  /* 0x0000000305037207 */ /* 0x060fe40005800000 */
[----:B------:R-:W-:-:S02]  /*5b40*/  SEL R4, R5, R4, !P3 ;  /* 0x0000000405047207 */ /* 0x000fc40005800000 */
[C---:B------:R-:W-:Y:S02]  /*5b50*/  SEL R28, R5.reuse, R28, !P3 ;  /* 0x0000001c051c7207 */ /* 0x040fe40005800000 */
[C---:B------:R-:W-:Y:S02]  /*5b60*/  SEL R29, R5.reuse, R29, !P3 ;  /* 0x0000001d051d7207 */ /* 0x040fe40005800000 */
[C---:B------:R-:W-:Y:S02]  /*5b70*/  SEL R23, R5.reuse, R23, !P3 ;  /* 0x0000001705177207 */ /* 0x040fe40005800000 */
[C---:B------:R-:W-:Y:S02]  /*5b80*/  SEL R18, R5.reuse, R18, !P3 ;  /* 0x0000001205127207 */ /* 0x040fe40005800000 */
[C---:B------:R-:W-:Y:S02]  /*5b90*/  SEL R14, R5.reuse, R14, !P3 ;  /* 0x0000000e050e7207 */ /* 0x040fe40005800000 */
        /* <DEDUP_REMOVED lines=16> */
[----:B--2---:R-:W-:-:S05]  /*5ca0*/  SEL R8, R5, R8, !P3 ;  /* 0x0000000805087207 */ /* 0x004fca0005800000 */
[----:B------:R0:W-:Y:S04]  /*5cb0*/  STL [R1+0xb0], R8 ;  /* 0x0000b00801007387 */ /* 0x0001e80000100800 */
[----:B0-----:R-:W2:Y:S04]  /*5cc0*/  LDL.LU R8, [R1+0x13f0] ;  /* 0x0013f00001087983 */ /* 0x001ea80000300800 */
[----:B------:R0:W-:Y:S04]  /*5cd0*/  STL [R1+0xbc], R7 ;  /* 0x0000bc0701007387 */ /* 0x0001e80000100800 */
[----:B0-----:R-:W3:Y:S04]  /*5ce0*/  LDL.LU R7, [R1+0x13ec] ;  /* 0x0013ec0001077983 */ /* 0x001ee80000300800 */
[----:B------:R0:W-:Y:S04]  /*5cf0*/  STL [R1+0xc4], R6 ;  /* 0x0000c40601007387 */ /* 0x0001e80000100800 */
[----:B0-----:R-:W4:Y:S04]  /*5d00*/  LDL.LU R6, [R1+0x13e8] ;  /* 0x0013e80001067983 */ /* 0x001f280000300800 */
[----:B------:R0:W-:Y:S04]  /*5d10*/  STL [R1+0xf8], R3 ;  /* 0x0000f80301007387 */ /* 0x0001e80000100800 */
[----:B0-----:R-:W5:Y:S04]  /*5d20*/  LDL.LU R3, [R1+0x13e4] ;  /* 0x0013e40001037983 */ /* 0x001f680000300800 */
[----:B------:R0:W-:Y:S04]  /*5d30*/  STL [R1+0xf4], R4 ;  /* 0x0000f40401007387 */ /* 0x0001e80000100800 */
[----:B0-----:R-:W2:Y:S04]  /*5d40*/  LDL.LU R4, [R1+0x13e0] ;  /* 0x0013e00001047983 */ /* 0x001ea80000300800 */
        /* <DEDUP_REMOVED lines=41> */
[----:B0-----:R-:W3:Y:S01]  /*5fe0*/  LDL.LU R10, [R1+0x138c] ;  /* 0x00138c00010a7983 */ /* 0x001ee20000300800 */
[----:B------:R-:W-:-:S05]  /*5ff0*/  SEL R2, R5, R2, !P3 ;  /* 0x0000000205027207 */ /* 0x000fca0005800000 */
[----:B------:R0:W-:Y:S02]  /*6000*/  STL [R1+0x80], R2 ;  /* 0x0000800201007387 */ /* 0x0001e40000100800 */
[----:B0-----:R-:W-:-:S05]  /*6010*/  SEL R2, R5, R0, !P3 ;  /* 0x0000000005027207 */ /* 0x001fca0005800000 */
[----:B------:R2:W-:Y:S02]  /*6020*/  STL [R1+0x7c], R2 ;  /* 0x00007c0201007387 */ /* 0x0005e40000100800 */
[C---:B--2---:R-:W-:Y:S02]  /*6030*/  SEL R2, R5.reuse, R12, !P3 ;  /* 0x0000000c05027207 */ /* 0x044fe40005800000 */
[C---:B---3--:R-:W-:Y:S02]  /*6040*/  SEL R0, R5.reuse, R10, !P3 ;  /* 0x0000000a05007207 */ /* 0x048fe40005800000 */
[----:B------:R-:W-:-:S03]  /*6050*/  SEL R10, R5, R13, !P3 ;  /* 0x0000000d050a7207 */ /* 0x000fc60005800000 */
[----:B------:R0:W-:Y:S04]  /*6060*/  STL [R1+0x74], R0 ;  /* 0x0000740001007387 */ /* 0x0001e80000100800 */
[----:B------:R1:W-:Y:S04]  /*6070*/  STL [R1+0x70], R2 ;  /* 0x0000700201007387 */ /* 0x0003e80000100800 */
[----:B------:R2:W-:Y:S01]  /*6080*/  STL [R1+0x6c], R10 ;  /* 0x00006c0a01007387 */ /* 0x0005e20000100800 */
[C---:B0-----:R-:W-:Y:S02]  /*6090*/  SEL R0, R5.reuse, R15, !P3 ;  /* 0x0000000f05007207 */ /* 0x041fe40005800000 */
[----:B-1----:R-:W-:-:S03]  /*60a0*/  SEL R2, R5, R16, !P3 ;  /* 0x0000001005027207 */ /* 0x002fc60005800000 */
[----:B------:R0:W-:Y:S01]  /*60b0*/  STL [R1+0x68], R0 ;  /* 0x0000680001007387 */ /* 0x0001e20000100800 */
[----:B--2---:R-:W-:-:S03]  /*60c0*/  SEL R10, R5, R17, !P3 ;  /* 0x00000011050a7207 */ /* 0x004fc60005800000 */
[----:B------:R1:W-:Y:S04]  /*60d0*/  STL [R1+0x64], R2 ;  /* 0x0000640201007387 */ /* 0x0003e80000100800 */
[----:B------:R2:W-:Y:S01]  /*60e0*/  STL [R1+0x60], R10 ;  /* 0x0000600a01007387 */ /* 0x0005e20000100800 */
[C---:B0-----:R-:W-:Y:S02]  /*60f0*/  SEL R0, R5.reuse, R19, !P3 ;  /* 0x0000001305007207 */ /* 0x041fe40005800000 */
[----:B-1----:R-:W-:-:S03]  /*6100*/  SEL R2, R5, R20, !P3 ;  /* 0x0000001405027207 */ /* 0x002fc60005800000 */
[----:B------:R0:W-:Y:S01]  /*6110*/  STL [R1+0x5c], R0 ;  /* 0x00005c0001007387 */ /* 0x0001e20000100800 */
[----:B--2---:R-:W-:-:S03]  /*6120*/  SEL R10, R5, R21, !P3 ;  /* 0x00000015050a7207 */ /* 0x004fc60005800000 */
[----:B------:R1:W-:Y:S04]  /*6130*/  STL [R1+0x58], R2 ;  /* 0x0000580201007387 */ /* 0x0003e80000100800 */
[----:B------:R-:W-:Y:S04]  /*6140*/  STL [R1+0x54], R10 ;  /* 0x0000540a01007387 */ /* 0x000fe80000100800 */
[----:B------:R-:W2:Y:S01]  /*6150*/  LDL.LU R15, [R1+0x2c] ;  /* 0x00002c00010f7983 */ /* 0x000ea20000300800 */
[C---:B0-----:R-:W-:Y:S02]  /*6160*/  SEL R0, R5.reuse, R22, !P3 ;  /* 0x0000001605007207 */ /* 0x041fe40005800000 */
[----:B-1----:R-:W-:-:S03]  /*6170*/  SEL R2, R5, R24, !P3 ;  /* 0x0000001805027207 */ /* 0x002fc60005800000 */
[----:B------:R0:W-:Y:S04]  /*6180*/  STL [R1+0x50], R0 ;  /* 0x0000500001007387 */ /* 0x0001e80000100800 */
[----:B------:R1:W-:Y:S04]  /*6190*/  STL [R1+0x48], R2 ;  /* 0x0000480201007387 */ /* 0x0003e80000100800 */
[----:B------:R-:W3:Y:S01]  /*61a0*/  LDL.LU R16, [R1+0x30] ;  /* 0x0000300001107983 */ /* 0x000ee20000300800 */
        /* <DEDUP_REMOVED lines=12> */
[----:B------:R0:W-:Y:S01]  /*6270*/  STL [R1+0x24], R0 ;  /* 0x0000240001007387 */ /* 0x0001e20000100800 */
[----:B------:R-:W-:-:S03]  /*6280*/  SEL R9, R5, R23, !P3 ;  /* 0x0000001705097207 */ /* 0x000fc60005800000 */
[----:B------:R-:W3:Y:S01]  /*6290*/  LDL.LU R17, [R1+0x4c] ;  /* 0x00004c0001117983 */ /* 0x000ee20000300800 */
[----:B0-----:R-:W-:-:S03]  /*62a0*/  SEL R0, R5, R18, !P3 ;  /* 0x0000001205007207 */ /* 0x001fc60005800000 */
[----:B------:R0:W-:Y:S04]  /*62b0*/  STL [R1+0x20], R2 ;  /* 0x0000200201007387 */ /* 0x0001e80000100800 */
[----:B------:R-:W3:Y:S04]  /*62c0*/  LDL.LU R10, [R1+0x78] ;  /* 0x00007800010a7983 */ /* 0x000ee80000300800 */
[----:B------:R1:W-:Y:S01]  /*62d0*/  STL [R1+0x1c], R0 ;  /* 0x00001c0001007387 */ /* 0x0003e20000100800 */
[----:B0-----:R-:W-:-:S03]  /*62e0*/  SEL R2, R5, R28, !P3 ;  /* 0x0000001c05027207 */ /* 0x001fc60005800000 */
[----:B------:R-:W-:Y:S04]  /*62f0*/  STL [R1+0x18], R9 ;  /* 0x0000180901007387 */ /* 0x000fe80000100800 */
[----:B------:R-:W3:Y:S01]  /*6300*/  LDL.LU R19, [R1+0x84] ;  /* 0x0000840001137983 */ /* 0x000ee20000300800 */
[----:B-1----:R-:W-:-:S05]  /*6310*/  SEL R0, R5, R29, !P3 ;  /* 0x0000001d05007207 */ /* 0x002fca0005800000 */
[----:B------:R0:W-:Y:S04]  /*6320*/  STL [R1+0x14], R0 ;  /* 0x0000140001007387 */ /* 0x0001e80000100800 */
[----:B------:R-:W-:Y:S04]  /*6330*/  STL [R1+0x10], R2 ;  /* 0x0000100201007387 */ /* 0x000fe80000100800 */
[----:B------:R-:W3:Y:S01]  /*6340*/  LDL.LU R12, [R1+0x8c] ;  /* 0x00008c00010c7983 */ /* 0x000ee20000300800 */
[----:B0-----:R-:W-:-:S05]  /*6350*/  SEL R0, R5, R4, !P3 ;  /* 0x0000000405007207 */ /* 0x001fca0005800000 */
[----:B------:R0:W-:Y:S02]  /*6360*/  STL [R1+0xc], R0 ;  /* 0x00000c0001007387 */ /* 0x0001e40000100800 */
[----:B0-----:R-:W0:Y:S01]  /*6370*/  S2R R0, SR_TID.X ;  /* 0x0000000000007919 */ /* 0x001e220000002100 */
[----:B-----5:R-:W-:-:S05]  /*6380*/  SEL R2, R5, R3, !P3 ;  /* 0x0000000305027207 */ /* 0x020fca0005800000 */
[----:B------:R4:W-:Y:S04]  /*6390*/  STL [R1+0x1318], R2 ;  /* 0x0013180201007387 */ /* 0x0009e80000100800 */
[----:B------:R-:W5:Y:S01]  /*63a0*/  LDL.LU R13, [R1+0x98] ;  /* 0x00009800010d7983 */ /* 0x000f620000300800 */
[----:B----4-:R-:W-:-:S05]  /*63b0*/  SEL R2, R5, R6, !P3 ;  /* 0x0000000605027207 */ /* 0x010fca0005800000 */
[----:B------:R-:W-:Y:S04]  /*63c0*/  STL [R1+0x4], R2 ;  /* 0x0000040201007387 */ /* 0x000fe80000100800 */
[----:B------:R-:W4:Y:S01]  /*63d0*/  LDL.LU R25, [R1+0xa8] ;  /* 0x0000a80001197983 */ /* 0x000f220000300800 */
[----:B0-----:R-:W-:Y:S02]  /*63e0*/  LOP3.LUT R22, R0, 0x3f, RZ, 0xc0, !PT ;  /* 0x0000003f00167812 */ /* 0x001fe400078ec0ff */
[----:B------:R-:W-:-:S03]  /*63f0*/  SEL R0, R5, R7, !P3 ;  /* 0x0000000705007207 */ /* 0x000fc60005800000 */
[----:B------:R-:W-:Y:S01]  /*6400*/  IMAD R22, R22, UR45, RZ ;  /* 0x0000002d16167c24 */ /* 0x000fe2000f8e02ff */
[----:B------:R-:W-:Y:S01]  /*6410*/  SEL R5, R5, R8, !P3 ;  /* 0x0000000805057207 */ /* 0x000fe20005800000 */
[----:B------:R-:W-:Y:S03]  /*6420*/  STL [R1+0x131c], R0 ;  /* 0x00131c0001007387 */ /* 0x000fe60000100800 */
[----:B------:R-:W-:Y:S01]  /*6430*/  LEA.HI.X.SX32 R3, R22, UR27, 0x1, P5 ;  /* 0x0000001b16037c11 */ /* 0x000fe2000a8f0eff */
[----:B------:R-:W-:Y:S04]  /*6440*/  STL [R1+0x1320], R5 ;  /* 0x0013200501007387 */ /* 0x000fe80000100800 */
[----:B------:R-:W-:Y:S01]  /*6450*/  STL [R1+0x1310], R3 ;  /* 0x0013100301007387 */ /* 0x000fe20000100800 */
[----:B--2---:R-:W-:-:S03]  /*6460*/  IMAD R4, R15, UR44, RZ ;  /* 0x0000002c0f047c24 */ /* 0x004fc6000f8e02ff */
[----:B------:R-:W2:Y:S04]  /*6470*/  LDL.LU R15, [R1+0xb0] ;  /* 0x0000b000010f7983 */ /* 0x000ea80000300800 */
[----:B------:R0:W-:Y:S01]  /*6480*/  STL [R1+0x1324], R4 ;  /* 0x0013240401007387 */ /* 0x0001e20000100800 */
[----:B---3--:R-:W-:-:S03]  /*6490*/  IMAD R6, R16, UR44, RZ ;  /* 0x0000002c10067c24 */ /* 0x008fc6000f8e02ff */
[----:B------:R-:W3:Y:S04]  /*64a0*/  LDL.LU R16, [R1+0xbc] ;  /* 0x0000bc0001107983 */ /* 0x000ee80000300800 */
[----:B------:R1:W-:Y:S01]  /*64b0*/  STL [R1+0x1328], R6 ;  /* 0x0013280601007387 */ /* 0x0003e20000100800 */
[----:B------:R-:W-:-:S05]  /*64c0*/  IMAD R7, R21, UR44, RZ ;  /* 0x0000002c15077c24 */ /* 0x000fca000f8e02ff */
[----:B------:R-:W-:Y:S01]  /*64d0*/  STL [R1+0x132c], R7 ;  /* 0x00132c0701007387 */ /* 0x000fe20000100800 */
[----:B------:R-:W-:-:S05]  /*64e0*/  IMAD R8, R20, UR44, RZ ;  /* 0x0000002c14087c24 */ /* 0x000fca000f8e02ff */
[----:B------:R-:W-:Y:S01]  /*64f0*/  STL [R1+0x1330], R8 ;  /* 0x0013300801007387 */ /* 0x000fe20000100800 */
[----:B------:R-:W-:-:S05]  /*6500*/  IMAD R9, R17, UR44, RZ ;  /* 0x0000002c11097c24 */ /* 0x000fca000f8e02ff */
[----:B------:R-:W-:Y:S04]  /*6510*/  STL [R1+0x1334], R9 ;  /* 0x0013340901007387 */ /* 0x000fe80000100800 */
[----:B------:R-:W3:Y:S01]  /*6520*/  LDL.LU R17, [R1+0xc4] ;  /* 0x0000c40001117983 */ /* 0x000ee20000300800 */
[----:B------:R-:W-:-:S03]  /*6530*/  IMAD R10, R10, UR44, RZ ;  /* 0x0000002c0a0a7c24 */ /* 0x000fc6000f8e02ff */
[----:B------:R-:W3:Y:S04]  /*6540*/  LDL.LU R18, [R1+0xf8] ;  /* 0x0000f80001127983 */ /* 0x000ee80000300800 */
[----:B------:R-:W-:Y:S01]  /*6550*/  STL [R1+0x1338], R10 ;  /* 0x0013380a01007387 */ /* 0x000fe20000100800 */
[----:B------:R-:W-:-:S03]  /*6560*/  IMAD R11, R19, UR44, RZ ;  /* 0x0000002c130b7c24 */ /* 0x000fc6000f8e02ff */
[----:B------:R-:W3:Y:S04]  /*6570*/  LDL.LU R19, [R1+0xf4] ;  /* 0x0000f40001137983 */ /* 0x000ee80000300800 */
[----:B------:R-:W3:Y:S04]  /*6580*/  LDL.LU R20, [R1+0xf0] ;  /* 0x0000f00001147983 */ /* 0x000ee80000300800 */
[----:B------:R-:W-:Y:S04]  /*6590*/  STL [R1+0x133c], R11 ;  /* 0x00133c0b01007387 */ /* 0x000fe80000100800 */
[----:B------:R-:W3:Y:S01]  /*65a0*/  LDL.LU R21, [R1+0xec] ;  /* 0x0000ec0001157983 */ /* 0x000ee20000300800 */
[----:B------:R-:W-:-:S03]  /*65b0*/  IMAD R12, R12, UR44, RZ ;  /* 0x0000002c0c0c7c24 */ /* 0x000fc6000f8e02ff */
[----:B------:R-:W3:Y:S04]  /*65c0*/  LDL.LU R22, [R1+0xe8] ;  /* 0x0000e80001167983 */ /* 0x000ee80000300800 */
[----:B------:R-:W-:Y:S04]  /*65d0*/  STL [R1+0x1340], R12 ;  /* 0x0013400c01007387 */ /* 0x000fe80000100800 */
[----:B------:R-:W3:Y:S04]  /*65e0*/  LDL.LU R23, [R1+0xe4] ;  /* 0x0000e40001177983 */ /* 0x000ee80000300800 */
[----:B------:R-:W3:Y:S01]  /*65f0*/  LDL.LU R24, [R1+0xe0] ;  /* 0x0000e00001187983 */ /* 0x000ee20000300800 */
[----:B-----5:R-:W-:-:S05]  /*6600*/  IMAD R13, R13, UR44, RZ ;  /* 0x0000002c0d0d7c24 */ /* 0x020fca000f8e02ff */
[----:B------:R-:W-:Y:S01]  /*6610*/  STL [R1+0x1344], R13 ;  /* 0x0013440d01007387 */ /* 0x000fe20000100800 */
[----:B----4-:R-:W-:-:S03]  /*6620*/  IMAD R14, R25, UR44, RZ ;  /* 0x0000002c190e7c24 */ /* 0x010fc6000f8e02ff */
[----:B------:R-:W4:Y:S04]  /*6630*/  LDL.LU R25, [R1+0xdc] ;  /* 0x0000dc0001197983 */ /* 0x000f280000300800 */
[----:B------:R-:W5:Y:S04]  /*6640*/  LDL.LU R26, [R1+0xd8] ;  /* 0x0000d800011a7983 */ /* 0x000f680000300800 */
[----:B------:R-:W-:Y:S04]  /*6650*/  STL [R1+0x1348], R14 ;  /* 0x0013480e01007387 */ /* 0x000fe80000100800 */
[----:B------:R-:W5:Y:S04]  /*6660*/  LDL.LU R27, [R1+0xd4] ;  /* 0x0000d400011b7983 */ /* 0x000f680000300800 */
[----:B------:R-:W5:Y:S01]  /*6670*/  LDL.LU R28, [R1+0xd0] ;  /* 0x0000d000011c7983 */ /* 0x000f620000300800 */
[----:B--2---:R-:W-:-:S05]  /*6680*/  IMAD R15, R15, UR44, RZ ;  /* 0x0000002c0f0f7c24 */ /* 0x004fca000f8e02ff */
[----:B------:R-:W-:Y:S04]  /*6690*/  STL [R1+0x134c], R15 ;  /* 0x00134c0f01007387 */ /* 0x000fe80000100800 */
[----:B------:R-:W2:Y:S04]  /*66a0*/  LDL.LU R29, [R1+0xcc] ;  /* 0x0000cc00011d7983 */ /* 0x000ea80000300800 */
[----:B0-----:R-:W2:Y:S04]  /*66b0*/  LDL.LU R4, [R1+0xc8] ;  /* 0x0000c80001047983 */ /* 0x001ea80000300800 */
[----:B------:R-:W1:Y:S04]  /*66c0*/  LDL.LU R3, [R1+0xc0] ;  /* 0x0000c00001037983 */ /* 0x000e680000300800 */
[----:B------:R-:W2:Y:S04]  /*66d0*/  LDL.LU R5, [R1+0xb8] ;  /* 0x0000b80001057983 */ /* 0x000ea80000300800 */
[----:B------:R-:W2:Y:S01]  /*66e0*/  LDL.LU R0, [R1+0xb4] ;  /* 0x0000b40001007983 */ /* 0x000ea20000300800 */
[----:B---3--:R-:W-:-:S03]  /*66f0*/  IMAD R16, R16, UR44, RZ ;  /* 0x0000002c10107c24 */ /* 0x008fc6000f8e02ff */
[----:B------:R-:W3:Y:S04]  /*6700*/  LDL.LU R2, [R1+0xac] ;  /* 0x0000ac0001027983 */ /* 0x000ee80000300800 */
[----:B------:R-:W-:Y:S01]  /*6710*/  STL [R1+0x1350], R16 ;  /* 0x0013501001007387 */ /* 0x000fe20000100800 */
[----:B------:R-:W-:Y:S02]  /*6720*/  IMAD R17, R17, UR44, RZ ;  /* 0x0000002c11117c24 */ /* 0x000fe4000f8e02ff */
[----:B------:R-:W-:-:S03]  /*6730*/  IMAD R18, R18, UR44, RZ ;  /* 0x0000002c12127c24 */ /* 0x000fc6000f8e02ff */
[----:B------:R-:W-:Y:S04]  /*6740*/  STL [R1+0x1354], R17 ;  /* 0x0013541101007387 */ /* 0x000fe80000100800 */
[----:B------:R-:W-:Y:S01]  /*6750*/  STL [R1+0x1358], R18 ;  /* 0x0013581201007387 */ /* 0x000fe20000100800 */
[----:B------:R-:W-:Y:S02]  /*6760*/  IMAD R19, R19, UR44, RZ ;  /* 0x0000002c13137c24 */ /* 0x000fe4000f8e02ff */
[----:B------:R-:W-:-:S03]  /*6770*/  IMAD R20, R20, UR44, RZ ;  /* 0x0000002c14147c24 */ /* 0x000fc6000f8e02ff */
[----:B------:R-:W-:Y:S01]  /*6780*/  STL [R1+0x135c], R19 ;  /* 0x00135c1301007387 */ /* 0x000fe20000100800 */
[----:B------:R-:W-:-:S03]  /*6790*/  IMAD R21, R21, UR44, RZ ;  /* 0x0000002c15157c24 */ /* 0x000fc6000f8e02ff */
[----:B------:R-:W-:Y:S01]  /*67a0*/  STL [R1+0x1360], R20 ;  /* 0x0013601401007387 */ /* 0x000fe20000100800 */
[----:B------:R-:W-:-:S03]  /*67b0*/  IMAD R22, R22, UR44, RZ ;  /* 0x0000002c16167c24 */ /* 0x000fc6000f8e02ff */
[----:B------:R-:W-:Y:S01]  /*67c0*/  STL [R1+0x1364], R21 ;  /* 0x0013641501007387 */ /* 0x000fe20000100800 */
[----:B------:R-:W-:-:S03]  /*67d0*/  IMAD R23, R23, UR44, RZ ;  /* 0x0000002c17177c24 */ /* 0x000fc6000f8e02ff */
[----:B------:R-:W-:Y:S01]  /*67e0*/  STL [R1+0x1368], R22 ;  /* 0x0013681601007387 */ /* 0x000fe20000100800 */
[----:B------:R-:W-:-:S03]  /*67f0*/  IMAD R24, R24, UR44, RZ ;  /* 0x0000002c18187c24 */ /* 0x000fc6000f8e02ff */
[----:B------:R-:W-:Y:S04]  /*6800*/  STL [R1+0x136c], R23 ;  /* 0x00136c1701007387 */ /* 0x000fe80000100800 */
[----:B------:R-:W-:Y:S01]  /*6810*/  STL [R1+0x1370], R24 ;  /* 0x0013701801007387 */ /* 0x000fe20000100800 */
[----:B----4-:R-:W-:Y:S02]  /*6820*/  IMAD R25, R25, UR44, RZ ;  /* 0x0000002c19197c24 */ /* 0x010fe4000f8e02ff */
[----:B-----5:R-:W-:-:S03]  /*6830*/  IMAD R26, R26, UR44, RZ ;  /* 0x0000002c1a1a7c24 */ /* 0x020fc6000f8e02ff */
[----:B------:R-:W-:Y:S01]  /*6840*/  STL [R1+0x1374], R25 ;  /* 0x0013741901007387 */ /* 0x000fe20000100800 */
[----:B------:R-:W-:-:S03]  /*6850*/  IMAD R27, R27, UR44, RZ ;  /* 0x0000002c1b1b7c24 */ /* 0x000fc6000f8e02ff */
[----:B------:R-:W-:Y:S01]  /*6860*/  STL [R1+0x1378], R26 ;  /* 0x0013781a01007387 */ /* 0x000fe20000100800 */
[----:B------:R-:W-:-:S03]  /*6870*/  IMAD R28, R28, UR44, RZ ;  /* 0x0000002c1c1c7c24 */ /* 0x000fc6000f8e02ff */
[----:B------:R-:W-:Y:S04]  /*6880*/  STL [R1+0x137c], R27 ;  /* 0x00137c1b01007387 */ /* 0x000fe80000100800 */
[----:B------:R-:W-:Y:S01]  /*6890*/  STL [R1+0x1380], R28 ;  /* 0x0013801c01007387 */ /* 0x000fe20000100800 */
[----:B--2---:R-:W-:Y:S02]  /*68a0*/  IMAD R29, R29, UR44, RZ ;  /* 0x0000002c1d1d7c24 */ /* 0x004fe4000f8e02ff */
[----:B------:R-:W-:-:S03]  /*68b0*/  IMAD R4, R4, UR44, RZ ;  /* 0x0000002c04047c24 */ /* 0x000fc6000f8e02ff */
[----:B------:R-:W-:Y:S01]  /*68c0*/  STL [R1+0x1384], R29 ;  /* 0x0013841d01007387 */ /* 0x000fe20000100800 */
[----:B-1----:R-:W-:-:S03]  /*68d0*/  IMAD R6, R3, UR44, RZ ;  /* 0x0000002c03067c24 */ /* 0x002fc6000f8e02ff */
[----:B------:R0:W-:Y:S01]  /*68e0*/  STL [R1+0x2c], R4 ;  /* 0x00002c0401007387 */ /* 0x0001e20000100800 */
[----:B------:R-:W-:-:S03]  /*68f0*/  IMAD R3, R5, UR44, RZ ;  /* 0x0000002c05037c24 */ /* 0x000fc6000f8e02ff */
[----:B------:R-:W-:Y:S01]  /*6900*/  STL [R1+0x30], R6 ;  /* 0x0000300601007387 */ /* 0x000fe20000100800 */
[----:B0-----:R-:W-:-:S03]  /*6910*/  IMAD R4, R0, UR44, RZ ;  /* 0x0000002c00047c24 */ /* 0x001fc6000f8e02ff */
[----:B------:R0:W-:Y:S04]  /*6920*/  STL [R1+0x3c], R3 ;  /* 0x00003c0301007387 */ /* 0x0001e80000100800 */
[----:B0-----:R-:W2:Y:S04]  /*6930*/  LDL.LU R3, [R1+0xa4] ;  /* 0x0000a40001037983 */ /* 0x001ea80000300800 */
[----:B------:R-:W-:Y:S04]  /*6940*/  STL [R1+0x44], R4 ;  /* 0x0000440401007387 */ /* 0x000fe80000100800 */
[----:B------:R-:W4:Y:S01]  /*6950*/  LDL.LU R29, [R1+0x9c] ;  /* 0x00009c00011d7983 */ /* 0x000f220000300800 */
[----:B---3--:R-:W-:-:S05]  /*6960*/  IMAD R0, R2, UR44, RZ ;  /* 0x0000002c02007c24 */ /* 0x008fca000f8e02ff */
[----:B------:R-:W-:Y:S04]  /*6970*/  STL [R1+0x4c], R0 ;  /* 0x00004c0001007387 */ /* 0x000fe80000100800 */
[----:B----4-:R0:W-:Y:S04]  /*6980*/  STL [R1+0x1388], R29 ;  /* 0x0013881d01007387 */ /* 0x0101e80000100800 */
[----:B0-----:R-:W3:Y:S04]  /*6990*/  LDL.LU R29, [R1+0xa0] ;  /* 0x0000a000011d7983 */ /* 0x001ee80000300800 */
[----:B------:R-:W4:Y:S04]  /*69a0*/  LDL.LU R28, [R1+0x94] ;  /* 0x00009400011c7983 */ /* 0x000f280000300800 */
[----:B------:R-:W5:Y:S04]  /*69b0*/  LDL.LU R27, [R1+0x90] ;  /* 0x00009000011b7983 */ /* 0x000f680000300800 */
[----:B------:R-:W4:Y:S04]  /*69c0*/  LDL.LU R26, [R1+0x88] ;  /* 0x00008800011a7983 */ /* 0x000f280000300800 */
[----:B------:R-:W4:Y:S04]  /*69d0*/  LDL.LU R25, [R1+0x80] ;  /* 0x0000800001197983 */ /* 0x000f280000300800 */
[----:B------:R-:W5:Y:S04]  /*69e0*/  LDL.LU R24, [R1+0x7c] ;  /* 0x00007c0001187983 */ /* 0x000f680000300800 */
        /* <DEDUP_REMOVED lines=13> */
[----:B------:R-:W5:Y:S01]  /*6ac0*/  LDL.LU R10, [R1+0x34] ;  /* 0x00003400010a7983 */ /* 0x000f620000300800 */
[----:B--2---:R-:W-:-:S03]  /*6ad0*/  IMAD R3, R3, UR44, RZ ;  /* 0x0000002c03037c24 */ /* 0x004fc6000f8e02ff */
[----:B------:R-:W2:Y:S04]  /*6ae0*/  LDL.LU R9, [R1+0x28] ;  /* 0x0000280001097983 */ /* 0x000ea80000300800 */
[----:B------:R-:W2:Y:S04]  /*6af0*/  LDL.LU R8, [R1+0x24] ;  /* 0x0000240001087983 */ /* 0x000ea80000300800 */
[----:B------:R-:W2:Y:S04]  /*6b00*/  LDL.LU R7, [R1+0x20] ;  /* 0x0000200001077983 */ /* 0x000ea80000300800 */
[----:B------:R-:W2:Y:S04]  /*6b10*/  LDL.LU R6, [R1+0x1c] ;  /* 0x00001c0001067983 */ /* 0x000ea80000300800 */
[----:B------:R-:W2:Y:S04]  /*6b20*/  LDL.LU R4, [R1+0x18] ;  /* 0x0000180001047983 */ /* 0x000ea80000300800 */
[----:B------:R-:W2:Y:S04]  /*6b30*/  LDL.LU R5, [R1+0x14] ;  /* 0x0000140001057983 */ /* 0x000ea80000300800 */
[----:B------:R-:W2:Y:S04]  /*6b40*/  LDL.LU R0, [R1+0x10] ;  /* 0x0000100001007983 */ /* 0x000ea80000300800 */
[----:B------:R-:W2:Y:S04]  /*6b50*/  LDL.LU R2, [R1+0xc] ;  /* 0x00000c0001027983 */ /* 0x000ea80000300800 */
[----:B------:R0:W-:Y:S04]  /*6b60*/  STL [R1+0x78], R3 ;  /* 0x0000780301007387 */ /* 0x0001e80000100800 */
[----:B0-----:R-:W2:Y:S01]  /*6b70*/  LDL.LU R3, [R1+0x4] ;  /* 0x0000040001037983 */ /* 0x001ea20000300800 */
[----:B---3--:R-:W-:-:S05]  /*6b80*/  IMAD R29, R29, UR44, RZ ;  /* 0x0000002c1d1d7c24 */ /* 0x008fca000f8e02ff */
[----:B------:R0:W-:Y:S04]  /*6b90*/  STL [R1+0x84], R29 ;  /* 0x0000841d01007387 */ /* 0x0001e80000100800 */
[----:B0-----:R-:W3:Y:S01]  /*6ba0*/  LDL.LU R29, [R1+0x1388] ;  /* 0x00138800011d7983 */ /* 0x001ee20000300800 */
[----:B----4-:R-:W-:Y:S02]  /*6bb0*/  IMAD R28, R28, UR44, RZ ;  /* 0x0000002c1c1c7c24 */ /* 0x010fe4000f8e02ff */
[----:B-----5:R-:W-:Y:S02]  /*6bc0*/  IMAD R27, R27, UR44, RZ ;  /* 0x0000002c1b1b7c24 */ /* 0x020fe4000f8e02ff */
[----:B------:R-:W-:Y:S02]  /*6bd0*/  IMAD R26, R26, UR44, RZ ;  /* 0x0000002c1a1a7c24 */ /* 0x000fe4000f8e02ff */
[----:B------:R-:W-:-:S02]  /*6be0*/  IMAD R25, R25, UR44, RZ ;  /* 0x0000002c19197c24 */ /* 0x000fc4000f8e02ff */
[----:B------:R-:W-:Y:S02]  /*6bf0*/  IMAD R24, R24, UR44, RZ ;  /* 0x0000002c18187c24 */ /* 0x000fe4000f8e02ff */
[----:B------:R-:W-:Y:S02]  /*6c00*/  IMAD R23, R23, UR44, RZ ;  /* 0x0000002c17177c24 */ /* 0x000fe4000f8e02ff */
[----:B------:R-:W-:Y:S02]  /*6c10*/  IMAD R22, R22, UR44, RZ ;  /* 0x0000002c16167c24 */ /* 0x000fe4000f8e02ff */
[----:B------:R-:W-:Y:S02]  /*6c20*/  IMAD R21, R21, UR44, RZ ;  /* 0x0000002c15157c24 */ /* 0x000fe4000f8e02ff */
        /* <DEDUP_REMOVED lines=11> */
[----:B--2---:R-:W-:Y:S02]  /*6ce0*/  IMAD R9, R9, UR44, RZ ;  /* 0x0000002c09097c24 */ /* 0x004fe4000f8e02ff */
[----:B------:R-:W-:Y:S02]  /*6cf0*/  IMAD R8, R8, UR44, RZ ;  /* 0x0000002c08087c24 */ /* 0x000fe4000f8e02ff */
[----:B------:R-:W-:-:S02]  /*6d00*/  IMAD R7, R7, UR44, RZ ;  /* 0x0000002c07077c24 */ /* 0x000fc4000f8e02ff */
[----:B------:R-:W-:Y:S02]  /*6d10*/  IMAD R6, R6, UR44, RZ ;  /* 0x0000002c06067c24 */ /* 0x000fe4000f8e02ff */
[----:B------:R-:W-:Y:S02]  /*6d20*/  IMAD R4, R4, UR44, RZ ;  /* 0x0000002c04047c24 */ /* 0x000fe4000f8e02ff */
[----:B------:R-:W-:Y:S02]  /*6d30*/  IMAD R5, R5, UR44, RZ ;  /* 0x0000002c05057c24 */ /* 0x000fe4000f8e02ff */
[----:B------:R-:W-:Y:S02]  /*6d40*/  IMAD R0, R0, UR44, RZ ;  /* 0x0000002c00007c24 */ /* 0x000fe4000f8e02ff */
[----:B------:R-:W-:Y:S02]  /*6d50*/  IMAD R2, R2, UR44, RZ ;  /* 0x0000002c02027c24 */ /* 0x000fe4000f8e02ff */
[----:B---3--:R-:W-:-:S05]  /*6d60*/  IMAD R29, R29, UR44, RZ ;  /* 0x0000002c1d1d7c24 */ /* 0x008fca000f8e02ff */
        /* <DEDUP_REMOVED lines=55> */
[----:B0-----:R-:W2:Y:S02]  /*70e0*/  LDL.LU R2, [R1+0x1318] ;  /* 0x0013180001027983 */ /* 0x001ea40000300800 */
[----:B--2---:R-:W-:-:S05]  /*70f0*/  IMAD R2, R2, UR44, RZ ;  /* 0x0000002c02027c24 */ /* 0x004fca000f8e02ff */
[----:B------:R0:W-:Y:S04]  /*7100*/  STL [R1+0x8], R2 ;  /* 0x0000080201007387 */ /* 0x0001e80000100800 */
[----:B0-----:R-:W2:Y:S01]  /*7110*/  LDL.LU R2, [R1+0x1314] ;  /* 0x0013140001027983 */ /* 0x001ea20000300800 */
[----:B------:R-:W-:-:S05]  /*7120*/  IMAD R3, R3, UR44, RZ ;  /* 0x0000002c03037c24 */ /* 0x000fca000f8e02ff */
[----:B------:R2:W-:Y:S02]  /*7130*/  STL [R1+0x4], R3 ;  /* 0x0000040301007387 */ /* 0x0005e40000100800 */
[----:B--2---:R-:W-:-:S05]  /*7140*/  IADD3 R3, P6, PT, R4, R2, RZ ;  /* 0x0000000204037210 */ /* 0x004fca0007fde0ff */
[----:B------:R0:W-:Y:S02]  /*7150*/  STL [R1+0x11a8], R3 ;  /* 0x0011a80301007387 */ /* 0x0001e40000100800 */
[----:B0-----:R-:W-:-:S05]  /*7160*/  IADD3 R3, P5, PT, R6, R2, RZ ;  /* 0x0000000206037210 */ /* 0x001fca0007fbe0ff */
        /* <DEDUP_REMOVED lines=10> */
[----:B------:R0:W-:Y:S04]  /*7210*/  STL [R1+0x11c0], R3 ;  /* 0x0011c00301007387 */ /* 0x0001e80000100800 */
[----:B0-----:R-:W2:Y:S02]  /*7220*/  LDL.LU R3, [R1+0x1310] ;  /* 0x0013100001037983 */ /* 0x001ea40000300800 */
[----:B--2---:R-:W-:-:S05]  /*7230*/  LEA.HI.X.SX32 R4, R4, R3, 0x1, P6 ;  /* 0x0000000304047211 */ /* 0x004fca00030f0eff */
[----:B------:R0:W-:Y:S02]  /*7240*/  STL [R1+0x11a0], R4 ;  /* 0x0011a00401007387 */ /* 0x0001e40000100800 */
[----:B0-----:R-:W-:-:S05]  /*7250*/  IADD3 R4, P6, PT, R12, R2, RZ ;  /* 0x000000020c047210 */ /* 0x001fca0007fde0ff */
[----:B------:R0:W-:Y:S01]  /*7260*/  STL [R1+0x11a4], R4 ;  /* 0x0011a40401007387 */ /* 0x0001e20000100800 */
[-C--:B------:R-:W-:Y:S02]  /*7270*/  LEA.HI.X.SX32 R7, R7, R3.reuse, 0x1, P3 ;  /* 0x0000000307077211 */ /* 0x080fe400018f0eff */
[----:B0-----:R-:W-:Y:S02]  /*7280*/  LEA.HI.X.SX32 R4, R6, R3, 0x1, P5 ;  /* 0x0000000306047211 */ /* 0x001fe400028f0eff */
[----:B------:R-:W-:-:S03]  /*7290*/  IADD3 R6, P5, PT, R13, R2, RZ ;  /* 0x000000020d067210 */ /* 0x000fc60007fbe0ff */
[----:B------:R0:W-:Y:S04]  /*72a0*/  STL [R1+0x1198], R4 ;  /* 0x0011980401007387 */ /* 0x0001e80000100800 */
[----:B------:R1:W-:Y:S01]  /*72b0*/  STL [R1+0x119c], R6 ;  /* 0x00119c0601007387 */ /* 0x0003e20000100800 */
[----:B0-----:R-:W-:-:S03]  /*72c0*/  IADD3 R4, P3, PT, R14, R2, RZ ;  /* 0x000000020e047210 */ /* 0x001fc60007f7e0ff */
[----:B------:R0:W-:Y:S01]  /*72d0*/  STL [R1+0x1190], R7 ;  /* 0x0011900701007387 */ /* 0x0001e20000100800 */
[----:B-1----:R-:W-:-:S03]  /*72e0*/  LEA.HI.X.SX32 R6, R8, R3, 0x1, P2 ;  /* 0x0000000308067211 */ /* 0x002fc600010f0eff */
[----:B------:R1:W-:Y:S01]  /*72f0*/  STL [R1+0x1194], R4 ;  /* 0x0011940401007387 */ /* 0x0003e20000100800 */
[----:B0-----:R-:W-:-:S03]  /*7300*/  IADD3 R7, P2, PT, R15, R2, RZ ;  /* 0x000000020f077210 */ /* 0x001fc60007f5e0ff */
[----:B------:R0:W-:Y:S01]  /*7310*/  STL [R1+0x1188], R6 ;  /* 0x0011880601007387 */ /* 0x0001e20000100800 */
[----:B-1----:R-:W-:-:S03]  /*7320*/  LEA.HI.X.SX32 R4, R9, R3, 0x1, P1 ;  /* 0x0000000309047211 */ /* 0x002fc600008f0eff */
[----:B------:R1:W-:Y:S04]  /*7330*/  STL [R1+0x118c], R7 ;  /* 0x00118c0701007387 */ /* 0x0003e80000100800 */
[----:B------:R2:W-:Y:S01]  /*7340*/  STL [R1+0x1180], R4 ;  /* 0x0011800401007387 */ /* 0x0005e20000100800 */
[----:B0-----:R-:W-:Y:S02]  /*7350*/  IADD3 R6, P1, PT, R16, R2, RZ ;  /* 0x0000000210067210 */ /* 0x001fe40007f3e0ff */
[----:B-1----:R-:W-:-:S03]  /*7360*/  LEA.HI.X.SX32 R7, R10, R3, 0x1, P0 ;  /* 0x000000030a077211 */ /* 0x002fc600000f0eff */
[----:B------:R0:W-:Y:S01]  /*7370*/  STL [R1+0x1184], R6 ;  /* 0x0011840601007387 */ /* 0x0001e20000100800 */
[----:B--2---:R-:W-:-:S03]  /*7380*/  IADD3 R4, P0, PT, R17, R2, RZ ;  /* 0x0000000211047210 */ /* 0x004fc60007f1e0ff */
[----:B------:R1:W-:Y:S04]  /*7390*/  STL [R1+0x1178], R7 ;  /* 0x0011780701007387 */ /* 0x0003e80000100800 */
[----:B------:R2:W-:Y:S01]  /*73a0*/  STL [R1+0x117c], R4 ;  /* 0x00117c0401007387 */ /* 0x0005e20000100800 */
[----:B0-----:R-:W-:Y:S02]  /*73b0*/  LEA.HI.X.SX32 R6, R11, R3, 0x1, P4 ;  /* 0x000000030b067211 */ /* 0x001fe400020f0eff */
[----:B-1----:R-:W-:-:S03]  /*73c0*/  IADD3 R7, P4, PT, R18, R2, RZ ;  /* 0x0000000212077210 */ /* 0x002fc60007f9e0ff */
[----:B------:R0:W-:Y:S01]  /*73d0*/  STL [R1+0x1170], R6 ;  /* 0x0011700601007387 */ /* 0x0001e20000100800 */
[----:B--2---:R-:W-:-:S03]  /*73e0*/  LEA.HI.X.SX32 R4, R12, R3, 0x1, P6 ;  /* 0x000000030c047211 */ /* 0x004fc600030f0eff */
[----:B------:R1:W-:Y:S04]  /*73f0*/  STL [R1+0x1174], R7 ;  /* 0x0011740701007387 */ /* 0x0003e80000100800 */
[----:B------:R2:W-:Y:S01]  /*7400*/  STL [R1+0x1168], R4 ;  /* 0x0011680401007387 */ /* 0x0005e20000100800 */
[----:B0-----:R-:W-:Y:S02]  /*7410*/  IADD3 R6, P6, PT, R19, R2, RZ ;  /* 0x0000000213067210 */ /* 0x001fe40007fde0ff */
[----:B-1----:R-:W-:-:S03]  /*7420*/  LEA.HI.X.SX32 R7, R13, R3, 0x1, P5 ;  /* 0x000000030d077211 */ /* 0x002fc600028f0eff */
[----:B------:R0:W-:Y:S01]  /*7430*/  STL [R1+0x116c], R6 ;  /* 0x00116c0601007387 */ /* 0x0001e20000100800 */
[----:B--2---:R-:W-:-:S03]  /*7440*/  IADD3 R4, P5, PT, R20, R2, RZ ;  /* 0x0000000214047210 */ /* 0x004fc60007fbe0ff */
[----:B------:R-:W-:Y:S04]  /*7450*/  STL [R1+0x1160], R7 ;  /* 0x0011600701007387 */ /* 0x000fe80000100800 */
[----:B------:R-:W2:Y:S01]  /*7460*/  LDL.LU R8, [R1+0x30] ;  /* 0x0000300001087983 */ /* 0x000ea20000300800 */
[----:B0-----:R-:W-:-:S03]  /*7470*/  LEA.HI.X.SX32 R6, R14, R3, 0x1, P3 ;  /* 0x000000030e067211 */ /* 0x001fc600018f0eff */
[----:B------:R0:W-:Y:S04]  /*7480*/  STL [R1+0x1164], R4 ;  /* 0x0011640401007387 */ /* 0x0001e80000100800 */
[----:B------:R1:W-:Y:S01]  /*7490*/  STL [R1+0x1158], R6 ;  /* 0x0011580601007387 */ /* 0x0003e20000100800 */
[----:B0-----:R-:W-:Y:S02]  /*74a0*/  IADD3 R4, P3, PT, R21, R2, RZ ;  /* 0x0000000215047210 */ /* 0x001fe40007f7e0ff */
[----:B-1----:R-:W-:-:S03]  /*74b0*/  LEA.HI.X.SX32 R6, R15, R3, 0x1, P2 ;  /* 0x000000030f067211 */ /* 0x002fc600010f0eff */
[----:B------:R0:W-:Y:S01]  /*74c0*/  STL [R1+0x115c], R4 ;  /* 0x00115c0401007387 */ /* 0x0001e20000100800 */
[----:B------:R-:W-:-:S03]  /*74d0*/  IADD3 R7, P2, PT, R22, R2, RZ ;  /* 0x0000000216077210 */ /* 0x000fc60007f5e0ff */
[----:B------:R1:W-:Y:S01]  /*74e0*/  STL [R1+0x1150], R6 ;  /* 0x0011500601007387 */ /* 0x0003e20000100800 */
[----:B0-----:R-:W-:-:S03]  /*74f0*/  LEA.HI.X.SX32 R4, R16, R3, 0x1, P1 ;  /* 0x0000000310047211 */ /* 0x001fc600008f0eff */
[----:B------:R0:W-:Y:S01]  /*7500*/  STL [R1+0x1154], R7 ;  /* 0x0011540701007387 */ /* 0x0001e20000100800 */
[----:B-1----:R-:W-:-:S03]  /*7510*/  IADD3 R6, P1, PT, R23, R2, RZ ;  /* 0x0000000217067210 */ /* 0x002fc60007f3e0ff */
[----:B0-----:R-:W2:Y:S04]  /*7520*/  LDL.LU R7, [R1+0x44] ;  /* 0x0000440001077983 */ /* 0x001ea80000300800 */
[----:B------:R0:W-:Y:S01]  /*7530*/  STL [R1+0x1148], R4 ;  /* 0x0011480401007387 */ /* 0x0001e20000100800 */
[----:B------:R-:W-:-:S03]  /*7540*/  LEA.HI.X.SX32 R10, R18, R3, 0x1, P4 ;  /* 0x00000003120a7211 */ /* 0x000fc600020f0eff */
[----:B------:R1:W-:Y:S01]  /*7550*/  STL [R1+0x114c], R6 ;  /* 0x00114c0601007387 */ /* 0x0003e20000100800 */
[----:B0-----:R-:W-:Y:S02]  /*7560*/  LEA.HI.X.SX32 R4, R17, R3, 0x1, P0 ;  /* 0x0000000311047211 */ /* 0x001fe400000f0eff */
[-C--:B------:R-:W-:Y:S01]  /*7570*/  IADD3 R9, P0, PT, R24, R2.reuse, RZ ;  /* 0x0000000218097210 */ /* 0x080fe20007f1e0ff */
[----:B-1----:R-:W2:Y:S04]  /*7580*/  LDL.LU R6, [R1+0x4c] ;  /* 0x00004c0001067983 */ /* 0x002ea80000300800 */
[----:B------:R0:W-:Y:S04]  /*7590*/  STL [R1+0x1140], R4 ;  /* 0x0011400401007387 */ /* 0x0001e80000100800 */
[----:B------:R1:W-:Y:S01]  /*75a0*/  STL [R1+0x1144], R9 ;  /* 0x0011440901007387 */ /* 0x0003e20000100800 */
[----:B0-----:R-:W-:-:S03]  /*75b0*/  IADD3 R4, P4, PT, R25, R2, RZ ;  /* 0x0000000219047210 */ /* 0x001fc60007f9e0ff */
[----:B------:R5:W-:Y:S01]  /*75c0*/  STL [R1+0x1138], R10 ;  /* 0x0011380a01007387 */ /* 0x000be20000100800 */
[----:B-1----:R-:W-:-:S03]  /*75d0*/  LEA.HI.X.SX32 R9, R19, R3, 0x1, P6 ;  /* 0x0000000313097211 */ /* 0x002fc600030f0eff */
[----:B------:R-:W2:Y:S04]  /*75e0*/  LDL.LU R19, [R1+0x78] ;  /* 0x0000780001137983 */ /* 0x000ea80000300800 */
[----:B------:R0:W-:Y:S01]  /*75f0*/  STL [R1+0x113c], R4 ;  /* 0x00113c0401007387 */ /* 0x0001e20000100800 */
[----:B-----5:R-:W-:-:S03]  /*7600*/  IADD3 R10, P6, PT, R26, R2, RZ ;  /* 0x000000021a0a7210 */ /* 0x020fc60007fde0ff */
[----:B0-----:R-:W5:Y:S04]  /*7610*/  LDL.LU R4, [R1+0x84] ;  /* 0x0000840001047983 */ /* 0x001f680000300800 */
[----:B------:R0:W-:Y:S04]  /*7620*/  STL [R1+0x1130], R9 ;  /* 0x0011300901007387 */ /* 0x0001e80000100800 */
[----:B------:R-:W2:Y:S01]  /*7630*/  LDL.LU R18, [R1+0x8c] ;  /* 0x00008c0001127983 */ /* 0x000ea20000300800 */
[----:B0-----:R-:W-:-:S03]  /*7640*/  LEA.HI.X.SX32 R9, R20, R3, 0x1, P5 ;  /* 0x0000000314097211 */ /* 0x001fc600028f0eff */
[----:B------:R-:W-:Y:S04]  /*7650*/  STL [R1+0x1134], R10 ;  /* 0x0011340a01007387 */ /* 0x000fe80000100800 */
[----:B------:R-:W2:Y:S04]  /*7660*/  LDL.LU R20, [R1+0x3c] ;  /* 0x00003c0001147983 */ /* 0x000ea80000300800 */
[----:B------:R0:W-:Y:S02]  /*7670*/  STL [R1+0x1128], R9 ;  /* 0x0011280901007387 */ /* 0x0001e40000100800 */
[----:B0-----:R-:W-:-:S02]  /*7680*/  LEA.HI.X.SX32 R9, R21, R3, 0x1, P3 ;  /* 0x0000000315097211 */ /* 0x001fc400018f0eff */
[----:B------:R-:W2:Y:S01]  /*7690*/  LDL.LU R21, [R1+0x2c] ;  /* 0x00002c0001157983 */ /* 0x000ea20000300800 */
[----:B----4-:R-:W-:-:S05]  /*76a0*/  IADD3 R10, P5, PT, R27, R2, RZ ;  /* 0x000000021b0a7210 */ /* 0x010fca0007fbe0ff */
[----:B------:R3:W-:Y:S04]  /*76b0*/  STL [R1+0x112c], R10 ;  /* 0x00112c0a01007387 */ /* 0x0007e80000100800 */
[----:B------:R-:W4:Y:S04]  /*76c0*/  LDL.LU R17, [R1+0x94] ;  /* 0x0000940001117983 */ /* 0x000f280000300800 */
[----:B------:R0:W-:Y:S01]  /*76d0*/  STL [R1+0x1120], R9 ;  /* 0x0011200901007387 */ /* 0x0001e20000100800 */
[----:B---3--:R-:W-:-:S03]  /*76e0*/  IADD3 R10, P3, PT, R28, R2, RZ ;  /* 0x000000021c0a7210 */ /* 0x008fc60007f7e0ff */
[----:B------:R-:W3:Y:S01]  /*76f0*/  LDL.LU R16, [R1+0x90] ;  /* 0x0000900001107983 */ /* 0x000ee20000300800 */
[----:B0-----:R-:W-:-:S03]  /*7700*/  LEA.HI.X.SX32 R9, R22, R3, 0x1, P2 ;  /* 0x0000000316097211 */ /* 0x001fc600010f0eff */
[----:B------:R0:W-:Y:S04]  /*7710*/  STL [R1+0x1124], R10 ;  /* 0x0011240a01007387 */ /* 0x0001e80000100800 */
[----:B------:R1:W-:Y:S04]  /*7720*/  STL [R1+0x1118], R9 ;  /* 0x0011180901007387 */ /* 0x0003e80000100800 */
[----:B------:R-:W3:Y:S01]  /*7730*/  LDL.LU R15, [R1+0x88] ;  /* 0x00008800010f7983 */ /* 0x000ee20000300800 */
[----:B0-----:R-:W-:Y:S02]  /*7740*/  IADD3 R10, P2, PT, R29, R2, RZ ;  /* 0x000000021d0a7210 */ /* 0x001fe40007f5e0ff */
[----:B-1----:R-:W-:-:S03]  /*7750*/  LEA.HI.X.SX32 R9, R23, R3, 0x1, P1 ;  /* 0x0000000317097211 */ /* 0x002fc600008f0eff */
[----:B------:R-:W-:Y:S04]  /*7760*/  STL [R1+0x111c], R10 ;  /* 0x00111c0a01007387 */ /* 0x000fe80000100800 */
[----:B------:R0:W-:Y:S04]  /*7770*/  STL [R1+0x1110], R9 ;  /* 0x0011100901007387 */ /* 0x0001e80000100800 */
[----:B------:R-:W3:Y:S01]  /*7780*/  LDL.LU R14, [R1+0x80] ;  /* 0x00008000010e7983 */ /* 0x000ee20000300800 */
[----:B0-----:R-:W-:Y:S02]  /*7790*/  LEA.HI.X.SX32 R9, R24, R3, 0x1, P0 ;  /* 0x0000000318097211 */ /* 0x001fe400000f0eff */
[----:B--2---:R-:W-:-:S05]  /*77a0*/  IADD3 R10, P1, PT, R21, R2, RZ ;  /* 0x00000002150a7210 */ /* 0x004fca0007f3e0ff */
[----:B------:R0:W-:Y:S04]  /*77b0*/  STL [R1+0x1114], R10 ;  /* 0x0011140a01007387 */ /* 0x0001e80000100800 */
[----:B------:R-:W2:Y:S04]  /*77c0*/  LDL.LU R13, [R1+0x7c] ;  /* 0x00007c00010d7983 */ /* 0x000ea80000300800 */
[----:B------:R1:W-:Y:S01]  /*77d0*/  STL [R1+0x1108], R9 ;  /* 0x0011080901007387 */ /* 0x0003e20000100800 */
[----:B0-----:R-:W-:-:S05]  /*77e0*/  IADD3 R10, P0, PT, R8, R2, RZ ;  /* 0x00000002080a7210 */ /* 0x001fca0007f1e0ff */
[----:B------:R0:W-:Y:S01]  /*77f0*/  STL [R1+0x110c], R10 ;  /* 0x00110c0a01007387 */ /* 0x0001e20000100800 */
[----:B-1----:R-:W-:-:S03]  /*7800*/  LEA.HI.X.SX32 R9, R25, R3, 0x1, P4 ;  /* 0x0000000319097211 */ /* 0x002fc600020f0eff */
        /* <DEDUP_REMOVED lines=9> */
[-C--:B-1----:R-:W-:Y:S02]  /*78a0*/  LEA.HI.X.SX32 R9, R27, R3.reuse, 0x1, P5 ;  /* 0x000000031b097211 */ /* 0x082fe400028f0eff */
[----:B------:R-:W-:Y:S01]  /*78b0*/  IADD3 R22, P5, PT, R6, R2, RZ ;  /* 0x0000000206167210 */ /* 0x000fe20007fbe0ff */
[----:B0-----:R-:W2:Y:S04]  /*78c0*/  LDL.LU R10, [R1+0x6c] ;  /* 0x00006c00010a7983 */ /* 0x001ea80000300800 */
[----:B------:R0:W-:Y:S04]  /*78d0*/  STL [R1+0x10f0], R9 ;  /* 0x0010f00901007387 */ /* 0x0001e80000100800 */
[----:B------:R-:W-:Y:S01]  /*78e0*/  STL [R1+0x10f4], R22 ;  /* 0x0010f41601007387 */ /* 0x000fe20000100800 */
[----:B0-----:R-:W-:-:S05]  /*78f0*/  LEA.HI.X.SX32 R9, R28, R3, 0x1, P3 ;  /* 0x000000031c097211 */ /* 0x001fca00018f0eff */
[----:B------:R0:W-:Y:S04]  /*7900*/  STL [R1+0x10e8], R9 ;  /* 0x0010e80901007387 */ /* 0x0001e80000100800 */
[----:B0-----:R-:W2:Y:S01]  /*7910*/  LDL.LU R9, [R1+0x68] ;  /* 0x0000680001097983 */ /* 0x001ea20000300800 */
[----:B------:R-:W-:Y:S02]  /*7920*/  IADD3 R23, P3, PT, R19, R2, RZ ;  /* 0x0000000213177210 */ /* 0x000fe40007f7e0ff */
[----:B------:R-:W-:-:S03]  /*7930*/  LEA.HI.X.SX32 R22, R29, R3, 0x1, P2 ;  /* 0x000000031d167211 */ /* 0x000fc600010f0eff */
[----:B------:R5:W-:Y:S04]  /*7940*/  STL [R1+0x10ec], R23 ;  /* 0x0010ec1701007387 */ /* 0x000be80000100800 */
[----:B------:R0:W-:Y:S01]  /*7950*/  STL [R1+0xfe4], R22 ;  /* 0x000fe41601007387 */ /* 0x0001e20000100800 */
[-C--:B-----5:R-:W-:Y:S02]  /*7960*/  IADD3 R23, P2, PT, R4, R2.reuse, RZ ;  /* 0x0000000204177210 */ /* 0x0a0fe40007f5e0ff */
[-C--:B0-----:R-:W-:Y:S02]  /*7970*/  LEA.HI.X.SX32 R22, R21, R3.reuse, 0x1, P1 ;  /* 0x0000000315167211 */ /* 0x081fe400008f0eff */
[----:B------:R-:W-:Y:S01]  /*7980*/  IADD3 R21, P1, PT, R18, R2, RZ ;  /* 0x0000000212157210 */ /* 0x000fe20007f3e0ff */
[----:B------:R0:W-:Y:S01]  /*7990*/  STL [R1+0x1004], R23 ;  /* 0x0010041701007387 */ /* 0x0001e20000100800 */
[----:B------:R-:W-:-:S03]  /*79a0*/  LEA.HI.X.SX32 R8, R8, R3, 0x1, P0 ;  /* 0x0000000308087211 */ /* 0x000fc600000f0eff */
[----:B------:R-:W5:Y:S04]  /*79b0*/  LDL.LU R24, [R1+0x64] ;  /* 0x0000640001187983 */ /* 0x000f680000300800 */
[----:B------:R1:W-:Y:S04]  /*79c0*/  STL [R1+0xfe8], R22 ;  /* 0x000fe81601007387 */ /* 0x0003e80000100800 */
[----:B------:R4:W-:Y:S04]  /*79d0*/  STL [R1+0x100c], R21 ;  /* 0x00100c1501007387 */ /* 0x0009e80000100800 */
[----:B0-----:R-:W5:Y:S01]  /*79e0*/  LDL.LU R23, [R1+0x60] ;  /* 0x0000600001177983 */ /* 0x001f620000300800 */
[----:B-1----:R-:W-:-:S02]  /*79f0*/  LEA.HI.X.SX32 R22, R20, R3, 0x1, P4 ;  /* 0x0000000314167211 */ /* 0x002fc400020f0eff */
[----:B----4-:R-:W-:Y:S01]  /*7a00*/  IADD3 R21, P0, PT, R17, R2, RZ ;  /* 0x0000000211157210 */ /* 0x010fe20007f1e0ff */
[----:B------:R0:W-:Y:S01]  /*7a10*/  STL [R1+0xfec], R8 ;  /* 0x000fec0801007387 */ /* 0x0001e20000100800 */
[----:B------:R-:W-:-:S03]  /*7a20*/  LEA.HI.X.SX32 R20, R7, R3, 0x1, P6 ;  /* 0x0000000307147211 */ /* 0x000fc600030f0eff */
[----:B0-----:R-:W4:Y:S04]  /*7a30*/  LDL.LU R8, [R1+0x5c] ;  /* 0x00005c0001087983 */ /* 0x001f280000300800 */
[----:B------:R3:W-:Y:S04]  /*7a40*/  STL [R1+0x1014], R21 ;  /* 0x0010141501007387 */ /* 0x0007e80000100800 */
[----:B------:R0:W-:Y:S04]  /*7a50*/  STL [R1+0xff0], R22 ;  /* 0x000ff01601007387 */ /* 0x0001e80000100800 */
[----:B------:R-:W4:Y:S01]  /*7a60*/  LDL.LU R7, [R1+0x58] ;  /* 0x0000580001077983 */ /* 0x000f220000300800 */
[----:B---3--:R-:W-:-:S02]  /*7a70*/  IADD3 R21, P4, PT, R16, R2, RZ ;  /* 0x0000000210157210 */ /* 0x008fc40007f9e0ff */
[----:B0-----:R-:W-:-:S03]  /*7a80*/  IADD3 R22, P6, PT, R15, R2, RZ ;  /* 0x000000020f167210 */ /* 0x001fc60007fde0ff */
[----:B------:R0:W-:Y:S04]  /*7a90*/  STL [R1+0x101c], R21 ;  /* 0x00101c1501007387 */ /* 0x0001e80000100800 */
[----:B------:R1:W-:Y:S01]  /*7aa0*/  STL [R1+0xff4], R20 ;  /* 0x000ff41401007387 */ /* 0x0003e20000100800 */
[----:B0-----:R-:W-:-:S03]  /*7ab0*/  LEA.HI.X.SX32 R21, R6, R3, 0x1, P5 ;  /* 0x0000000306157211 */ /* 0x001fc600028f0eff */
[----:B------:R-:W-:Y:S01]  /*7ac0*/  STL [R1+0x1024], R22 ;  /* 0x0010241601007387 */ /* 0x000fe20000100800 */
[----:B-1----:R-:W-:-:S03]  /*7ad0*/  IADD3 R20, P5, PT, R14, R2, RZ ;  /* 0x000000020e147210 */ /* 0x002fc60007fbe0ff */
[----:B------:R-:W3:Y:S04]  /*7ae0*/  LDL.LU R6, [R1+0x54] ;  /* 0x0000540001067983 */ /* 0x000ee80000300800 */
[----:B------:R0:W-:Y:S04]  /*7af0*/  STL [R1+0xff8], R21 ;  /* 0x000ff81501007387 */ /* 0x0001e80000100800 */
[----:B------:R2:W-:Y:S01]  /*7b00*/  STL [R1+0x102c], R20 ;  /* 0x00102c1401007387 */ /* 0x0005e20000100800 */
[-C--:B0-----:R-:W-:Y:S02]  /*7b10*/  LEA.HI.X.SX32 R21, R19, R3.reuse, 0x1, P3 ;  /* 0x0000000313157211 */ /* 0x081fe400018f0eff */
[----:B------:R-:W-:-:S03]  /*7b20*/  LEA.HI.X.SX32 R19, R4, R3, 0x1, P2 ;  /* 0x0000000304137211 */ /* 0x000fc600010f0eff */
[----:B------:R-:W-:Y:S04]  /*7b30*/  STL [R1+0xffc], R21 ;  /* 0x000ffc1501007387 */ /* 0x000fe80000100800 */
[----:B------:R-:W3:Y:S01]  /*7b40*/  LDL.LU R4, [R1+0x50] ;  /* 0x0000500001047983 */ /* 0x000ee20000300800 */
[----:B------:R-:W-:Y:S02]  /*7b50*/  LEA.HI.X.SX32 R17, R17, R3, 0x1, P0 ;  /* 0x0000000311117211 */ /* 0x000fe400000f0eff */
[----:B--2---:R-:W-:-:S05]  /*7b60*/  IADD3 R20, P3, PT, R13, R2, RZ ;  /* 0x000000020d147210 */ /* 0x004fca0007f7e0ff */
[----:B------:R0:W-:Y:S04]  /*7b70*/  STL [R1+0x1034], R20 ;  /* 0x0010341401007387 */ /* 0x0001e80000100800 */
[----:B------:R1:W-:Y:S01]  /*7b80*/  STL [R1+0x1000], R19 ;  /* 0x0010001301007387 */ /* 0x0003e20000100800 */
[----:B0-----:R-:W-:Y:S02]  /*7b90*/  IADD3 R20, P2, PT, R12, R2, RZ ;  /* 0x000000020c147210 */ /* 0x001fe40007f5e0ff */
[----:B-1----:R-:W-:-:S03]  /*7ba0*/  LEA.HI.X.SX32 R19, R18, R3, 0x1, P1 ;  /* 0x0000000312137211 */ /* 0x002fc600008f0eff */
[----:B------:R0:W-:Y:S04]  /*7bb0*/  STL [R1+0x103c], R20 ;  /* 0x00103c1401007387 */ /* 0x0001e80000100800 */
[----:B------:R-:W2:Y:S01]  /*7bc0*/  LDL.LU R22, [R1+0x48] ;  /* 0x0000480001167983 */ /* 0x000ea20000300800 */
[----:B------:R-:W-:-:S03]  /*7bd0*/  IADD3 R18, P1, PT, R11, R2, RZ ;  /* 0x000000020b127210 */ /* 0x000fc60007f3e0ff */
[----:B------:R-:W-:Y:S04]  /*7be0*/  STL [R1+0x1008], R19 ;  /* 0x0010081301007387 */ /* 0x000fe80000100800 */
[----:B------:R1:W-:Y:S04]  /*7bf0*/  STL [R1+0x1044], R18 ;  /* 0x0010441201007387 */ /* 0x0003e80000100800 */
[----:B------:R-:W2:Y:S04]  /*7c00*/  LDL.LU R21, [R1+0x40] ;  /* 0x0000400001157983 */ /* 0x000ea80000300800 */
[----:B------:R1:W-:Y:S04]  /*7c10*/  STL [R1+0x1010], R17 ;  /* 0x0010101101007387 */ /* 0x0003e80000100800 */
[----:B0-----:R-:W2:Y:S01]  /*7c20*/  LDL.LU R20, [R1+0x38] ;  /* 0x0000380001147983 */ /* 0x001ea20000300800 */
[----:B-1----:R-:W-:-:S02]  /*7c30*/  IADD3 R18, P0, PT, R10, R2, RZ ;  /* 0x000000020a127210 */ /* 0x002fc40007f1e0ff */
[----:B------:R-:W-:-:S03]  /*7c40*/  LEA.HI.X.SX32 R17, R16, R3, 0x1, P4 ;  /* 0x0000000310117211 */ /* 0x000fc600020f0eff */
[----:B------:R0:W-:Y:S04]  /*7c50*/  STL [R1+0x104c], R18 ;  /* 0x00104c1201007387 */ /* 0x0001e80000100800 */
[----:B------:R-:W2:Y:S04]  /*7c60*/  LDL.LU R19, [R1+0x34] ;  /* 0x0000340001137983 */ /* 0x000ea80000300800 */
[----:B------:R1:W-:Y:S04]  /*7c70*/  STL [R1+0x1018], R17 ;  /* 0x0010181101007387 */ /* 0x0003e80000100800 */
[----:B0-----:R-:W2:Y:S01]  /*7c80*/  LDL.LU R18, [R1+0x28] ;  /* 0x0000280001127983 */ /* 0x001ea20000300800 */
[----:B------:R-:W-:-:S05]  /*7c90*/  IADD3 R16, P4, PT, R9, R2, RZ ;  /* 0x0000000209107210 */ /* 0x000fca0007f9e0ff */
[----:B------:R0:W-:Y:S04]  /*7ca0*/  STL [R1+0x1054], R16 ;  /* 0x0010541001007387 */ /* 0x0001e80000100800 */
[----:B-1----:R-:W2:Y:S01]  /*7cb0*/  LDL.LU R17, [R1+0x24] ;  /* 0x0000240001117983 */ /* 0x002ea20000300800 */
[----:B------:R-:W-:-:S05]  /*7cc0*/  LEA.HI.X.SX32 R15, R15, R3, 0x1, P6 ;  /* 0x000000030f0f7211 */ /* 0x000fca00030f0eff */
[----:B------:R1:W-:Y:S01]  /*7cd0*/  STL [R1+0x1020], R15 ;  /* 0x0010200f01007387 */ /* 0x0003e20000100800 */
[-C--:B0-----:R-:W-:Y:S02]  /*7ce0*/  LEA.HI.X.SX32 R16, R14, R3.reuse, 0x1, P5 ;  /* 0x000000030e107211 */ /* 0x081fe400028f0eff */
[-C--:B------:R-:W-:Y:S02]  /*7cf0*/  LEA.HI.X.SX32 R14, R13, R3.reuse, 0x1, P3 ;  /* 0x000000030d0e7211 */ /* 0x080fe400018f0eff */
[----:B------:R-:W-:Y:S02]  /*7d00*/  LEA.HI.X.SX32 R12, R12, R3, 0x1, P2 ;  /* 0x000000030c0c7211 */ /* 0x000fe400010f0eff */
[----:B-----5:R-:W-:-:S05]  /*7d10*/  IADD3 R25, P6, PT, R24, R2, RZ ;  /* 0x0000000218197210 */ /* 0x020fca0007fde0ff */
[----:B------:R-:W-:Y:S01]  /*7d20*/  STL [R1+0x105c], R25 ;  /* 0x00105c1901007387 */ /* 0x000fe20000100800 */
[----:B-1----:R-:W-:-:S03]  /*7d30*/  IADD3 R15, P5, PT, R23, R2, RZ ;  /* 0x00000002170f7210 */ /* 0x002fc60007fbe0ff */
[----:B------:R0:W-:Y:S04]  /*7d40*/  STL [R1+0x1028], R16 ;  /* 0x0010281001007387 */ /* 0x0001e80000100800 */
[----:B------:R1:W-:Y:S04]  /*7d50*/  STL [R1+0x1064], R15 ;  /* 0x0010640f01007387 */ /* 0x0003e80000100800 */
[----:B0-----:R-:W5:Y:S01]  /*7d60*/  LDL.LU R16, [R1+0x20] ;  /* 0x0000200001107983 */ /* 0x001f620000300800 */
[----:B----4-:R-:W-:-:S03]  /*7d70*/  IADD3 R13, P3, PT, R8, R2, RZ ;  /* 0x00000002080d7210 */ /* 0x010fc60007f7e0ff */
[----:B------:R-:W-:Y:S04]  /*7d80*/  STL [R1+0x1030], R14 ;  /* 0x0010300e01007387 */ /* 0x000fe80000100800 */
[----:B------:R0:W-:Y:S04]  /*7d90*/  STL [R1+0x106c], R13 ;  /* 0x00106c0d01007387 */ /* 0x0001e80000100800 */
[----:B-1----:R-:W4:Y:S04]  /*7da0*/  LDL.LU R15, [R1+0x1c] ;  /* 0x00001c00010f7983 */ /* 0x002f280000300800 */
[----:B------:R1:W-:Y:S01]  /*7db0*/  STL [R1+0x1038], R12 ;  /* 0x0010380c01007387 */ /* 0x0003e20000100800 */
[----:B0-----:R-:W-:-:S03]  /*7dc0*/  IADD3 R13, P2, PT, R7, R2, RZ ;  /* 0x00000002070d7210 */ /* 0x001fc60007f5e0ff */
[----:B------:R-:W4:Y:S01]  /*7dd0*/  LDL.LU R14, [R1+0x18] ;  /* 0x00001800010e7983 */ /* 0x000f220000300800 */
[----:B-1----:R-:W-:-:S03]  /*7de0*/  LEA.HI.X.SX32 R12, R11, R3, 0x1, P1 ;  /* 0x000000030b0c7211 */ /* 0x002fc600008f0eff */
[----:B------:R0:W-:Y:S01]  /*7df0*/  STL [R1+0x1074], R13 ;  /* 0x0010740d01007387 */ /* 0x0001e20000100800 */
[-C--:B------:R-:W-:Y:S02]  /*7e00*/  LEA.HI.X.SX32 R10, R10, R3.reuse, 0x1, P0 ;  /* 0x000000030a0a7211 */ /* 0x080fe400000f0eff */
[----:B---3--:R-:W-:Y:S01]  /*7e10*/  IADD3 R11, P1, PT, R6, R2, RZ ;  /* 0x00000002060b7210 */ /* 0x008fe20007f3e0ff */
[----:B0-----:R-:W3:Y:S04]  /*7e20*/  LDL.LU R13, [R1+0x14] ;  /* 0x00001400010d7983 */ /* 0x001ee80000300800 */
[----:B------:R0:W-:Y:S01]  /*7e30*/  STL [R1+0x1040], R12 ;  /* 0x0010400c01007387 */ /* 0x0001e20000100800 */
[----:B------:R-:W-:-:S03]  /*7e40*/  LEA.HI.X.SX32 R25, R9, R3, 0x1, P4 ;  /* 0x0000000309197211 */ /* 0x000fc600020f0eff */
[----:B0-----:R-:W3:Y:S04]  /*7e50*/  LDL.LU R12, [R1+0x10] ;  /* 0x00001000010c7983 */ /* 0x001ee80000300800 */
[----:B------:R0:W-:Y:S01]  /*7e60*/  STL [R1+0x107c], R11 ;  /* 0x00107c0b01007387 */ /* 0x0001e20000100800 */
[----:B------:R-:W-:-:S03]  /*7e70*/  IADD3 R26, P0, PT, R4, R2, RZ ;  /* 0x00000002041a7210 */ /* 0x000fc60007f1e0ff */
[----:B0-----:R-:W3:Y:S04]  /*7e80*/  LDL.LU R11, [R1+0xc] ;  /* 0x00000c00010b7983 */ /* 0x001ee80000300800 */
[----:B------:R0:W-:Y:S01]  /*7e90*/  STL [R1+0x1048], R10 ;  /* 0x0010480a01007387 */ /* 0x0001e20000100800 */
[----:B------:R-:W-:-:S03]  /*7ea0*/  LEA.HI.X.SX32 R8, R8, R3, 0x1, P3 ;  /* 0x0000000308087211 */ /* 0x000fc600018f0eff */
[----:B0-----:R-:W3:Y:S04]  /*7eb0*/  LDL.LU R10, [R1+0x8] ;  /* 0x00000800010a7983 */ /* 0x001ee80000300800 */
[----:B------:R0:W-:Y:S04]  /*7ec0*/  STL [R1+0x1084], R26 ;  /* 0x0010841a01007387 */ /* 0x0001e80000100800 */
[----:B------:R-:W3:Y:S04]  /*7ed0*/  LDL.LU R9, [R1+0x4] ;  /* 0x0000040001097983 */ /* 0x000ee80000300800 */
[----:B------:R1:W-:Y:S01]  /*7ee0*/  STL [R1+0x1050], R25 ;  /* 0x0010501901007387 */ /* 0x0003e20000100800 */
[----:B0-----:R-:W-:-:S02]  /*7ef0*/  LEA.HI.X.SX32 R26, R24, R3, 0x1, P6 ;  /* 0x00000003181a7211 */ /* 0x001fc400030f0eff */
[-C--:B------:R-:W-:Y:S02]  /*7f00*/  LEA.HI.X.SX32 R24, R23, R3.reuse, 0x1, P5 ;  /* 0x0000000317187211 */ /* 0x080fe400028f0eff */
[----:B------:R-:W-:Y:S02]  /*7f10*/  LEA.HI.X.SX32 R4, R4, R3, 0x1, P0 ;  /* 0x0000000304047211 */ /* 0x000fe400000f0eff */
[----:B--2---:R-:W-:-:S05]  /*7f20*/  IADD3 R27, P4, PT, R22, R2, RZ ;  /* 0x00000002161b7210 */ /* 0x004fca0007f9e0ff */
[----:B------:R-:W-:Y:S04]  /*7f30*/  STL [R1+0x108c], R27 ;  /* 0x00108c1b01007387 */ /* 0x000fe80000100800 */
[----:B------:R-:W-:Y:S01]  /*7f40*/  STL [R1+0x1058], R26 ;  /* 0x0010581a01007387 */ /* 0x000fe20000100800 */
[----:B-1----:R-:W-:-:S05]  /*7f50*/  IADD3 R25, P6, PT, R21, R2, RZ ;  /* 0x0000000215197210 */ /* 0x002fca0007fde0ff */
[----:B------:R-:W-:Y:S01]  /*7f60*/  STL [R1+0x1094], R25 ;  /* 0x0010941901007387 */ /* 0x000fe20000100800 */
[----:B------:R-:W-:-:S03]  /*7f70*/  IADD3 R23, P5, PT, R20, R2, RZ ;  /* 0x0000000214177210 */ /* 0x000fc60007fbe0ff */
[----:B------:R0:W-:Y:S04]  /*7f80*/  STL [R1+0x1060], R24 ;  /* 0x0010601801007387 */ /* 0x0001e80000100800 */
[----:B------:R1:W-:Y:S04]  /*7f90*/  STL [R1+0x109c], R23 ;  /* 0x00109c1701007387 */ /* 0x0003e80000100800 */
[----:B------:R2:W-:Y:S01]  /*7fa0*/  STL [R1+0x1068], R8 ;  /* 0x0010680801007387 */ /* 0x0005e20000100800 */
[----:B0-----:R-:W-:Y:S02]  /*7fb0*/  IADD3 R24, P3, PT, R19, R2, RZ ;  /* 0x0000000213187210 */ /* 0x001fe40007f7e0ff */
[----:B-1----:R-:W-:-:S02]  /*7fc0*/  LEA.HI.X.SX32 R23, R7, R3, 0x1, P2 ;  /* 0x0000000307177211 */ /* 0x002fc400010f0eff */
[----:B------:R-:W-:Y:S01]  /*7fd0*/  LEA.HI.X.SX32 R7, R6, R3, 0x1, P1 ;  /* 0x0000000306077211 */ /* 0x000fe200008f0eff */
[----:B------:R-:W-:Y:S01]  /*7fe0*/  STL [R1+0x10a4], R24 ;  /* 0x0010a41801007387 */ /* 0x000fe20000100800 */
[----:B--2---:R-:W-:-:S03]  /*7ff0*/  IADD3 R8, P2, PT, R18, R2, RZ ;  /* 0x0000000212087210 */ /* 0x004fc60007f5e0ff */
[----:B------:R-:W-:Y:S04]  /*8000*/  STL [R1+0x1070], R23 ;  /* 0x0010701701007387 */ /* 0x000fe80000100800 */
[----:B------:R0:W-:Y:S04]  /*8010*/  STL [R1+0x10ac], R8 ;  /* 0x0010ac0801007387 */ /* 0x0001e80000100800 */
[----:B------:R1:W-:Y:S04]  /*8020*/  STL [R1+0x1078], R7 ;  /* 0x0010780701007387 */ /* 0x0003e80000100800 */
[----:B0-----:R-:W2:Y:S01]  /*8030*/  LDL.LU R8, [R1+0x13c] ;  /* 0x00013c0001087983 */ /* 0x001ea20000300800 */
[----:B------:R-:W-:-:S05]  /*8040*/  IADD3 R6, P1, PT, R17, R2, RZ ;  /* 0x0000000211067210 */ /* 0x000fca0007f3e0ff */
[----:B------:R-:W-:Y:S04]  /*8050*/  STL [R1+0x10b4], R6 ;  /* 0x0010b40601007387 */ /* 0x000fe80000100800 */
[----:B-1----:R-:W2:Y:S04]  /*8060*/  LDL.LU R7, [R1+0x138] ;  /* 0x0001380001077983 */ /* 0x002ea80000300800 */
[----:B------:R0:W-:Y:S04]  /*8070*/  STL [R1+0x1080], R4 ;  /* 0x0010800401007387 */ /* 0x0001e80000100800 */
[----:B0-----:R-:W2:Y:S04]  /*8080*/  LDL.LU R4, [R1+0x134] ;  /* 0x0001340001047983 */ /* 0x001ea80000300800 */
[----:B------:R-:W2:Y:S01]  /*8090*/  LDL.LU R6, [R1+0x130] ;  /* 0x0001300001067983 */ /* 0x000ea20000300800 */
[----:B------:R-:W-:-:S02]  /*80a0*/  LEA.HI.X.SX32 R24, R22, R3, 0x1, P4 ;  /* 0x0000000316187211 */ /* 0x000fc400020f0eff */
[-C--:B------:R-:W-:Y:S02]  /*80b0*/  LEA.HI.X.SX32 R22, R21, R3.reuse, 0x1, P6 ;  /* 0x0000000315167211 */ /* 0x080fe400030f0eff */
[----:B------:R-:W-:Y:S02]  /*80c0*/  LEA.HI.X.SX32 R20, R20, R3, 0x1, P5 ;  /* 0x0000000314147211 */ /* 0x000fe400028f0eff */
[----:B-----5:R-:W-:-:S05]  /*80d0*/  IADD3 R25, P0, PT, R16, R2, RZ ;  /* 0x0000000210197210 */ /* 0x020fca0007f1e0ff */
[----:B------:R-:W-:Y:S04]  /*80e0*/  STL [R1+0x10bc], R25 ;  /* 0x0010bc1901007387 */ /* 0x000fe80000100800 */
[----:B------:R-:W-:Y:S01]  /*80f0*/  STL [R1+0x1088], R24 ;  /* 0x0010881801007387 */ /* 0x000fe20000100800 */
[----:B----4-:R-:W-:-:S05]  /*8100*/  IADD3 R23, P4, PT, R15, R2, RZ ;  /* 0x000000020f177210 */ /* 0x010fca0007f9e0ff */
[----:B------:R-:W-:Y:S01]  /*8110*/  STL [R1+0x10c4], R23 ;  /* 0x0010c41701007387 */ /* 0x000fe20000100800 */
[----:B------:R-:W-:-:S03]  /*8120*/  IADD3 R21, P6, PT, R14, R2, RZ ;  /* 0x000000020e157210 */ /* 0x000fc60007fde0ff */
[----:B------:R-:W-:Y:S04]  /*8130*/  STL [R1+0x1090], R22 ;  /* 0x0010901601007387 */ /* 0x000fe80000100800 */
[----:B------:R0:W-:Y:S04]  /*8140*/  STL [R1+0x10cc], R21 ;  /* 0x0010cc1501007387 */ /* 0x0001e80000100800 */
[----:B------:R1:W-:Y:S01]  /*8150*/  STL [R1+0x1098], R20 ;  /* 0x0010981401007387 */ /* 0x0003e20000100800 */
[-C--:B------:R-:W-:Y:S02]  /*8160*/  LEA.HI.X.SX32 R17, R17, R3.reuse, 0x1, P1 ;  /* 0x0000000311117211 */ /* 0x080fe400008f0eff */
[----:B0-----:R-:W-:-:S02]  /*8170*/  LEA.HI.X.SX32 R21, R19, R3, 0x1, P3 ;  /* 0x0000000313157211 */ /* 0x001fc400018f0eff */
[----:B---3--:R-:W-:Y:S02]  /*8180*/  IADD3 R22, P5, PT, R13, R2, RZ ;  /* 0x000000020d167210 */ /* 0x008fe40007fbe0ff */
[----:B------:R-:W-:-:S03]  /*8190*/  LEA.HI.X.SX32 R19, R18, R3, 0x1, P2 ;  /* 0x0000000312137211 */ /* 0x000fc600010f0eff */
[----:B------:R-:W-:Y:S01]  /*81a0*/  STL [R1+0x10d0], R22 ;  /* 0x0010d01601007387 */ /* 0x000fe20000100800 */
[----:B------:R-:W-:-:S03]  /*81b0*/  IMAD R0, R0, UR44, RZ ;  /* 0x0000002c00007c24 */ /* 0x000fc6000f8e02ff */
[----:B------:R-:W-:Y:S01]  /*81c0*/  STL [R1+0x10a0], R21 ;  /* 0x0010a01501007387 */ /* 0x000fe20000100800 */
[-C--:B-1----:R-:W-:Y:S01]  /*81d0*/  IADD3 R20, P3, PT, R12, R2.reuse, RZ ;  /* 0x000000020c147210 */ /* 0x082fe20007f7e0ff */
[----:B------:R-:W-:Y:S01]  /*81e0*/  IMAD R5, R5, UR44, RZ ;  /* 0x0000002c05057c24 */ /* 0x000fe2000f8e02ff */
[----:B------:R-:W-:Y:S01]  /*81f0*/  LEA.HI.X.SX32 R14, R14, R3, 0x1, P6 ;  /* 0x000000030e0e7211 */ /* 0x000fe200030f0eff */
[----:B------:R-:W-:Y:S02]  /*8200*/  UIMAD UR26, UR5, 0x3e, URZ ;  /* 0x0000003e051a78a4 */ /* 0x000fe4000f8e02ff */
[----:B------:R-:W-:Y:S01]  /*8210*/  STL [R1+0x10d4], R20 ;  /* 0x0010d41401007387 */ /* 0x000fe20000100800 */
[----:B------:R-:W-:-:S03]  /*8220*/  IADD3 R18, P2, PT, R11, R2, RZ ;  /* 0x000000020b127210 */ /* 0x000fc60007f5e0ff */
[----:B------:R0:W-:Y:S01]  /*8230*/  STL [R1+0x10a8], R19 ;  /* 0x0010a81301007387 */ /* 0x0001e20000100800 */
[-C--:B------:R-:W-:Y:S01]  /*8240*/  LEA.HI.X.SX32 R13, R13, R3.reuse, 0x1, P5 ;  /* 0x000000030d0d7211 */ /* 0x080fe200028f0eff */
[----:B------:R-:W-:Y:S02]  /*8250*/  UIMAD UR61, UR5, 0x3d, URZ ;  /* 0x0000003d053d78a4 */ /* 0x000fe4000f8e02ff */
[----:B------:R1:W-:Y:S01]  /*8260*/  STL [R1+0x10d8], R18 ;  /* 0x0010d81201007387 */ /* 0x0003e20000100800 */
[-C--:B------:R-:W-:Y:S01]  /*8270*/  LEA.HI.X.SX32 R12, R12, R3.reuse, 0x1, P3 ;  /* 0x000000030c0c7211 */ /* 0x080fe200018f0eff */
[----:B------:R-:W-:Y:S02]  /*8280*/  UIMAD UR69, UR5, 0x3c, URZ ;  /* 0x0000003c054578a4 */ /* 0x000fe4000f8e02ff */
[----:B------:R3:W-:Y:S01]  /*8290*/  STL [R1+0x10b0], R17 ;  /* 0x0010b01101007387 */ /* 0x0007e20000100800 */
[----:B------:R-:W-:Y:S02]  /*82a0*/  USHF.R.S32.HI UR27, URZ, 0x1f, UR6 ;  /* 0x0000001fff1b7899 */ /* 0x000fe40008011406 */
[----:B------:R-:W-:Y:S01]  /*82b0*/  UIMAD UR53, UR5, 0x3b, URZ ;  /* 0x0000003b053578a4 */ /* 0x000fe2000f8e02ff */
[-C--:B0-----:R-:W-:Y:S01]  /*82c0*/  IADD3 R19, P1, PT, R10, R2.reuse, RZ ;  /* 0x000000020a137210 */ /* 0x081fe20007f3e0ff */
[----:B------:R-:W-:Y:S01]  /*82d0*/  UIMAD UR73, UR5, 0x3a, URZ ;  /* 0x0000003a054978a4 */ /* 0x000fe2000f8e02ff */
[-C--:B-1----:R-:W-:Y:S01]  /*82e0*/  LEA.HI.X.SX32 R18, R16, R3.reuse, 0x1, P0 ;  /* 0x0000000310127211 */ /* 0x082fe200000f0eff */
[----:B------:R-:W-:Y:S01]  /*82f0*/  UIMAD UR65, UR5, 0x39, URZ ;  /* 0x00000039054178a4 */ /* 0x000fe2000f8e02ff */
[----:B------:R-:W-:Y:S01]  /*8300*/  LEA.HI.X.SX32 R16, R15, R3, 0x1, P4 ;  /* 0x000000030f107211 */ /* 0x000fe200020f0eff */
[----:B------:R-:W-:Y:S01]  /*8310*/  STL [R1+0x10dc], R19 ;  /* 0x0010dc1301007387 */ /* 0x000fe20000100800 */
[-C--:B------:R-:W-:Y:S01]  /*8320*/  IADD3 R15, P4, PT, R0, R2.reuse, RZ ;  /* 0x00000002000f7210 */ /* 0x080fe20007f9e0ff */
[----:B------:R-:W-:Y:S01]  /*8330*/  UIMAD UR57, UR5, 0x38, URZ ;  /* 0x00000038053978a4 */ /* 0x000fe2000f8e02ff */
[-C--:B---3--:R-:W-:Y:S01]  /*8340*/  IADD3 R17, P0, PT, R9, R2.reuse, RZ ;  /* 0x0000000209117210 */ /* 0x088fe20007f1e0ff */
[----:B------:R-:W-:Y:S01]  /*8350*/  STL [R1+0x10b8], R18 ;  /* 0x0010b81201007387 */ /* 0x000fe20000100800 */
[----:B------:R-:W-:Y:S01]  /*8360*/  IADD3 R2, P6, PT, R5, R2, RZ ;  /* 0x0000000205027210 */ /* 0x000fe20007fde0ff */
[----:B------:R-:W-:-:S02]  /*8370*/  UIMAD UR49, UR5, 0x37, URZ ;  /* 0x00000037053178a4 */ /* 0x000fc4000f8e02ff */
[----:B------:R-:W-:Y:S01]  /*8380*/  STL [R1+0x10e0], R17 ;  /* 0x0010e01101007387 */ /* 0x000fe20000100800 */
[----:B------:R-:W-:Y:S02]  /*8390*/  UIMAD UR75, UR5, 0x36, URZ ;  /* 0x00000036054b78a4 */ /* 0x000fe4000f8e02ff */
[----:B------:R-:W-:Y:S01]  /*83a0*/  UIMAD UR71, UR5, 0x35, URZ ;  /* 0x00000035054778a4 */ /* 0x000fe2000f8e02ff */
[----:B------:R-:W-:Y:S01]  /*83b0*/  STL [R1+0x10c0], R16 ;  /* 0x0010c01001007387 */ /* 0x000fe20000100800 */
[----:B------:R-:W-:Y:S02]  /*83c0*/  UIMAD UR67, UR5, 0x34, URZ ;  /* 0x00000034054378a4 */ /* 0x000fe4000f8e02ff */
[----:B------:R-:W-:Y:S01]  /*83d0*/  UIMAD UR63, UR5, 0x33, URZ ;  /* 0x00000033053f78a4 */ /* 0x000fe2000f8e02ff */
[----:B------:R-:W-:Y:S01]  /*83e0*/  STL [R1+0x10e4], R15 ;  /* 0x0010e40f01007387 */ /* 0x000fe20000100800 */
[----:B------:R-:W-:Y:S02]  /*83f0*/  UIMAD UR59, UR5, 0x32, URZ ;  /* 0x00000032053b78a4 */ /* 0x000fe4000f8e02ff */
[----:B------:R-:W-:Y:S01]  /*8400*/  UIMAD UR55, UR5, 0x31, URZ ;  /* 0x00000031053778a4 */ /* 0x000fe2000f8e02ff */
[----:B------:R-:W-:Y:S01]  /*8410*/  STL [R1+0x10c8], R14 ;  /* 0x0010c80e01007387 */ /* 0x000fe20000100800 */
[----:B------:R-:W-:-:S02]  /*8420*/  UIMAD UR51, UR5, 0x30, URZ ;  /* 0x00000030053378a4 */ /* 0x000fc4000f8e02ff */
[----:B------:R-:W-:Y:S01]  /*8430*/  UIMAD UR46, UR5, 0x2f, URZ ;  /* 0x0000002f052e78a4 */ /* 0x000fe2000f8e02ff */
[----:B------:R0:W-:Y:S01]  /*8440*/  STL [R1+0xfe0], R2 ;  /* 0x000fe00201007387 */ /* 0x0001e20000100800 */
[-C--:B------:R-:W-:Y:S01]  /*8450*/  LEA.HI.X.SX32 R10, R10, R3.reuse, 0x1, P1 ;  /* 0x000000030a0a7211 */ /* 0x080fe200008f0eff */
[----:B------:R-:W-:Y:S02]  /*8460*/  UIMAD UR76, UR5, 0x2e, URZ ;  /* 0x0000002e054c78a4 */ /* 0x000fe4000f8e02ff */
[----:B------:R-:W-:Y:S01]  /*8470*/  STL [R1+0xfc8], R13 ;  /* 0x000fc80d01007387 */ /* 0x000fe20000100800 */
[-C--:B------:R-:W-:Y:S01]  /*8480*/  LEA.HI.X.SX32 R9, R9, R3.reuse, 0x1, P0 ;  /* 0x0000000309097211 */ /* 0x080fe200000f0eff */
[----:B------:R-:W-:Y:S02]  /*8490*/  UIMAD UR74, UR5, 0x2d, URZ ;  /* 0x0000002d054a78a4 */ /* 0x000fe4000f8e02ff */
[----:B------:R-:W-:Y:S01]  /*84a0*/  UIMAD UR72, UR5, 0x2c, URZ ;  /* 0x0000002c054878a4 */ /* 0x000fe2000f8e02ff */
[----:B0-----:R-:W-:Y:S01]  /*84b0*/  LEA.HI.X.SX32 R2, R11, R3, 0x1, P2 ;  /* 0x000000030b027211 */ /* 0x001fe200010f0eff */
[----:B------:R-:W-:Y:S01]  /*84c0*/  STL [R1+0xfcc], R12 ;  /* 0x000fcc0c01007387 */ /* 0x000fe20000100800 */
[----:B------:R-:W-:-:S02]  /*84d0*/  UIMAD UR70, UR5, 0x2b, URZ ;  /* 0x0000002b054678a4 */ /* 0x000fc4000f8e02ff */
[----:B------:R-:W-:Y:S01]  /*84e0*/  UIMAD UR68, UR5, 0x2a, URZ ;  /* 0x0000002a054478a4 */ /* 0x000fe2000f8e02ff */
[----:B------:R0:W-:Y:S01]  /*84f0*/  STL [R1+0xfd0], R2 ;  /* 0x000fd00201007387 */ /* 0x0001e20000100800 */
[----:B------:R-:W-:Y:S02]  /*8500*/  UIMAD UR66, UR5, 0x29, URZ ;  /* 0x00000029054278a4 */ /* 0x000fe4000f8e02ff */
[----:B------:R-:W-:Y:S01]  /*8510*/  UIMAD UR64, UR5, 0x28, URZ ;  /* 0x00000028054078a4 */ /* 0x000fe2000f8e02ff */
[----:B------:R-:W-:Y:S01]  /*8520*/  STL [R1+0xfd4], R10 ;  /* 0x000fd40a01007387 */ /* 0x000fe20000100800 */
[----:B------:R-:W-:Y:S02]  /*8530*/  UIMAD UR62, UR5, 0x27, URZ ;  /* 0x00000027053e78a4 */ /* 0x000fe4000f8e02ff */
[----:B------:R-:W-:Y:S02]  /*8540*/  UIMAD UR60, UR5, 0x26, URZ ;  /* 0x00000026053c78a4 */ /* 0x000fe4000f8e02ff */
[----:B------:R-:W-:Y:S01]  /*8550*/  UIMAD UR58, UR5, 0x25, URZ ;  /* 0x00000025053a78a4 */ /* 0x000fe2000f8e02ff */
[-C--:B0-----:R-:W-:Y:S01]  /*8560*/  LEA.HI.X.SX32 R2, R0, R3.reuse, 0x1, P4 ;  /* 0x0000000300027211 */ /* 0x081fe200020f0eff */
[----:B------:R-:W-:Y:S01]  /*8570*/  UIMAD UR56, UR5, 0x24, URZ ;  /* 0x00000024053878a4 */ /* 0x000fe2000f8e02ff */
[----:B------:R-:W-:Y:S01]  /*8580*/  LEA.HI.X.SX32 R3, R5, R3, 0x1, P6 ;  /* 0x0000000305037211 */ /* 0x000fe200030f0eff */
[----:B------:R-:W3:Y:S01]  /*8590*/  LDL.LU R0, [R1+0x130c] ;  /* 0x00130c0001007983 */ /* 0x000ee20000300800 */
[----:B------:R-:W-:-:S02]  /*85a0*/  UIMAD UR54, UR5, 0x23, URZ ;  /* 0x00000023053678a4 */ /* 0x000fc4000f8e02ff */
[----:B------:R-:W-:Y:S01]  /*85b0*/  UIMAD UR52, UR5, 0x22, URZ ;  /* 0x00000022053478a4 */ /* 0x000fe2000f8e02ff */
[----:B------:R-:W-:Y:S01]  /*85c0*/  STL [R1+0xfd8], R9 ;  /* 0x000fd80901007387 */ /* 0x000fe20000100800 */
[----:B------:R-:W-:Y:S02]  /*85d0*/  UIMAD UR50, UR5, 0x21, URZ ;  /* 0x00000021053278a4 */ /* 0x000fe4000f8e02ff */
[----:B------:R-:W-:Y:S01]  /*85e0*/  USHF.L.U32 UR47, UR5, 0x5, URZ ;  /* 0x00000005052f7899 */ /* 0x000fe200080006ff */
[----:B------:R2:W-:Y:S01]  /*85f0*/  STL [R1+0xfdc], R2 ;  /* 0x000fdc0201007387 */ /* 0x0005e20000100800 */
[----:B------:R-:W-:Y:S02]  /*8600*/  UIMAD UR48, UR5, 0x1f, URZ ;  /* 0x0000001f053078a4 */ /* 0x000fe4000f8e02ff */
[----:B------:R-:W-:Y:S01]  /*8610*/  UIMAD UR77, UR5, 0x1e, URZ ;  /* 0x0000001e054d78a4 */ /* 0x000fe2000f8e02ff */
[----:B------:R0:W-:Y:S01]  /*8620*/  STL [R1+0x7e4], R3 ;  /* 0x0007e40301007387 */ /* 0x0001e20000100800 */
[----:B------:R-:W-:-:S02]  /*8630*/  UIMAD UR9, UR9, 0x1c, URZ ;  /* 0x0000001c090978a4 */ /* 0x000fc4000f8e02ff */
[----:B------:R-:W-:Y:S02]  /*8640*/  UIMAD UR14, UR14, 0x1b, URZ ;  /* 0x0000001b0e0e78a4 */ /* 0x000fe4000f8e02ff */
[----:B------:R-:W-:Y:S02]  /*8650*/  UIMAD UR19, UR19, 0x1a, URZ ;  /* 0x0000001a131378a4 */ /* 0x000fe4000f8e02ff */
[----:B------:R-:W-:Y:S02]  /*8660*/  UIMAD UR28, UR28, 0x19, URZ ;  /* 0x000000191c1c78a4 */ /* 0x000fe4000f8e02ff */
[----:B------:R-:W-:Y:S02]  /*8670*/  UIMAD UR34, UR34, 0x18, URZ ;  /* 0x00000018222278a4 */ /* 0x000fe4000f8e02ff */
[----:B------:R-:W-:Y:S02]  /*8680*/  UIMAD UR31, UR31, 0x17, URZ ;  /* 0x000000171f1f78a4 */ /* 0x000fe4000f8e02ff */
[----:B------:R-:W-:-:S02]  /*8690*/  UIMAD UR38, UR38, 0x16, URZ ;  /* 0x00000016262678a4 */ /* 0x000fc4000f8e02ff */
[----:B------:R-:W-:Y:S02]  /*86a0*/  UIMAD UR37, UR37, 0x15, URZ ;  /* 0x00000015252578a4 */ /* 0x000fe4000f8e02ff */
[----:B------:R-:W-:Y:S02]  /*86b0*/  UIMAD UR36, UR36, 0x14, URZ ;  /* 0x00000014242478a4 */ /* 0x000fe4000f8e02ff */
[----:B------:R-:W-:Y:S02]  /*86c0*/  UIMAD UR35, UR35, 0x13, URZ ;  /* 0x00000013232378a4 */ /* 0x000fe4000f8e02ff */
[----:B------:R-:W-:Y:S02]  /*86d0*/  UIMAD UR33, UR33, 0x12, URZ ;  /* 0x00000012212178a4 */ /* 0x000fe4000f8e02ff */
[----:B------:R-:W-:Y:S02]  /*86e0*/  UIMAD UR32, UR32, 0x11, URZ ;  /* 0x00000011202078a4 */ /* 0x000fe4000f8e02ff */
[----:B------:R-:W-:-:S02]  /*86f0*/  USHF.L.U32 UR30, UR30, 0x4, URZ ;  /* 0x000000041e1e7899 */ /* 0x000fc400080006ff */
[----:B------:R-:W-:Y:S02]  /*8700*/  UIMAD UR29, UR29, 0xf, URZ ;  /* 0x0000000f1d1d78a4 */ /* 0x000fe4000f8e02ff */
[----:B------:R-:W-:Y:S02]  /*8710*/  UIMAD UR23, UR23, 0xe, URZ ;  /* 0x0000000e171778a4 */ /* 0x000fe4000f8e02ff */
[----:B------:R-:W-:Y:S02]  /*8720*/  UIMAD UR22, UR22, 0xd, URZ ;  /* 0x0000000d161678a4 */ /* 0x000fe4000f8e02ff */
[----:B------:R-:W-:Y:S02]  /*8730*/  UIMAD UR21, UR21, 0xc, URZ ;  /* 0x0000000c151578a4 */ /* 0x000fe4000f8e02ff */
[----:B------:R-:W-:Y:S02]  /*8740*/  UIMAD UR20, UR20, 0xb, URZ ;  /* 0x0000000b141478a4 */ /* 0x000fe4000f8e02ff */
[----:B------:R-:W-:-:S02]  /*8750*/  UIMAD UR18, UR18, 0xa, URZ ;  /* 0x0000000a121278a4 */ /* 0x000fc4000f8e02ff */
[----:B------:R-:W-:Y:S02]  /*8760*/  UIMAD UR17, UR17, 0x9, URZ ;  /* 0x00000009111178a4 */ /* 0x000fe4000f8e02ff */
[----:B------:R-:W-:Y:S02]  /*8770*/  USHF.L.U32 UR16, UR16, 0x3, URZ ;  /* 0x0000000310107899 */ /* 0x000fe400080006ff */
[----:B------:R-:W-:Y:S02]  /*8780*/  UIMAD UR15, UR15, 0x7, URZ ;  /* 0x000000070f0f78a4 */ /* 0x000fe4000f8e02ff */
[----:B------:R-:W-:Y:S02]  /*8790*/  UIMAD UR13, UR13, 0x6, URZ ;  /* 0x000000060d0d78a4 */ /* 0x000fe4000f8e02ff */
[----:B------:R-:W-:Y:S02]  /*87a0*/  UIMAD UR12, UR12, 0x5, URZ ;  /* 0x000000050c0c78a4 */ /* 0x000fe4000f8e02ff */
[----:B------:R-:W-:-:S02]  /*87b0*/  USHF.L.U32 UR11, UR11, 0x2, URZ ;  /* 0x000000020b0b7899 */ /* 0x000fc400080006ff */
[----:B------:R-:W-:Y:S02]  /*87c0*/  UIMAD UR10, UR10, 0x3, URZ ;  /* 0x000000030a0a78a4 */ /* 0x000fe4000f8e02ff */
[----:B------:R-:W-:Y:S01]  /*87d0*/  USHF.L.U32 UR8, UR8, 0x1, URZ ;  /* 0x0000000108087899 */ /* 0x000fe200080006ff */
[----:B------:R-:W1:Y:S01]  /*87e0*/  LDCU UR44, c[0x0][0x3a8] ;  /* 0x00007500ff2c77ac */ /* 0x000e620008000800 */
[----:B--2---:R-:W-:-:S05]  /*87f0*/  IMAD R2, R8, UR43, RZ ;  /* 0x0000002b08027c24 */ /* 0x004fca000f8e02ff */
[----:B------:R-:W-:Y:S01]  /*8800*/  IADD3 R10, P0, PT, R2, UR24, RZ ;  /* 0x00000018020a7c10 */ /* 0x000fe2000ff1e0ff */
[----:B0-----:R-:W-:-:S04]  /*8810*/  IMAD R3, R7, UR43, RZ ;  /* 0x0000002b07037c24 */ /* 0x001fc8000f8e02ff */
[----:B------:R-:W-:Y:S01]  /*8820*/  STL [R1+0x798], R10 ;  /* 0x0007980a01007387 */ /* 0x000fe20000100800 */
[----:B------:R-:W-:Y:S01]  /*8830*/  IADD3 R11, P1, PT, R3, UR24, RZ ;  /* 0x00000018030b7c10 */ /* 0x000fe2000ff3e0ff */
[----:B------:R-:W-:Y:S02]  /*8840*/  IMAD R4, R4, UR43, RZ ;  /* 0x0000002b04047c24 */ /* 0x000fe4000f8e02ff */
[----:B------:R-:W-:-:S03]  /*8850*/  IMAD R5, R6, UR43, RZ ;  /* 0x0000002b06057c24 */ /* 0x000fc6000f8e02ff */
[----:B------:R-:W-:Y:S01]  /*8860*/  IADD3 R12, P2, PT, R4, UR24, RZ ;  /* 0x00000018040c7c10 */ /* 0x000fe2000ff5e0ff */
[----:B------:R-:W-:Y:S01]  /*8870*/  STL [R1+0x7a0], R11 ;  /* 0x0007a00b01007387 */ /* 0x000fe20000100800 */
[----:B------:R-:W-:Y:S01]  /*8880*/  LEA.HI.X.SX32 R6, R2, UR25, 0x1, P0 ;  /* 0x0000001902067c11 */ /* 0x000fe200080f0eff */
[----:B------:R-:W-:Y:S01]  /*8890*/  ULEA.HI UR27, UR27, UR6, URZ, 0x6 ;  /* 0x000000061b1b7291 */ /* 0x000fe2000f8f30ff */
[----:B------:R-:W-:Y:S02]  /*88a0*/  IADD3 R13, P3, PT, R5, UR24, RZ ;  /* 0x00000018050d7c10 */ /* 0x000fe4000ff7e0ff */
[----:B------:R-:W-:Y:S01]  /*88b0*/  LEA.HI.X.SX32 R7, R3, UR25, 0x1, P1 ;  /* 0x0000001903077c11 */ /* 0x000fe200088f0eff */
[----:B------:R-:W-:Y:S01]  /*88c0*/  STL [R1+0x7a8], R12 ;  /* 0x0007a80c01007387 */ /* 0x000fe20000100800 */
[----:B------:R-:W-:Y:S01]  /*88d0*/  LEA.HI.X.SX32 R8, R4, UR25, 0x1, P2 ;  /* 0x0000001904087c11 */ /* 0x000fe200090f0eff */
[----:B------:R-:W0:Y:S01]  /*88e0*/  LDCU UR43, c[0x0][0x3a8] ;  /* 0x00007500ff2b77ac */ /* 0x000e220008000800 */
[----:B------:R-:W-:Y:S01]  /*88f0*/  LEA.HI.X.SX32 R9, R5, UR25, 0x1, P3 ;  /* 0x0000001905097c11 */ /* 0x000fe200098f0eff */
[----:B------:R-:W-:Y:S04]  /*8900*/  STL [R1+0x7b0], R13 ;  /* 0x0007b00d01007387 */ /* 0x000fe80000100800 */
[----:B------:R-:W-:Y:S04]  /*8910*/  STL [R1+0x794], R6 ;  /* 0x0007940601007387 */ /* 0x000fe80000100800 */
[----:B------:R-:W-:Y:S04]  /*8920*/  STL [R1+0x79c], R7 ;  /* 0x00079c0701007387 */ /* 0x000fe80000100800 */
[----:B------:R-:W-:Y:S04]  /*8930*/  STL [R1+0x7a4], R8 ;  /* 0x0007a40801007387 */ /* 0x000fe80000100800 */
[----:B------:R-:W-:Y:S04]  /*8940*/  STL [R1+0x7ac], R9 ;  /* 0x0007ac0901007387 */ /* 0x000fe80000100800 */
[----:B------:R-:W-:Y:S04]  /*8950*/  STL [R1+0x7d0], RZ ;  /* 0x0007d0ff01007387 */ /* 0x000fe80000100800 */
        /* <DEDUP_REMOVED lines=238> */
[----:B------:R-:W-:Y:S01]  /*9840*/  STL [R1+0x58], RZ ;  /* 0x000058ff01007387 */ /* 0x000fe20000100800 */
[----:B------:R-:W-:-:S03]  /*9850*/  UIMAD UR25, UR5, 0x3f, URZ ;  /* 0x0000003f051978a4 */ /* 0x000fc6000f8e02ff */
[----:B------:R-:W-:Y:S04]  /*9860*/  STL [R1+0x5c], RZ ;  /* 0x00005cff01007387 */ /* 0x000fe80000100800 */
[----:B------:R-:W-:Y:S04]  /*9870*/  STL [R1+0x4c0], RZ ;  /* 0x0004c0ff01007387 */ /* 0x000fe80000100800 */
[----:B------:R-:W-:Y:S04]  /*9880*/  STL [R1+0x4c4], RZ ;  /* 0x0004c4ff01007387 */ /* 0x000fe80000100800 */
[----:B------:R-:W-:Y:S04]  /*9890*/  STL [R1+0x4c8], RZ ;  /* 0x0004c8ff01007387 */ /* 0x000fe80000100800 */
[----:B------:R-:W-:Y:S04]  /*98a0*/  STL [R1+0x4cc], RZ ;  /* 0x0004ccff01007387 */ /* 0x000fe80000100800 */
[----:B------:R-:W-:Y:S01]  /*98b0*/  STL [R1+0x4a0], RZ ;  /* 0x0004a0ff01007387 */ /* 0x000fe20000100800 */
[----:B------:R-:W-:-:S03]  /*98c0*/  IADD3 R2, P4, PT, R13, UR25, RZ ;  /* 0x000000190d027c10 */ /* 0x000fc6000ff9e0ff */
[----:B------:R-:W-:Y:S04]  /*98d0*/  STL [R1+0x4a4], RZ ;  /* 0x0004a4ff01007387 */ /* 0x000fe80000100800 */
[----:B------:R-:W-:Y:S04]  /*98e0*/  STL [R1+0x4a8], RZ ;  /* 0x0004a8ff01007387 */ /* 0x000fe80000100800 */
[----:B------:R-:W-:Y:S04]  /*98f0*/  STL [R1+0x4ac], RZ ;  /* 0x0004acff01007387 */ /* 0x000fe80000100800 */
[----:B------:R-:W-:Y:S01]  /*9900*/  STL [R1+0x480], RZ ;  /* 0x000480ff01007387 */ /* 0x000fe20000100800 */
[----:B------:R-:W-:-:S03]  /*9910*/  IADD3 R4, P1, PT, R12, UR25, RZ ;  /* 0x000000190c047c10 */ /* 0x000fc6000ff3e0ff */
[----:B------:R-:W-:Y:S01]  /*9920*/  STL [R1+0x484], RZ ;  /* 0x000484ff01007387 */ /* 0x000fe20000100800 */
[----:B------:R-:W-:-:S03]  /*9930*/  IADD3 R3, P3, PT, R11, UR25, RZ ;  /* 0x000000190b037c10 */ /* 0x000fc6000ff7e0ff */
[----:B------:R-:W-:Y:S04]  /*9940*/  STL [R1+0x488], RZ ;  /* 0x000488ff01007387 */ /* 0x000fe80000100800 */
[----:B------:R-:W-:Y:S04]  /*9950*/  STL [R1+0x48c], RZ ;  /* 0x00048cff01007387 */ /* 0x000fe80000100800 */
[----:B------:R-:W-:Y:S04]  /*9960*/  STL [R1+0x470], RZ ;  /* 0x000470ff01007387 */ /* 0x000fe80000100800 */
[----:B------:R2:W-:Y:S04]  /*9970*/  STL [R1+0x7ec], R2 ;  /* 0x0007ec0201007387 */ /* 0x0005e80000100800 */
[----:B------:R4:W-:Y:S01]  /*9980*/  STL [R1+0x7f4], R4 ;  /* 0x0007f40401007387 */ /* 0x0009e20000100800 */
[----:B--2---:R-:W-:-:S03]  /*9990*/  IADD3 R2, P5, PT, R10, UR25, RZ ;  /* 0x000000190a027c10 */ /* 0x004fc6000ffbe0ff */
[----:B------:R2:W-:Y:S01]  /*99a0*/  STL [R1+0x7fc], R3 ;  /* 0x0007fc0301007387 */ /* 0x0005e20000100800 */
[----:B------:R-:W-:-:S03]  /*99b0*/  USHF.R.S32.HI UR25, URZ, 0x1f, UR25 ;  /* 0x0000001fff197899 */ /* 0x000fc60008011419 */
[----:B------:R5:W-:Y:S01]  /*99c0*/  STL [R1+0x804], R2 ;  /* 0x0008040201007387 */ /* 0x000be20000100800 */
[----:B----4-:R-:W-:Y:S02]  /*99d0*/  IADD3 R4, P2, PT, R11, UR26, RZ ;  /* 0x0000001a0b047c10 */ /* 0x010fe4000ff5e0ff */
[----:B--2---:R-:W-:Y:S01]  /*99e0*/  IADD3 R3, P6, PT, R13, UR26, RZ ;  /* 0x0000001a0d037c10 */ /* 0x004fe2000ffde0ff */
[----:B------:R-:W-:Y:S01]  /*99f0*/  STL [R1+0x474], RZ ;  /* 0x000474ff01007387 */ /* 0x000fe20000100800 */
[----:B-----5:R-:W-:-:S03]  /*9a00*/  IADD3 R2, P0, PT, R12, UR26, RZ ;  /* 0x0000001a0c027c10 */ /* 0x020fc6000ff1e0ff */
[----:B------:R2:W-:Y:S04]  /*9a10*/  STL [R1+0x80c], R3 ;  /* 0x00080c0301007387 */ /* 0x0005e80000100800 */
[----:B------:R4:W-:Y:S01]  /*9a20*/  STL [R1+0x814], R2 ;  /* 0x0008140201007387 */ /* 0x0009e20000100800 */
[----:B--2---:R-:W-:-:S03]  /*9a30*/  IADD3.X R3, PT, PT, R9, UR25, RZ, P4, !PT ;  /* 0x0000001909037c10 */ /* 0x004fc6000a7fe4ff */
[----:B------:R2:W-:Y:S01]  /*9a40*/  STL [R1+0x81c], R4 ;  /* 0x00081c0401007387 */ /* 0x0005e20000100800 */
[----:B----4-:R-:W-:-:S03]  /*9a50*/  IADD3 R2, P4, PT, R10, UR26, RZ ;  /* 0x0000001a0a027c10 */ /* 0x010fc6000ff9e0ff */
[----:B------:R4:W-:Y:S04]  /*9a60*/  STL [R1+0x7e8], R3 ;  /* 0x0007e80301007387 */ /* 0x0009e80000100800 */
[----:B------:R5:W-:Y:S01]  /*9a70*/  STL [R1+0x824], R2 ;  /* 0x0008240201007387 */ /* 0x000be20000100800 */
[----:B--2---:R-:W-:Y:S02]  /*9a80*/  IADD3.X R4, PT, PT, R8, UR25, RZ, P1, !PT ;  /* 0x0000001908047c10 */ /* 0x004fe40008ffe4ff */
[----:B----4-:R-:W-:-:S03]  /*9a90*/  IADD3.X R3, PT, PT, R7, UR25, RZ, P3, !PT ;  /* 0x0000001907037c10 */ /* 0x010fc60009ffe4ff */
[----:B------:R-:W-:Y:S01]  /*9aa0*/  STL [R1+0x7f0], R4 ;  /* 0x0007f00401007387 */ /* 0x000fe20000100800 */
[----:B-----5:R-:W-:-:S03]  /*9ab0*/  IADD3.X R2, PT, PT, R6, UR25, RZ, P5, !PT ;  /* 0x0000001906027c10 */ /* 0x020fc6000affe4ff */
[----:B------:R2:W-:Y:S01]  /*9ac0*/  STL [R1+0x7f8], R3 ;  /* 0x0007f80301007387 */ /* 0x0005e20000100800 */
[----:B------:R-:W-:-:S03]  /*9ad0*/  USHF.R.S32.HI UR26, URZ, 0x1f, UR26 ;  /* 0x0000001fff1a7899 */ /* 0x000fc6000801141a */
[----:B------:R4:W-:Y:S01]  /*9ae0*/  STL [R1+0x800], R2 ;  /* 0x0008000201007387 */ /* 0x0009e20000100800 */
[----:B--2---:R-:W-:Y:S02]  /*9af0*/  IADD3 R3, P5, PT, R13, UR61, RZ ;  /* 0x0000003d0d037c10 */ /* 0x004fe4000ffbe0ff */
[----:B----4-:R-:W-:-:S03]  /*9b00*/  IADD3 R2, P1, PT, R12, UR61, RZ ;  /* 0x0000003d0c027c10 */ /* 0x010fc6000ff3e0ff */
[----:B------:R2:W-:Y:S01]  /*9b10*/  STL [R1+0x82c], R3 ;  /* 0x00082c0301007387 */ /* 0x0005e20000100800 */
[----:B------:R-:W-:-:S03]  /*9b20*/  IADD3 R4, P3, PT, R11, UR61, RZ ;  /* 0x0000003d0b047c10 */ /* 0x000fc6000ff7e0ff */
        /* <DEDUP_REMOVED lines=480> */
[----:B------:R4:W-:Y:S01]  /*b930*/  STL [R1+0xb88], R3 ;  /* 0x000b880301007387 */ /* 0x0009e20000100800 */
[----:B------:R-:W-:-:S03]  /*b940*/  USHF.R.S32.HI UR6, URZ, 0x1f, UR50 ;  /* 0x0000001fff067899 */ /* 0x000fc60008011432 */
[----:B------:R5:W-:Y:S01]  /*b950*/  STL [R1+0xbc4], R2 ;  /* 0x000bc40201007387 */ /* 0x000be20000100800 */
[----:B--2---:R-:W-:Y:S02]  /*b960*/  IADD3.X R4, PT, PT, R8, UR51, RZ, P3, !PT ;  /* 0x0000003308047c10 */ /* 0x004fe40009ffe4ff */
[----:B----4-:R-:W-:-:S03]  /*b970*/  IADD3.X R3, PT, PT, R7, UR51, RZ, P6, !PT ;  /* 0x0000003307037c10 */ /* 0x010fc6000b7fe4ff */
[----:B------:R2:W-:Y:S01]  /*b980*/  STL [R1+0xb90], R4 ;  /* 0x000b900401007387 */ /* 0x0005e20000100800 */
[----:B-----5:R-:W-:-:S03]  /*b990*/  IADD3.X R2, PT, PT, R6, UR51, RZ, P2, !PT ;  /* 0x0000003306027c10 */ /* 0x020fc600097fe4ff */
[----:B------:R4:W-:Y:S04]  /*b9a0*/  STL [R1+0xb98], R3 ;  /* 0x000b980301007387 */ /* 0x0009e80000100800 */
[----:B------:R5:W-:Y:S01]  /*b9b0*/  STL [R1+0xba0], R2 ;  /* 0x000ba00201007387 */ /* 0x000be20000100800 */
[----:B--2---:R-:W-:-:S03]  /*b9c0*/  IADD3.X R4, PT, PT, R8, UR6, RZ, P1, !PT ;  /* 0x0000000608047c10 */ /* 0x004fc60008ffe4ff */
[----:B------:R-:W-:Y:S01]  /*b9d0*/  STL [R1+0x478], RZ ;  /* 0x000478ff01007387 */ /* 0x000fe20000100800 */
[----:B----4-:R-:W-:Y:S02]  /*b9e0*/  IADD3.X R3, PT, PT, R7, UR6, RZ, P0, !PT ;  /* 0x0000000607037c10 */ /* 0x010fe400087fe4ff */
[----:B-----5:R-:W-:Y:S01]  /*b9f0*/  IADD3.X R2, PT, PT, R9, UR6, RZ, P4, !PT ;  /* 0x0000000609027c10 */ /* 0x020fe2000a7fe4ff */
[----:B------:R-:W-:Y:S04]  /*ba00*/  STL [R1+0x47c], RZ ;  /* 0x00047cff01007387 */ /* 0x000fe80000100800 */
[----:B------:R2:W-:Y:S04]  /*ba10*/  STL [R1+0xba8], R2 ;  /* 0x000ba80201007387 */ /* 0x0005e80000100800 */
[----:B------:R4:W-:Y:S04]  /*ba20*/  STL [R1+0xbb0], R4 ;  /* 0x000bb00401007387 */ /* 0x0009e80000100800 */
[----:B------:R5:W-:Y:S01]  /*ba30*/  STL [R1+0xbb8], R3 ;  /* 0x000bb80301007387 */ /* 0x000be20000100800 */
[----:B--2---:R-:W-:-:S02]  /*ba40*/  IADD3.X R2, PT, PT, R6, UR6, RZ, P5, !PT ;  /* 0x0000000606027c10 */ /* 0x004fc4000affe4ff */
[----:B----4-:R-:W-:Y:S02]  /*ba50*/  IADD3 R4, P2, PT, R12, UR47, RZ ;  /* 0x0000002f0c047c10 */ /* 0x010fe4000ff5e0ff */
[----:B-----5:R-:W-:Y:S01]  /*ba60*/  IADD3 R3, P3, PT, R13, UR47, RZ ;  /* 0x0000002f0d037c10 */ /* 0x020fe2000ff7e0ff */
[----:B------:R2:W-:Y:S04]  /*ba70*/  STL [R1+0xbc0], R2 ;  /* 0x000bc00201007387 */ /* 0x0005e80000100800 */
[----:B------:R4:W-:Y:S01]  /*ba80*/  STL [R1+0xbcc], R3 ;  /* 0x000bcc0301007387 */ /* 0x0009e20000100800 */
[----:B--2---:R-:W-:-:S03]  /*ba90*/  IADD3 R2, P1, PT, R11, UR47, RZ ;  /* 0x0000002f0b027c10 */ /* 0x004fc6000ff3e0ff */
[----:B------:R3:W-:Y:S01]  /*baa0*/  STL [R1+0xbd4], R4 ;  /* 0x000bd40401007387 */ /* 0x0007e20000100800 */
[----:B----4-:R-:W-:-:S03]  /*bab0*/  IADD3 R3, P0, PT, R10, UR47, RZ ;  /* 0x0000002f0a037c10 */ /* 0x010fc6000ff1e0ff */
[----:B------:R2:W-:Y:S04]  /*bac0*/  STL [R1+0xbdc], R2 ;  /* 0x000bdc0201007387 */ /* 0x0005e80000100800 */
[----:B------:R4:W-:Y:S01]  /*bad0*/  STL [R1+0xbe4], R3 ;  /* 0x000be40301007387 */ /* 0x0009e20000100800 */
[C---:B---3--:R-:W-:Y:S02]  /*bae0*/  LOP3.LUT R4, R0.reuse, 0x20, RZ, 0x3c, !PT ;  /* 0x0000002000047812 */ /* 0x048fe400078e3cff */
[C---:B--2---:R-:W-:Y:S02]  /*baf0*/  LOP3.LUT R2, R0.reuse, 0x210, RZ, 0x3c, !PT ;  /* 0x0000021000027812 */ /* 0x044fe400078e3cff */
[C---:B------:R-:W-:Y:S02]  /*bb00*/  LOP3.LUT R2, R0.reuse, 0x40, RZ, 0x3c, !PT ;  /* 0x0000004000027812 */ /* 0x040fe400078e3cff */
[C---:B----4-:R-:W-:Y:S01]  /*bb10*/  LOP3.LUT R3, R0.reuse, 0x230, RZ, 0x3c, !PT ;  /* 0x0000023000037812 */ /* 0x050fe200078e3cff */
[----:B------:R2:W-:Y:S04]  /*bb20*/  STL [R1+0x1300], R4 ;  /* 0x0013000401007387 */ /* 0x0005e80000100800 */
[----:B------:R3:W-:Y:S04]  /*bb30*/  STL [R1+0x12fc], R3 ;  /* 0x0012fc0301007387 */ /* 0x0007e80000100800 */
[----:B------:R4:W-:Y:S01]  /*bb40*/  STL [R1+0x12f8], R2 ;  /* 0x0012f80201007387 */ /* 0x0009e20000100800 */
[----:B--2---:R-:W-:-:S02]  /*bb50*/  LOP3.LUT R4, R0, 0x250, RZ, 0x3c, !PT ;  /* 0x0000025000047812 */ /* 0x004fc400078e3cff */
[----:B---3--:R-:W-:-:S03]  /*bb60*/  LOP3.LUT R3, R0, 0x60, RZ, 0x3c, !PT ;  /* 0x0000006000037812 */ /* 0x008fc600078e3cff */
[----:B------:R2:W-:Y:S01]  /*bb70*/  STL [R1+0x12f4], R4 ;  /* 0x0012f40401007387 */ /* 0x0005e20000100800 */
[----:B----4-:R-:W-:Y:S01]  /*bb80*/  LOP3.LUT R2, R0, 0x270, RZ, 0x3c, !PT ;  /* 0x0000027000027812 */ /* 0x010fe200078e3cff */
[----:B------:R-:W-:Y:S02]  /*bb90*/  USHF.R.S32.HI UR46, URZ, 0x1f, UR47 ;  /* 0x0000001fff2e7899 */ /* 0x000fe4000801142f */
[----:B------:R3:W-:Y:S04]  /*bba0*/  STL [R1+0x12f0], R3 ;  /* 0x0012f00301007387 */ /* 0x0007e80000100800 */
[----:B------:R4:W-:Y:S01]  /*bbb0*/  STL [R1+0x12ec], R2 ;  /* 0x0012ec0201007387 */ /* 0x0009e20000100800 */
[----:B--2---:R-:W-:Y:S02]  /*bbc0*/  IADD3 R4, P6, PT, R13, UR48, RZ ;  /* 0x000000300d047c10 */ /* 0x004fe4000ffde0ff */
[----:B---3--:R-:W-:-:S03]  /*bbd0*/  IADD3 R3, P5, PT, R12, UR48, RZ ;  /* 0x000000300c037c10 */ /* 0x008fc6000ffbe0ff */
[----:B------:R2:W-:Y:S01]  /*bbe0*/  STL [R1+0xbec], R4 ;  /* 0x000bec0401007387 */ /* 0x0005e20000100800 */
[----:B----4-:R-:W-:-:S03]  /*bbf0*/  IADD3 R2, P4, PT, R11, UR48, RZ ;  /* 0x000000300b027c10 */ /* 0x010fc6000ff9e0ff */
[----:B------:R3:W-:Y:S04]  /*bc00*/  STL [R1+0xbf4], R3 ;  /* 0x000bf40301007387 */ /* 0x0007e80000100800 */
[----:B------:R4:W-:Y:S01]  /*bc10*/  STL [R1+0xbfc], R2 ;  /* 0x000bfc0201007387 */ /* 0x0009e20000100800 */
[----:B--2---:R-:W-:Y:S02]  /*bc20*/  IADD3.X R4, PT, PT, R9, UR46, RZ, P3, !PT ;  /* 0x0000002e09047c10 */ /* 0x004fe40009ffe4ff */
[----:B---3--:R-:W-:-:S03]  /*bc30*/  IADD3 R3, P3, PT, R10, UR48, RZ ;  /* 0x000000300a037c10 */ /* 0x008fc6000ff7e0ff */
[----:B------:R2:W-:Y:S01]  /*bc40*/  STL [R1+0xbc8], R4 ;  /* 0x000bc80401007387 */ /* 0x0005e20000100800 */
[----:B----4-:R-:W-:-:S03]  /*bc50*/  IADD3.X R2, PT, PT, R8, UR46, RZ, P2, !PT ;  /* 0x0000002e08027c10 */ /* 0x010fc600097fe4ff */
[----:B------:R3:W-:Y:S01]  /*bc60*/  STL [R1+0xc04], R3 ;  /* 0x000c040301007387 */ /* 0x0007e20000100800 */
[----:B------:R-:W-:-:S03]  /*bc70*/  USHF.R.S32.HI UR49, URZ, 0x1f, UR48 ;  /* 0x0000001fff317899 */ /* 0x000fc60008011430 */
[----:B------:R4:W-:Y:S01]  /*bc80*/  STL [R1+0xbd0], R2 ;  /* 0x000bd00201007387 */ /* 0x0009e20000100800 */
[----:B--2---:R-:W-:Y:S02]  /*bc90*/  IADD3 R4, P2, PT, R13, UR77, RZ ;  /* 0x0000004d0d047c10 */ /* 0x004fe4000ff5e0ff */
[----:B---3--:R-:W-:-:S03]  /*bca0*/  IADD3.X R3, PT, PT, R7, UR46, RZ, P1, !PT ;  /* 0x0000002e07037c10 */ /* 0x008fc60008ffe4ff */
[----:B------:R2:W-:Y:S01]  /*bcb0*/  STL [R1+0xc0c], R4 ;  /* 0x000c0c0401007387 */ /* 0x0005e20000100800 */
[----:B----4-:R-:W-:Y:S01]  /*bcc0*/  IADD3 R2, P1, PT, R12, UR77, RZ ;  /* 0x0000004d0c027c10 */ /* 0x010fe2000ff3e0ff */
[----:B------:R-:W-:Y:S02]  /*bcd0*/  USHF.L.U32 UR24, UR45, 0x6, URZ ;  /* 0x000000062d187899 */ /* 0x000fe400080006ff */
[----:B------:R3:W-:Y:S01]  /*bce0*/  STL [R1+0xbd8], R3 ;  /* 0x000bd80301007387 */ /* 0x0007e20000100800 */
[----:B------:R-:W-:Y:S02]  /*bcf0*/  USHF.L.U32 UR45, UR5, 0x6, URZ ;  /* 0x00000006052d7899 */ /* 0x000fe400080006ff */
[----:B------:R-:W-:Y:S01]  /*bd00*/  UIMAD UR5, UR5, 0x1d, URZ ;  /* 0x0000001d050578a4 */ /* 0x000fe2000f8e02ff */
[----:B------:R4:W-:Y:S01]  /*bd10*/  STL [R1+0xc14], R2 ;  /* 0x000c140201007387 */ /* 0x0009e20000100800 */
[----:B--2---:R-:W-:Y:S02]  /*bd20*/  IADD3.X R4, PT, PT, R6, UR46, RZ, P0, !PT ;  /* 0x0000002e06047c10 */ /* 0x004fe400087fe4ff */
[----:B---3--:R-:W-:-:S03]  /*bd30*/  IADD3 R3, P0, PT, R11, UR77, RZ ;  /* 0x0000004d0b037c10 */ /* 0x008fc6000ff1e0ff */
[----:B------:R2:W-:Y:S01]  /*bd40*/  STL [R1+0xbe0], R4 ;  /* 0x000be00401007387 */ /* 0x0005e20000100800 */
[----:B----4-:R-:W-:-:S03]  /*bd50*/  IADD3.X R2, PT, PT, R9, UR49, RZ, P6, !PT ;  /* 0x0000003109027c10 */ /* 0x010fc6000b7fe4ff */
[----:B------:R3:W-:Y:S04]  /*bd60*/  STL [R1+0xc1c], R3 ;  /* 0x000c1c0301007387 */ /* 0x0007e80000100800 */
[----:B------:R4:W-:Y:S01]  /*bd70*/  STL [R1+0xbe8], R2 ;  /* 0x000be80201007387 */ /* 0x0009e20000100800 */
[----:B--2---:R-:W-:Y:S02]  /*bd80*/  IADD3 R4, P6, PT, R10, UR77, RZ ;  /* 0x0000004d0a047c10 */ /* 0x004fe4000ffde0ff */
[----:B---3--:R-:W-:-:S03]  /*bd90*/  IADD3.X R3, PT, PT, R8, UR49, RZ, P5, !PT ;  /* 0x0000003108037c10 */ /* 0x008fc6000affe4ff */
[----:B------:R2:W-:Y:S01]  /*bda0*/  STL [R1+0xc24], R4 ;  /* 0x000c240401007387 */ /* 0x0005e20000100800 */
[----:B----4-:R-:W-:-:S03]  /*bdb0*/  IADD3 R2, P5, PT, R13, UR5, RZ ;  /* 0x000000050d027c10 */ /* 0x010fc6000ffbe0ff */
[----:B------:R3:W-:Y:S01]  /*bdc0*/  STL [R1+0xbf0], R3 ;  /* 0x000bf00301007387 */ /* 0x0007e20000100800 */
[----:B------:R-:W-:-:S03]  /*bdd0*/  USHF.R.S32.HI UR75, URZ, 0x1f, UR77 ;  /* 0x0000001fff4b7899 */ /* 0x000fc6000801144d */
        /* <DEDUP_REMOVED lines=11> */
[----:B------:R3:W-:Y:S04]  /*be90*/  STL [R1+0xc08], R3 ;  /* 0x000c080301007387 */ /* 0x0007e80000100800 */
[----:B------:R4:W-:Y:S01]  /*bea0*/  STL [R1+0xc44], R2 ;  /* 0x000c440201007387 */ /* 0x0009e20000100800 */
[----:B--2---:R-:W-:Y:S02]  /*beb0*/  IADD3.X R4, PT, PT, R8, UR75, RZ, P1, !PT ;  /* 0x0000004b08047c10 */ /* 0x004fe40008ffe4ff */
[----:B---3--:R-:W-:-:S03]  /*bec0*/  IADD3 R3, P1, PT, R13, UR9, RZ ;  /* 0x000000090d037c10 */ /* 0x008fc6000ff3e0ff */
[----:B------:R2:W-:Y:S01]  /*bed0*/  STL [R1+0xc10], R4 ;  /* 0x000c100401007387 */ /* 0x0005e20000100800 */
[----:B----4-:R-:W-:Y:S01]  /*bee0*/  IADD3.X R2, PT, PT, R7, UR75, RZ, P0, !PT ;  /* 0x0000004b07027c10 */ /* 0x010fe200087fe4ff */
[----:B------:R-:W-:Y:S02]  /*bef0*/  USHF.R.S32.HI UR53, URZ, 0x1f, UR5 ;  /* 0x0000001fff357899 */ /* 0x000fe40008011405 */
        /* <DEDUP_REMOVED lines=464> */
[----:B-1----:R-:W-:-:S03]  /*dc00*/  IADD3 R2, P3, PT, R11, UR44, RZ ;  /* 0x0000002c0b027c10 */ /* 0x002fc6000ff7e0ff */
[----:B------:R0:W-:Y:S01]  /*dc10*/  STL [R1+0xf80], R3 ;  /* 0x000f800301007387 */ /* 0x0001e20000100800 */
[----:B------:R-:W-:-:S03]  /*dc20*/  USHF.R.S32.HI UR7, URZ, 0x1f, UR7 ;  /* 0x0000001fff077899 */ /* 0x000fc60008011407 */
[----:B------:R1:W-:Y:S01]  /*dc30*/  STL [R1+0xfbc], R2 ;  /* 0x000fbc0201007387 */ /* 0x0003e20000100800 */
[----:B--2---:R-:W-:Y:S02]  /*dc40*/  IADD3.X R4, PT, PT, R9, UR76, RZ, P2, !PT ;  /* 0x0000004c09047c10 */ /* 0x004fe400097fe4ff */
[----:B0-----:R-:W-:-:S03]  /*dc50*/  IADD3 R3, P2, PT, R10, UR43, RZ ;  /* 0x0000002b0a037c10 */ /* 0x001fc6000ff5e0ff */
[----:B------:R0:W-:Y:S01]  /*dc60*/  STL [R1+0xf88], R4 ;  /* 0x000f880401007387 */ /* 0x0001e20000100800 */
[----:B-1----:R-:W-:-:S03]  /*dc70*/  IADD3.X R2, PT, PT, R8, UR76, RZ, P1, !PT ;  /* 0x0000004c08027c10 */ /* 0x002fc60008ffe4ff */
[----:B------:R1:W-:Y:S04]  /*dc80*/  STL [R1+0xfc4], R3 ;  /* 0x000fc40301007387 */ /* 0x0003e80000100800 */
[----:B------:R2:W-:Y:S01]  /*dc90*/  STL [R1+0xf90], R2 ;  /* 0x000f900201007387 */ /* 0x0005e20000100800 */
[----:B0-----:R-:W-:Y:S02]  /*dca0*/  IADD3.X R4, PT, PT, R7, UR76, RZ, P0, !PT ;  /* 0x0000004c07047c10 */ /* 0x001fe400087fe4ff */
[----:B-1----:R-:W-:-:S03]  /*dcb0*/  IADD3.X R3, PT, PT, R6, UR76, RZ, P6, !PT ;  /* 0x0000004c06037c10 */ /* 0x002fc6000b7fe4ff */
[----:B------:R0:W-:Y:S01]  /*dcc0*/  STL [R1+0xf98], R4 ;  /* 0x000f980401007387 */ /* 0x0001e20000100800 */
[----:B--2---:R-:W-:-:S03]  /*dcd0*/  IADD3.X R2, PT, PT, R9, UR7, RZ, P5, !PT ;  /* 0x0000000709027c10 */ /* 0x004fc6000affe4ff */
[----:B------:R1:W-:Y:S04]  /*dce0*/  STL [R1+0xfa0], R3 ;  /* 0x000fa00301007387 */ /* 0x0003e80000100800 */
[----:B------:R2:W-:Y:S01]  /*dcf0*/  STL [R1+0xfa8], R2 ;  /* 0x000fa80201007387 */ /* 0x0005e20000100800 */
[----:B0-----:R-:W-:Y:S02]  /*dd00*/  IADD3.X R4, PT, PT, R8, UR7, RZ, P4, !PT ;  /* 0x0000000708047c10 */ /* 0x001fe4000a7fe4ff */
[----:B-1----:R-:W-:Y:S02]  /*dd10*/  IADD3.X R3, PT, PT, R7, UR7, RZ, P3, !PT ;  /* 0x0000000707037c10 */ /* 0x002fe40009ffe4ff */
[----:B--2---:R-:W-:Y:S01]  /*dd20*/  IADD3.X R2, PT, PT, R6, UR7, RZ, P2, !PT ;  /* 0x0000000706027c10 */ /* 0x004fe200097fe4ff */
[----:B------:R0:W-:Y:S04]  /*dd30*/  STL [R1+0xfb0], R4 ;  /* 0x000fb00401007387 */ /* 0x0001e80000100800 */
[----:B------:R0:W-:Y:S04]  /*dd40*/  STL [R1+0xfc0], R2 ;  /* 0x000fc00201007387 */ /* 0x0001e80000100800 */
[----:B------:R0:W-:Y:S01]  /*dd50*/  STL [R1+0xfb8], R3 ;  /* 0x000fb80301007387 */ /* 0x0001e20000100800 */
[----:B------:R-:W-:-:S02]  /*dd60*/  USHF.R.S32.HI UR27, URZ, 0x6, UR27 ;  /* 0x00000006ff1b7899 */ /* 0x000fc4000801141b */
[----:B------:R-:W-:Y:S02]  /*dd70*/  USHF.R.S32.HI UR6, URZ, 0x1f, UR45 ;  /* 0x0000001fff067899 */ /* 0x000fe4000801142d */
[----:B------:R-:W-:-:S12]  /*dd80*/  USHF.R.S32.HI UR47, URZ, 0x1f, UR24 ;  /* 0x0000001fff2f7899 */ /* 0x000fd80008011418 */
.L_x_2:
[----:B-1----:R-:W2:Y:S01]  /*dd90*/  LDL R5, [R1+0x794] ;  /* 0x0007940001057983 */ /* 0x002ea20000100800 */
[----:B0-----:R-:W0:Y:S03]  /*dda0*/  LDC R2, c[0x0][0x3a0] ;  /* 0x0000e800ff027b82 */ /* 0x001e260000000800 */
[----:B--2---:R1:W-:Y:S04]  /*ddb0*/  STL [R1+0x259c], R5 ;  /* 0x00259c0501007387 */ /* 0x0043e80000100800 */
[----:B------:R-:W2:Y:S04]  /*ddc0*/  LDL R4, [R1+0x798] ;  /* 0x0007980001047983 */ /* 0x000ea80000100800 */
[----:B-1----:R-:W0:Y:S04]  /*ddd0*/  LDL R5, [R1+0x7d0] ;  /* 0x0007d00001057983 */ /* 0x002e280000100800 */
[----:B------:R-:W-:Y:S04]  /*dde0*/  STL [R1+0x2298], R11 ;  /* 0x0022980b01007387 */ /* 0x000fe80000100800 */
        /* <DEDUP_REMOVED lines=95> */
[----:B------:R1:W-:Y:S04]  /*e3e0*/  STL [R1+0x2598], R11 ;  /* 0x0025980b01007387 */ /* 0x0003e80000100800 */
        /* <DEDUP_REMOVED lines=120> */
[----:B-----5:R-:W-:Y:S04]  /*eb70*/  STL [R1+0x210c], R0 ;  /* 0x00210c0001007387 */ /* 0x020fe80000100800 */
        /* <DEDUP_REMOVED lines=10> */
[----:B------:R-:W-:Y:S01]  /*ec20*/  STL [R1+0x2154], R0 ;  /* 0x0021540001007387 */ /* 0x000fe20000100800 */
[----:B0-----:R-:W-:-:S03]  /*ec30*/  IMAD R2, R5, -0x40, R2 ;  /* 0xffffffc005027824 */ /* 0x001fc600078e0202 */
[----:B------:R-:W-:Y:S04]  /*ec40*/  STL [R1+0x215c], R0 ;  /* 0x00215c0001007387 */ /* 0x000fe80000100800 */
[----:B------:R-:W-:Y:S04]  /*ec50*/  STL [R1+0x2164], R0 ;  /* 0x0021640001007387 */ /* 0x000fe80000100800 */
[----:B------:R-:W-:Y:S04]  /*ec60*/  STL [R1+0x216c], R0 ;  /* 0x00216c0001007387 */ /* 0x000fe80000100800 */
[----:B------:R-:W-:Y:S04]  /*ec70*/  STL [R1+0x2174], R0 ;  /* 0x0021740001007387 */ /* 0x000fe80000100800 */
[----:B------:R-:W2:Y:S01]  /*ec80*/  LDL.LU R5, [R1+0x259c] ;  /* 0x00259c0001057983 */ /* 0x000ea20000300800 */
[----:B------:R-:W-:-:S02]  /*ec90*/  ISETP.GT.AND P0, PT, R2, RZ, PT ;  /* 0x000000ff0200720c */ /* 0x000fc40003f04270 */
[----:B-1----:R-:W-:-:S11]  /*eca0*/  PRMT R11, RZ, 0x7610, R11 ;  /* 0x00007610ff0b7816 */ /* 0x002fd6000000000b */
[----:B--2---:R-:W2:Y:S04]  /*ecb0*/  @P0 LDG.E.U8 R11, desc[UR40][R4.64] ;  /* 0x00000028040b0981 */ /* 0x004ea8000c1e1100 */
[----:B--2---:R0:W-:Y:S04]  /*ecc0*/  STL [R1+0x7bc], R11 ;  /* 0x0007bc0b01007387 */ /* 0x0041e80000100800 */
[----:B0-----:R-:W2:Y:S04]  /*ecd0*/  LDL.LU R11, [R1+0x2598] ;  /* 0x00259800010b7983 */ /* 0x001ea80000300800 */
[----:B------:R-:W3:Y:S04]  /*ece0*/  LDL R4, [R1+0x79c] ;  /* 0x00079c0001047983 */ /* 0x000ee80000100800 */
[----:B------:R-:W3:Y:S01]  /*ecf0*/  LDL R5, [R1+0x7a0] ;  /* 0x0007a00001057983 */ /* 0x000ee20000100800 */
[----:B------:R-:W-:-:S02]  /*ed00*/  PRMT R28, RZ, 0x7610, R28 ;  /* 0x00007610ff1c7816 */ /* 0x000fc4000000001c */
[----:B---3--:R-:W-:-:S04]  /*ed10*/  @P0 LOP3.LUT R5, R5, R4, RZ, 0x3c, !PT ;  /* 0x0000000405050212 */ /* 0x008fc800078e3cff */
[----:B------:R-:W-:-:S04]  /*ed20*/  @P0 LOP3.LUT R4, R5, R4, RZ, 0x3c, !PT ;  /* 0x0000000405040212 */ /* 0x000fc800078e3cff */
[----:B------:R-:W-:-:S05]  /*ed30*/  @P0 LOP3.LUT R5, R5, R4, RZ, 0x3c, !PT ;  /* 0x0000000405050212 */ /* 0x000fca00078e3cff */
[----:B------:R-:W3:Y:S04]  /*ed40*/  @P0 LDG.E.U8 R28, desc[UR40][R4.64] ;  /* 0x00000028041c0981 */ /* 0x000ee8000c1e1100 */
[----:B---3--:R0:W-:Y:S04]  /*ed50*/  STL [R1+0x7b8], R28 ;  /* 0x0007b81c01007387 */ /* 0x0081e80000100800 */
[----:B0-----:R-:W3:Y:S04]  /*ed60*/  LDL.LU R28, [R1+0x2594] ;  /* 0x00259400011c7983 */ /* 0x001ee80000300800 */
[----:B------:R-:W4:Y:S04]  /*ed70*/  LDL R4, [R1+0x7a4] ;  /* 0x0007a40001047983 */ /* 0x000f280000100800 */
[----:B------:R-:W4:Y:S01]  /*ed80*/  LDL R5, [R1+0x7a8] ;  /* 0x0007a80001057983 */ /* 0x000f220000100800 */
[----:B--2---:R-:W-:-:S02]  /*ed90*/  PRMT R11, RZ, 0x7610, R11 ;  /* 0x00007610ff0b7816 */ /* 0x004fc4000000000b */
[----:B----4-:R-:W-:-:S04]  /*eda0*/  @P0 LOP3.LUT R5, R5, R4, RZ, 0x3c, !PT ;  /* 0x0000000405050212 */ /* 0x010fc800078e3cff */
[----:B------:R-:W-:-:S04]  /*edb0*/  @P0 LOP3.LUT R4, R5, R4, RZ, 0x3c, !PT ;  /* 0x0000000405040212 */ /* 0x000fc800078e3cff */
[----:B------:R-:W-:-:S05]  /*edc0*/  @P0 LOP3.LUT R5, R5, R4, RZ, 0x3c, !PT ;  /* 0x0000000405050212 */ /* 0x000fca00078e3cff */
[----:B------:R-:W2:Y:S04]  /*edd0*/  @P0 LDG.E.U8 R11, desc[UR40][R4.64] ;  /* 0x00000028040b0981 */ /* 0x000ea8000c1e1100 */
[----:B--2---:R0:W-:Y:S04]  /*ede0*/  STL [R1+0x7b4], R11 ;  /* 0x0007b40b01007387 */ /* 0x0041e80000100800 */
[----:B0-----:R-:W2:Y:S04]  /*edf0*/  LDL.LU R11, [R1+0x2590] ;  /* 0x00259000010b7983 */ /* 0x001ea80000300800 */
[----:B------:R-:W4:Y:S04]  /*ee00*/  LDL R4, [R1+0x7ac] ;  /* 0x0007ac0001047983 */ /* 0x000f280000100800 */
[----:B------:R-:W4:Y:S01]  /*ee10*/  LDL R5, [R1+0x7b0] ;  /* 0x0007b00001057983 */ /* 0x000f220000100800 */
[----:B---3--:R-:W-:-:S02]  /*ee20*/  PRMT R28, RZ, 0x7610, R28 ;  /* 0x00007610ff1c7816 */ /* 0x008fc4000000001c */
[----:B----4-:R-:W-:-:S04]  /*ee30*/  @P0 LOP3.LUT R5, R5, R4, RZ, 0x3c, !PT ;  /* 0x0000000405050212 */ /* 0x010fc800078e3cff */
[----:B------:R-:W-:-:S04]  /*ee40*/  @P0 LOP3.LUT R4, R5, R4, RZ, 0x3c, !PT ;  /* 0x0000000405040212 */ /* 0x000fc800078e3cff */
[----:B------:R-:W-:-:S05]  /*ee50*/  @P0 LOP3.LUT R5, R5, R4, RZ, 0x3c, !PT ;  /* 0x0000000405050212 */ /* 0x000fca00078e3cff */
[----:B------:R-:W3:Y:S01]  /*ee60*/  @P0 LDG.E.U8 R28, desc[UR40][R4.64] ;  /* 0x00000028041c0981 */ /* 0x000ee2000c1e1100 */
[----:B------:R-:W-:-:S03]  /*ee70*/  ISETP.GT.AND P1, PT, R2, 0x1, PT ;  /* 0x000000010200780c */ /* 0x000fc60003f24270 */
        /* <DEDUP_REMOVED lines=1691> */
[----:B------:R-:W2:Y:S01]  /*15830*/  @P2 LDG.E.U8 R11, desc[UR40][R4.64] ;  /* 0x00000028040b2981 */ /* 0x000ea2000c1e1100 */
[----:B------:R-:W-:-:S03]  /*15840*/  ISETP.GT.AND P0, PT, R2, 0x30, PT ;  /* 0x000000300200780c */ /* 0x000fc60003f04270 */
        /* <DEDUP_REMOVED lines=68> */
[----:B------:R-:W-:-:S02]  /*15c90*/  PRMT R7, RZ, 0x7610, R7 ;  /* 0x00007610ff077816 */ /* 0x000fc40000000007 */
[----:B----4-:R-:W-:-:S04]  /*15ca0*/  @P3 LOP3.LUT R5, R5, R4, RZ, 0x3c, !PT ;  /* 0x0000000405053212 */ /* 0x010fc800078e3cff */
[----:B------:R-:W-:-:S04]  /*15cb0*/  @P3 LOP3.LUT R4, R5, R4, RZ, 0x3c, !PT ;  /* 0x0000000405043212 */ /* 0x000fc800078e3cff */
[----:B------:R-:W-:-:S05]  /*15cc0*/  @P3 LOP3.LUT R5, R5, R4, RZ, 0x3c, !PT ;  /* 0x0000000405053212 */ /* 0x000fca00078e3cff */
[----:B------:R-:W4:Y:S04]  /*15cd0*/  @P3 LDG.E.U8 R7, desc[UR40][R4.64] ;  /* 0x0000002804073981 */ /* 0x000f28000c1e1100 */
[----:B----4-:R0:W-:Y:S04]  /*15ce0*/  STL [R1+0x430], R7 ;  /* 0x0004300701007387 */ /* 0x0101e80000100800 */
[----:B0-----:R-:W4:Y:S04]  /*15cf0*/  LDL.LU R7, [R1+0x2290] ;  /* 0x0022900001077983 */ /* 0x001f280000300800 */
[----:B------:R-:W2:Y:S04]  /*15d00*/  LDL R4, [R1+0xa08] ;  /* 0x000a080001047983 */ /* 0x000ea80000100800 */
[----:B------:R-:W2:Y:S01]  /*15d10*/  LDL R5, [R1+0xa0c] ;  /* 0x000a0c0001057983 */ /* 0x000ea20000100800 */
[----:B------:R-:W-:-:S02]  /*15d20*/  PRMT R9, RZ, 0x7610, R9 ;  /* 0x00007610ff097816 */ /* 0x000fc40000000009 */
[----:B--2---:R-:W-:-:S04]  /*15d30*/  @P2 LOP3.LUT R5, R5, R4, RZ, 0x3c, !PT ;  /* 0x0000000405052212 */ /* 0x004fc800078e3cff */
[----:B------:R-:W-:-:S04]  /*15d40*/  @P2 LOP3.LUT R4, R5, R4, RZ, 0x3c, !PT ;  /* 0x0000000405042212 */ /* 0x000fc800078e3cff */
[----:B------:R-:W-:-:S05]  /*15d50*/  @P2 LOP3.LUT R5, R5, R4, RZ, 0x3c, !PT ;  /* 0x0000000405052212 */ /* 0x000fca00078e3cff */
[----:B------:R-:W2:Y:S01]  /*15d60*/  @P2 LDG.E.U8 R9, desc[UR40][R4.64] ;  /* 0x0000002804092981 */ /* 0x000ea2000c1e1100 */
[----:B------:R-:W-:-:S03]  /*15d70*/  ISETP.GT.AND P0, PT, R2, 0x2f, PT ;  /* 0x0000002f0200780c */ /* 0x000fc60003f04270 */
[----:B--2---:R0:W-:Y:S04]  /*15d80*/  STL [R1+0x42c], R9 ;  /* 0x00042c0901007387 */ /* 0x0041e80000100800 */
[----:B0-----:R-:W2:Y:S04]  /*15d90*/  LDL.LU R9, [R1+0x228c] ;  /* 0x00228c0001097983 */ /* 0x001ea80000300800 */
        /* <DEDUP_REMOVED lines=16> */
[----:B------:R-:W2:Y:S04]  /*15ea0*/  @P1 LDG.E.U8 R18, desc[UR40][R4.64] ;  /* 0x0000002804121981 */ /* 0x000ea8000c1e1100 */
        /* <DEDUP_REMOVED lines=146> */
[----:B------:R0:W2:Y:S04]  /*167d0*/  @P2 LDG.E.U8 R11, desc[UR40][R4.64] ;  /* 0x00000028040b2981 */ /* 0x0000a8000c1e1100 */
[----:B------:R-:W0:Y:S04]  /*167e0*/  LDL R4, [R1+0x888] ;  /* 0x0008880001047983 */ /* 0x000e280000100800 */
[----:B------:R-:W0:Y:S01]  /*167f0*/  LDL R5, [R1+0x88c] ;  /* 0x00088c0001057983 */ /* 0x000e220000100800 */
[----:B---3--:R-:W-:Y:S02]  /*16800*/  PRMT R28, RZ, 0x7610, R28 ;  /* 0x00007610ff1c7816 */ /* 0x008fe4000000001c */
[----:B0-----:R-:W-:-:S04]  /*16810*/  @P2 LOP3.LUT R5, R5, R4, RZ, 0x3c, !PT ;  /* 0x0000000405052212 */ /* 0x001fc800078e3cff */
[----:B------:R-:W-:-:S04]  /*16820*/  @P2 LOP3.LUT R4, R5, R4, RZ, 0x3c, !PT ;  /* 0x0000000405042212 */ /* 0x000fc800078e3cff */
[----:B------:R-:W-:Y:S01]  /*16830*/  @P2 LOP3.LUT R5, R5, R4, RZ, 0x3c, !PT ;  /* 0x0000000405052212 */ /* 0x000fe200078e3cff */
[----:B--2---:R0:W-:Y:S04]  /*16840*/  STL [R1], R11 ;  /* 0x0000000b01007387 */ /* 0x0041e80000100800 */
[----:B------:R1:W2:Y:S01]  /*16850*/  @P2 LDG.E.U8 R28, desc[UR40][R4.64] ;  /* 0x00000028041c2981 */ /* 0x0002a2000c1e1100 */
[----:B------:R-:W-:-:S03]  /*16860*/  PRMT R23, RZ, 0x7610, R23 ;  /* 0x00007610ff177816 */ /* 0x000fc60000000017 */
[----:B0-----:R-:W3:Y:S04]  /*16870*/  LDL R11, [R1+0x974] ;  /* 0x00097400010b7983 */ /* 0x001ee80000100800 */
[----:B------:R-:W1:Y:S04]  /*16880*/  LDL R4, [R1+0x9e8] ;  /* 0x0009e80001047983 */ /* 0x000e680000100800 */
[----:B------:R-:W1:Y:S02]  /*16890*/  LDL R5, [R1+0x9ec] ;  /* 0x0009ec0001057983 */ /* 0x000e640000100800 */
[----:B-1----:R-:W-:-:S04]  /*168a0*/  @P0 LOP3.LUT R5, R5, R4, RZ, 0x3c, !PT ;  /* 0x0000000405050212 */ /* 0x002fc800078e3cff */
[----:B------:R-:W-:-:S04]  /*168b0*/  @P0 LOP3.LUT R4, R5, R4, RZ, 0x3c, !PT ;  /* 0x0000000405040212 */ /* 0x000fc800078e3cff */
[----:B------:R-:W-:-:S05]  /*168c0*/  @P0 LOP3.LUT R5, R5, R4, RZ, 0x3c, !PT ;  /* 0x0000000405050212 */ /* 0x000fca00078e3cff */
[----:B------:R-:W3:Y:S04]  /*168d0*/  @P0 LDG.E.U8 R23, desc[UR40][R4.64] ;  /* 0x0000002804170981 */ /* 0x000ee8000c1e1100 */
[----:B--2---:R-:W-:Y:S01]  /*168e0*/  STL [R1+0x222c], R28 ;  /* 0x00222c1c01007387 */ /* 0x004fe20000100800 */
[----:B------:R-:W-:-:S03]  /*168f0*/  ISETP.GT.AND P1, PT, R2, 0x33, PT ;  /* 0x000000330200780c */ /* 0x000fc60003f24270 */
[----:B---3--:R0:W-:Y:S04]  /*16900*/  STL [R1+0x44], R23 ;  /* 0x0000441701007387 */ /* 0x0081e80000100800 */
[----:B0-----:R-:W2:Y:S04]  /*16910*/  LDL.LU R23, [R1+0x2244] ;  /* 0x0022440001177983 */ /* 0x001ea80000300800 */
[----:B------:R-:W3:Y:S04]  /*16920*/  LDL R4, [R1+0x980] ;  /* 0x0009800001047983 */ /* 0x000ee80000100800 */
[----:B------:R-:W3:Y:S01]  /*16930*/  LDL R5, [R1+0x984] ;  /* 0x0009840001057983 */ /* 0x000ee20000100800 */
[----:B------:R-:W-:-:S03]  /*16940*/  PRMT R25, RZ, 0x7610, R25 ;  /* 0x00007610ff197816 */ /* 0x000fc60000000019 */
[----:B------:R-:W2:Y:S01]  /*16950*/  LDL R28, [R1+0x964] ;  /* 0x00096400011c7983 */ /* 0x000ea20000100800 */
[----:B---3--:R-:W-:-:S04]  /*16960*/  @P1 LOP3.LUT R5, R5, R4, RZ, 0x3c, !PT ;  /* 0x0000000405051212 */ /* 0x008fc800078e3cff */
[----:B------:R-:W-:-:S04]  /*16970*/  @P1 LOP3.LUT R4, R5, R4, RZ, 0x3c, !PT ;  /* 0x0000000405041212 */ /* 0x000fc800078e3cff */
[----:B------:R-:W-:-:S05]  /*16980*/  @P1 LOP3.LUT R5, R5, R4, RZ, 0x3c, !PT ;  /* 0x0000000405051212 */ /* 0x000fca00078e3cff */
[----:B------:R-:W3:Y:S04]  /*16990*/  @P1 LDG.E.U8 R25, desc[UR40][R4.64] ;  /* 0x0000002804191981 */ /* 0x000ee8000c1e1100 */
[----:B---3--:R0:W-:Y:S04]  /*169a0*/  STL [R1+0x40], R25 ;  /* 0x0000401901007387 */ /* 0x0081e80000100800 */
[----:B0-----:R-:W3:Y:S04]  /*169b0*/  LDL.LU R25, [R1+0x2240] ;  /* 0x0022400001197983 */ /* 0x001ee80000300800 */
[----:B------:R-:W2:Y:S04]  /*169c0*/  LDL R4, [R1+0x978] ;  /* 0x0009780001047983 */ /* 0x000ea80000100800 */
[----:B------:R-:W2:Y:S01]  /*169d0*/  LDL R5, [R1+0x97c] ;  /* 0x00097c0001057983 */ /* 0x000ea20000100800 */
[----:B------:R-:W-:-:S02]  /*169e0*/  PRMT R27, RZ, 0x7610, R27 ;  /* 0x00007610ff1b7816 */ /* 0x000fc4000000001b */
[----:B--2---:R-:W-:-:S04]  /*169f0*/  @P1 LOP3.LUT R5, R5, R4, RZ, 0x3c, !PT ;  /* 0x0000000405051212 */ /* 0x004fc800078e3cff */
[----:B------:R-:W-:-:S04]  /*16a00*/  @P1 LOP3.LUT R4, R5, R4, RZ, 0x3c, !PT ;  /* 0x0000000405041212 */ /* 0x000fc800078e3cff */
[----:B------:R-:W-:-:S05]  /*16a10*/  @P1 LOP3.LUT R5, R5, R4, RZ, 0x3c, !PT ;  /* 0x0000000405051212 */ /* 0x000fca00078e3cff */
[----:B------:R-:W2:Y:S01]  /*16a20*/  @P1 LDG.E.U8 R27, desc[UR40][R4.64] ;  /* 0x00000028041b1981 */ /* 0x000ea2000c1e1100 */
[----:B----4-:R-:W-:-:S03]  /*16a30*/  PRMT R7, RZ, 0x7610, R7 ;  /* 0x00007610ff077816 */ /* 0x010fc60000000007 */
[----:B--2---:R0:W-:Y:S04]  /*16a40*/  STL [R1+0x3c], R27 ;  /* 0x00003c1b01007387 */ /* 0x0041e80000100800 */
[----:B0-----:R-:W2:Y:S04]  /*16a50*/  LDL.LU R27, [R1+0x223c] ;  /* 0x00223c00011b7983 */ /* 0x001ea80000300800 */
[----:B------:R-:W4:Y:S01]  /*16a60*/  LDL R5, [R1+0x970] ;  /* 0x0009700001057983 */ /* 0x000f220000100800 */
[----:B------:R-:W-:Y:S01]  /*16a70*/  @P1 IMAD.MOV.U32 R4, RZ, RZ, R11 ;  /* 0x000000ffff041224 */ /* 0x000fe200078e000b */
[----:B------:R-:W-:-:S02]  /*16a80*/  PRMT R29, RZ, 0x7610, R29 ;  /* 0x00007610ff1d7816 */ /* 0x000fc4000000001d */
[----:B------:R-:W2:Y:S04]  /*16a90*/  LDL R11, [R1+0x870] ;  /* 0x00087000010b7983 */ /* 0x000ea80000100800 */
[----:B----4-:R0:W4:Y:S04]  /*16aa0*/  @P1 LDG.E.U8 R7, desc[UR40][R4.64] ;  /* 0x0000002804071981 */ /* 0x010128000c1e1100 */
[----:B------:R-:W0:Y:S04]  /*16ab0*/  LDL R4, [R1+0x968] ;  /* 0x0009680001047983 */ /* 0x000e280000100800 */
[----:B------:R-:W0:Y:S02]  /*16ac0*/  LDL R5, [R1+0x96c] ;  /* 0x00096c0001057983 */ /* 0x000e240000100800 */
[----:B0-----:R-:W-:-:S04]  /*16ad0*/  @P1 LOP3.LUT R5, R5, R4, RZ, 0x3c, !PT ;  /* 0x0000000405051212 */ /* 0x001fc800078e3cff */
[----:B------:R-:W-:-:S04]  /*16ae0*/  @P1 LOP3.LUT R4, R5, R4, RZ, 0x3c, !PT ;  /* 0x0000000405041212 */ /* 0x000fc800078e3cff */
[----:B------:R-:W-:-:S05]  /*16af0*/  @P1 LOP3.LUT R5, R5, R4, RZ, 0x3c, !PT ;  /* 0x0000000405051212 */ /* 0x000fca00078e3cff */
[----:B------:R-:W2:Y:S04]  /*16b00*/  @P1 LDG.E.U8 R29, desc[UR40][R4.64] ;  /* 0x00000028041d1981 */ /* 0x000ea8000c1e1100 */
[----:B----4-:R0:W-:Y:S04]  /*16b10*/  STL [R1+0x38], R7 ;  /* 0x0000380701007387 */ /* 0x0101e80000100800 */
[----:B0-----:R-:W4:Y:S01]  /*16b20*/  LDL R7, [R1+0x874] ;  /* 0x0008740001077983 */ /* 0x001f220000100800 */
[----:B------:R-:W-:-:S03]  /*16b30*/  ISETP.GT.AND P0, PT, R2, 0x34, PT ;  /* 0x000000340200780c */ /* 0x000fc60003f04270 */
[----:B--2---:R0:W-:Y:S04]  /*16b40*/  STL [R1+0x34], R29 ;  /* 0x0000341d01007387 */ /* 0x0041e80000100800 */
[----:B0-----:R-:W2:Y:S04]  /*16b50*/  LDL.LU R29, [R1+0x2238] ;  /* 0x00223800011d7983 */ /* 0x001ea80000300800 */
[----:B------:R-:W2:Y:S01]  /*16b60*/  LDL R5, [R1+0x960] ;  /* 0x0009600001057983 */ /* 0x000ea20000100800 */
[----:B------:R-:W-:Y:S01]  /*16b70*/  PRMT R9, RZ, 0x7610, R9 ;  /* 0x00007610ff097816 */ /* 0x000fe20000000009 */
[----:B------:R-:W-:Y:S01]  /*16b80*/  @P0 IMAD.MOV.U32 R4, RZ, RZ, R28 ;  /* 0x000000ffff040224 */ /* 0x000fe200078e001c */
[----:B------:R-:W-:-:S02]  /*16b90*/  ISETP.GT.AND P2, PT, R2, 0x3b, PT ;  /* 0x0000003b0200780c */ /* 0x000fc40003f44270 */
[----:B------:R-:W-:Y:S01]  /*16ba0*/  PRMT R26, RZ, 0x7610, R26 ;  /* 0x00007610ff1a7816 */ /* 0x000fe2000000001a */
[----:B------:R-:W3:Y:S04]  /*16bb0*/  LDL R28, [R1+0x868] ;  /* 0x00086800011c7983 */ /* 0x000ee80000100800 */
[----:B--2---:R0:W2:Y:S04]  /*16bc0*/  @P0 LDG.E.U8 R9, desc[UR40][R4.64] ;  /* 0x0000002804090981 */ /* 0x0040a8000c1e1100 */
[----:B------:R-:W0:Y:S04]  /*16bd0*/  LDL R4, [R1+0x880] ;  /* 0x0008800001047983 */ /* 0x000e280000100800 */
[----:B------:R-:W0:Y:S02]  /*16be0*/  LDL R5, [R1+0x884] ;  /* 0x0008840001057983 */ /* 0x000e240000100800 */
[----:B0-----:R-:W-:-:S04]  /*16bf0*/  @P2 LOP3.LUT R5, R5, R4, RZ, 0x3c, !PT ;  /* 0x0000000405052212 */ /* 0x001fc800078e3cff */
[----:B------:R-:W-:-:S04]  /*16c00*/  @P2 LOP3.LUT R4, R5, R4, RZ, 0x3c, !PT ;  /* 0x0000000405042212 */ /* 0x000fc800078e3cff */
[----:B------:R-:W-:Y:S01]  /*16c10*/  @P2 LOP3.LUT R5, R5, R4, RZ, 0x3c, !PT ;  /* 0x0000000405052212 */ /* 0x000fe200078e3cff */
[----:B--2---:R0:W-:Y:S04]  /*16c20*/  STL [R1+0x30], R9 ;  /* 0x0000300901007387 */ /* 0x0041e80000100800 */
[----:B------:R1:W2:Y:S01]  /*16c30*/  @P2 LDG.E.U8 R26, desc[UR40][R4.64] ;  /* 0x00000028041a2981 */ /* 0x0002a2000c1e1100 */
[----:B------:R-:W-:Y:S02]  /*16c40*/  PRMT R18, RZ, 0x7610, R18 ;  /* 0x00007610ff127816 */ /* 0x000fe40000000012 */
[----:B------:R-:W-:Y:S01]  /*16c50*/  PRMT R16, RZ, 0x7610, R16 ;  /* 0x00007610ff107816 */ /* 0x000fe20000000010 */
[----:B0-----:R-:W2:Y:S04]  /*16c60*/  LDL R9, [R1+0x86c] ;  /* 0x00086c0001097983 */ /* 0x001ea80000100800 */
[----:B------:R-:W1:Y:S04]  /*16c70*/  LDL R4, [R1+0x878] ;  /* 0x0008780001047983 */ /* 0x000e680000100800 */
[----:B------:R-:W1:Y:S02]  /*16c80*/  LDL R5, [R1+0x87c] ;  /* 0x00087c0001057983 */ /* 0x000e640000100800 */
[----:B-1----:R-:W-:-:S04]  /*16c90*/  @P2 LOP3.LUT R5, R5, R4, RZ, 0x3c, !PT ;  /* 0x0000000405052212 */ /* 0x002fc800078e3cff */
[----:B------:R-:W-:-:S04]  /*16ca0*/  @P2 LOP3.LUT R4, R5, R4, RZ, 0x3c, !PT ;  /* 0x0000000405042212 */ /* 0x000fc800078e3cff */
[----:B------:R-:W-:-:S05]  /*16cb0*/  @P2 LOP3.LUT R5, R5, R4, RZ, 0x3c, !PT ;  /* 0x0000000405052212 */ /* 0x000fca00078e3cff */
[----:B------:R4:W3:Y:S02]  /*16cc0*/  @P2 LDG.E.U8 R18, desc[UR40][R4.64] ;  /* 0x0000002804122981 */ /* 0x0008e4000c1e1100 */
[----:B----4-:R-:W-:Y:S02]  /*16cd0*/  @P2 IMAD.MOV.U32 R4, RZ, RZ, R7 ;  /* 0x000000ffff042224 */ /* 0x010fe400078e0007 */
[----:B------:R-:W-:-:S05]  /*16ce0*/  @P2 IMAD.MOV.U32 R5, RZ, RZ, R11 ;  /* 0x000000ffff052224 */ /* 0x000fca00078e000b */
[----:B------:R0:W4:Y:S04]  /*16cf0*/  @P2 LDG.E.U8 R16, desc[UR40][R4.64] ;  /* 0x0000002804102981 */ /* 0x000128000c1e1100 */
[----:B--2---:R-:W-:Y:S01]  /*16d00*/  STL [R1+0x2218], R26 ;  /* 0x0022181a01007387 */ /* 0x004fe20000100800 */
[----:B------:R-:W-:Y:S01]  /*16d10*/  PRMT R3, RZ, 0x7610, R3 ;  /* 0x00007610ff037816 */ /* 0x000fe20000000003 */
[----:B0-----:R-:W-:Y:S02]  /*16d20*/  @P2 IMAD.MOV.U32 R4, RZ, RZ, R9 ;  /* 0x000000ffff042224 */ /* 0x001fe400078e0009 */
[----:B---3--:R-:W-:-:S05]  /*16d30*/  @P2 IMAD.MOV.U32 R5, RZ, RZ, R28 ;  /* 0x000000ffff052224 */ /* 0x008fca00078e001c */
[----:B------:R-:W2:Y:S04]  /*16d40*/  @P2 LDG.E.U8 R3, desc[UR40][R4.64] ;  /* 0x0000002804032981 */ /* 0x000ea8000c1e1100 */
[----:B------:R0:W-:Y:S04]  /*16d50*/  STL [R1+0x221c], R18 ;  /* 0x00221c1201007387 */ /* 0x0001e80000100800 */
[----:B------:R-:W3:Y:S04]  /*16d60*/  LDL R11, [R1+0x950] ;  /* 0x00095000010b7983 */ /* 0x000ee80000100800 */
[----:B------:R-:W3:Y:S04]  /*16d70*/  LDL R7, [R1+0x954] ;  /* 0x0009540001077983 */ /* 0x000ee80000100800 */
[----:B----4-:R1:W-:Y:S04]  /*16d80*/  STL [R1+0x2220], R16 ;  /* 0x0022201001007387 */ /* 0x0103e80000100800 */
[----:B------:R-:W4:Y:S01]  /*16d90*/  LDL R5, [R1+0x958] ;  /* 0x0009580001057983 */ /* 0x000f220000100800 */
[----:B------:R-:W-:-:S02]  /*16da0*/  PRMT R13, RZ, 0x7610, R13 ;  /* 0x00007610ff0d7816 */ /* 0x000fc4000000000d */
[----:B------:R-:W-:Y:S01]  /*16db0*/  PRMT R6, RZ, 0x7610, R6 ;  /* 0x00007610ff067816 */ /* 0x000fe20000000006 */
[----:B------:R-:W3:Y:S04]  /*16dc0*/  LDL R28, [R1+0x94c] ;  /* 0x00094c00011c7983 */ /* 0x000ee80000100800 */
[----:B0-----:R-:W3:Y:S04]  /*16dd0*/  LDL R18, [R1+0x940] ;  /* 0x0009400001127983 */ /* 0x001ee80000100800 */
[----:B------:R-:W3:Y:S04]  /*16de0*/  LDL R9, [R1+0x944] ;  /* 0x0009440001097983 */ /* 0x000ee80000100800 */
[----:B-1----:R-:W3:Y:S04]  /*16df0*/  LDL R16, [R1+0x95c] ;  /* 0x00095c0001107983 */ /* 0x002ee80000100800 */
[----:B--2---:R0:W-:Y:S04]  /*16e00*/  STL [R1+0x2224], R3 ;  /* 0x0022240301007387 */ /* 0x0041e80000100800 */
[----:B0-----:R-:W2:Y:S01]  /*16e10*/  LDL R3, [R1+0x93c] ;  /* 0x00093c0001037983 */ /* 0x001ea20000100800 */
[----:B---3--:R-:W-:-:S03]  /*16e20*/  @P0 IMAD.MOV.U32 R4, RZ, RZ, R16 ;  /* 0x000000ffff040224 */ /* 0x008fc600078e0010 */
[----:B------:R-:W3:Y:S04]  /*16e30*/  LDL R16, [R1+0x938] ;  /* 0x0009380001107983 */ /* 0x000ee80000100800 */
[----:B----4-:R0:W4:Y:S02]  /*16e40*/  @P0 LDG.E.U8 R13, desc[UR40][R4.64] ;  /* 0x00000028040d0981 */ /* 0x010124000c1e1100 */
[----:B0-----:R-:W-:Y:S02]  /*16e50*/  @P0 IMAD.MOV.U32 R4, RZ, RZ, R7 ;  /* 0x000000ffff040224 */ /* 0x001fe400078e0007 */
[----:B------:R-:W-:Y:S01]  /*16e60*/  @P0 IMAD.MOV.U32 R5, RZ, RZ, R11 ;  /* 0x000000ffff050224 */ /* 0x000fe200078e000b */
[----:B------:R-:W-:Y:S02]  /*16e70*/  ISETP.GT.AND P1, PT, R2, 0x35, PT ;  /* 0x000000350200780c */ /* 0x000fe40003f24270 */
[----:B------:R-:W-:-:S02]  /*16e80*/  PRMT R26, RZ, 0x7610, R26 ;  /* 0x00007610ff1a7816 */ /* 0x000fc4000000001a */
[----:B------:R-:W-:Y:S01]  /*16e90*/  PRMT R8, RZ, 0x7610, R8 ;  /* 0x00007610ff087816 */ /* 0x000fe20000000008 */
[----:B------:R-:W2:Y:S04]  /*16ea0*/  LDL R7, [R1+0x930] ;  /* 0x0009300001077983 */ /* 0x000ea80000100800 */
[----:B------:R0:W2:Y:S04]  /*16eb0*/  @P0 LDG.E.U8 R6, desc[UR40][R4.64] ;  /* 0x0000002804060981 */ /* 0x0000a8000c1e1100 */
[----:B------:R-:W3:Y:S01]  /*16ec0*/  LDL R5, [R1+0x948] ;  /* 0x0009480001057983 */ /* 0x000ee20000100800 */
[----:B0-----:R-:W-:Y:S01]  /*16ed0*/  @P0 IMAD.MOV.U32 R4, RZ, RZ, R28 ;  /* 0x000000ffff040224 */ /* 0x001fe200078e001c */
[----:B------:R-:W-:-:S02]  /*16ee0*/  PRMT R0, RZ, 0x7610, R0 ;  /* 0x00007610ff007816 */ /* 0x000fc40000000000 */
[----:B--2---:R0:W-:Y:S04]  /*16ef0*/  STL [R1+0x28], R6 ;  /* 0x0000280601007387 */ /* 0x0041e80000100800 */
[----:B---3--:R1:W2:Y:S04]  /*16f00*/  @P0 LDG.E.U8 R26, desc[UR40][R4.64] ;  /* 0x00000028041a0981 */ /* 0x0082a8000c1e1100 */
[----:B0-----:R-:W3:Y:S04]  /*16f10*/  LDL R6, [R1+0x934] ;  /* 0x0009340001067983 */ /* 0x001ee80000100800 */
[----:B----4-:R0:W-:Y:S04]  /*16f20*/  STL [R1+0x2c], R13 ;  /* 0x00002c0d01007387 */ /* 0x0101e80000100800 */
[----:B------:R-:W4:Y:S01]  /*16f30*/  LDL R11, [R1+0x864] ;  /* 0x00086400010b7983 */ /* 0x000f220000100800 */
[----:B-1----:R-:W-:-:S02]  /*16f40*/  @P1 IMAD.MOV.U32 R4, RZ, RZ, R9 ;  /* 0x000000ffff041224 */ /* 0x002fc400078e0009 */
[----:B------:R-:W-:Y:S01]  /*16f50*/  @P1 IMAD.MOV.U32 R5, RZ, RZ, R18 ;  /* 0x000000ffff051224 */ /* 0x000fe200078e0012 */
[----:B0-----:R-:W2:Y:S01]  /*16f60*/  LDL R13, [R1+0x860] ;  /* 0x00086000010d7983 */ /* 0x001ea20000100800 */
[----:B------:R-:W-:Y:S02]  /*16f70*/  ISETP.GT.AND P2, PT, R2, 0x3c, PT ;  /* 0x0000003c0200780c */ /* 0x000fe40003f44270 */
[----:B------:R-:W-:Y:S01]  /*16f80*/  PRMT R14, RZ, 0x7610, R14 ;  /* 0x00007610ff0e7816 */ /* 0x000fe2000000000e */
[----:B------:R-:W2:Y:S04]  /*16f90*/  LDL R9, [R1+0x858] ;  /* 0x0008580001097983 */ /* 0x000ea80000100800 */
[----:B------:R0:W2:Y:S02]  /*16fa0*/  @P1 LDG.E.U8 R8, desc[UR40][R4.64] ;  /* 0x0000002804081981 */ /* 0x0000a4000c1e1100 */
[----:B0-----:R-:W-:-:S02]  /*16fb0*/  @P1 IMAD.MOV.U32 R4, RZ, RZ, R3 ;  /* 0x000000ffff041224 */ /* 0x001fc400078e0003 */
[----:B------:R-:W-:-:S05]  /*16fc0*/  @P1 IMAD.MOV.U32 R5, RZ, RZ, R16 ;  /* 0x000000ffff051224 */ /* 0x000fca00078e0010 */
[----:B------:R0:W2:Y:S02]  /*16fd0*/  @P1 LDG.E.U8 R0, desc[UR40][R4.64] ;  /* 0x0000002804001981 */ /* 0x0000a4000c1e1100 */
[----:B0-----:R-:W-:Y:S02]  /*16fe0*/  PRMT R4, RZ, 0x7610, R4 ;  /* 0x00007610ff047816 */ /* 0x001fe40000000004 */
[----:B---3--:R4:W3:Y:S02]  /*16ff0*/  @P1 LDG.E.U8 R14, desc[UR40][R6.64] ;  /* 0x00000028060e1981 */ /* 0x0088e4000c1e1100 */
[----:B----4-:R-:W-:Y:S02]  /*17000*/  @P2 IMAD.MOV.U32 R6, RZ, RZ, R11 ;  /* 0x000000ffff062224 */ /* 0x010fe400078e000b */
[----:B--2---:R-:W-:Y:S01]  /*17010*/  @P2 IMAD.MOV.U32 R7, RZ, RZ, R13 ;  /* 0x000000ffff072224 */ /* 0x004fe200078e000d */
[----:B------:R0:W-:Y:S04]  /*17020*/  STL [R1+0x20], R8 ;  /* 0x0000200801007387 */ /* 0x0001e80000100800 */
[----:B------:R1:W2:Y:S04]  /*17030*/  @P2 LDG.E.U8 R4, desc[UR40][R6.64] ;  /* 0x0000002806042981 */ /* 0x0002a8000c1e1100 */
[----:B------:R-:W4:Y:S04]  /*17040*/  LDL R3, [R1+0x850] ;  /* 0x0008500001037983 */ /* 0x000f280000100800 */
[----:B0-----:R-:W4:Y:S04]  /*17050*/  LDL R8, [R1+0x85c] ;  /* 0x00085c0001087983 */ /* 0x001f280000100800 */
[----:B------:R0:W-:Y:S04]  /*17060*/  STL [R1+0x1c], R0 ;  /* 0x00001c0001007387 */ /* 0x0001e80000100800 */
[----:B0-----:R-:W4:Y:S01]  /*17070*/  LDL R0, [R1+0x854] ;  /* 0x0008540001007983 */ /* 0x001f220000100800 */
[----:B------:R-:W-:-:S02]  /*17080*/  PRMT R5, RZ, 0x7610, R5 ;  /* 0x00007610ff057816 */ /* 0x000fc40000000005 */
[----:B-1----:R-:W-:Y:S01]  /*17090*/  PRMT R6, RZ, 0x7610, R6 ;  /* 0x00007610ff067816 */ /* 0x002fe20000000006 */
[----:B---3--:R0:W-:Y:S04]  /*170a0*/  STL [R1+0x18], R14 ;  /* 0x0000180e01007387 */ /* 0x0081e80000100800 */
[----:B------:R-:W3:Y:S04]  /*170b0*/  LDL R13, [R1+0x84c] ;  /* 0x00084c00010d7983 */ /* 0x000ee80000100800 */
[----:B0-----:R-:W3:Y:S04]  /*170c0*/  LDL R14, [R1+0x848] ;  /* 0x00084800010e7983 */ /* 0x001ee80000100800 */
[----:B--2---:R-:W-:Y:S04]  /*170d0*/  STL [R1+0x2200], R4 ;  /* 0x0022000401007387 */ /* 0x004fe80000100800 */
[----:B------:R-:W2:Y:S04]  /*170e0*/  LDL R16, [R1+0x928] ;  /* 0x0009280001107983 */ /* 0x000ea80000100800 */
[----:B------:R-:W2:Y:S04]  /*170f0*/  LDL R11, [R1+0x92c] ;  /* 0x00092c00010b7983 */ /* 0x000ea80000100800 */
[----:B----4-:R0:W4:Y:S02]  /*17100*/  @P2 LDG.E.U8 R5, desc[UR40][R8.64] ;  /* 0x0000002808052981 */ /* 0x010124000c1e1100 */
[----:B0-----:R-:W-:-:S02]  /*17110*/  @P2 IMAD.MOV.U32 R9, RZ, RZ, R3 ;  /* 0x000000ffff092224 */ /* 0x001fc400078e0003 */
[----:B------:R-:W-:-:S05]  /*17120*/  @P2 IMAD.MOV.U32 R8, RZ, RZ, R0 ;  /* 0x000000ffff082224 */ /* 0x000fca00078e0000 */
[----:B------:R3:W2:Y:S01]  /*17130*/  @P2 LDG.E.U8 R6, desc[UR40][R8.64] ;  /* 0x0000002808062981 */ /* 0x0006a2000c1e1100 */
[----:B------:R-:W-:Y:S02]  /*17140*/  PRMT R7, RZ, 0x7610, R7 ;  /* 0x00007610ff077816 */ /* 0x000fe40000000007 */
[----:B------:R-:W-:Y:S01]  /*17150*/  PRMT R10, RZ, 0x7610, R10 ;  /* 0x00007610ff0a7816 */ /* 0x000fe2000000000a */
[----:B---3--:R-:W-:Y:S02]  /*17160*/  @P2 IMAD.MOV.U32 R8, RZ, RZ, R13 ;  /* 0x000000ffff082224 */ /* 0x008fe400078e000d */
[----:B------:R-:W-:-:S05]  /*17170*/  @P2 IMAD.MOV.U32 R9, RZ, RZ, R14 ;  /* 0x000000ffff092224 */ /* 0x000fca00078e000e */
[----:B------:R2:W3:Y:S04]  /*17180*/  @P2 LDG.E.U8 R7, desc[UR40][R8.64] ;  /* 0x0000002808072981 */ /* 0x0004e8000c1e1100 */
[----:B----4-:R0:W-:Y:S01]  /*17190*/  STL [R1+0x2204], R5 ;  /* 0x0022040501007387 */ /* 0x0101e20000100800 */
[----:B--2---:R-:W-:Y:S02]  /*171a0*/  @P1 IMAD.MOV.U32 R8, RZ, RZ, R11 ;  /* 0x000000ffff081224 */ /* 0x004fe400078e000b */
[----:B------:R-:W-:Y:S01]  /*171b0*/  @P1 IMAD.MOV.U32 R9, RZ, RZ, R16 ;  /* 0x000000ffff091224 */ /* 0x000fe200078e0010 */
[----:B------:R-:W-:Y:S04]  /*171c0*/  STL [R1+0x24], R26 ;  /* 0x0000241a01007387 */ /* 0x000fe80000100800 */
[----:B------:R-:W2:Y:S04]  /*171d0*/  LDL R3, [R1+0x920] ;  /* 0x0009200001037983 */ /* 0x000ea80000100800 */
[----:B------:R-:W4:Y:S04]  /*171e0*/  LDL R0, [R1+0x924] ;  /* 0x0009240001007983 */ /* 0x000f280000100800 */
[----:B------:R2:W4:Y:S04]  /*171f0*/  @P1 LDG.E.U8 R10, desc[UR40][R8.64] ;  /* 0x00000028080a1981 */ /* 0x000528000c1e1100 */
[----:B------:R1:W-:Y:S04]  /*17200*/  STL [R1+0x2208], R6 ;  /* 0x0022080601007387 */ /* 0x0003e80000100800 */
[----:B------:R-:W4:Y:S01]  /*17210*/  LDL R14, [R1+0x918] ;  /* 0x00091800010e7983 */ /* 0x000f220000100800 */
[----:B------:R-:W-:-:S03]  /*17220*/  ISETP.GT.AND P0, PT, R2, 0x36, PT ;  /* 0x000000360200780c */ /* 0x000fc60003f04270 */
[----:B------:R-:W4:Y:S04]  /*17230*/  LDL R13, [R1+0x910] ;  /* 0x00091000010d7983 */ /* 0x000f280000100800 */
[----:B0-----:R-:W4:Y:S04]  /*17240*/  LDL R5, [R1+0x914] ;  /* 0x0009140001057983 */ /* 0x001f280000100800 */
[----:B-1----:R-:W4:Y:S01]  /*17250*/  LDL R6, [R1+0x91c] ;  /* 0x00091c0001067983 */ /* 0x002f220000100800 */
[----:B------:R-:W-:-:S03]  /*17260*/  PRMT R15, RZ, 0x7610, R15 ;  /* 0x00007610ff0f7816 */ /* 0x000fc6000000000f */
[----:B---3--:R0:W-:Y:S04]  /*17270*/  STL [R1+0x220c], R7 ;  /* 0x00220c0701007387 */ /* 0x0081e80000100800 */
[----:B------:R-:W3:Y:S01]  /*17280*/  LDL R11, [R1+0x908] ;  /* 0x00090800010b7983 */ /* 0x000ee20000100800 */
[----:B--2---:R-:W-:Y:S02]  /*17290*/  @P0 IMAD.MOV.U32 R9, RZ, RZ, R3 ;  /* 0x000000ffff090224 */ /* 0x004fe400078e0003 */
[----:B----4-:R-:W-:Y:S01]  /*172a0*/  @P0 IMAD.MOV.U32 R8, RZ, RZ, R0 ;  /* 0x000000ffff080224 */ /* 0x010fe200078e0000 */
[----:B------:R1:W-:Y:S01]  /*172b0*/  STL [R1+0x14], R10 ;  /* 0x0000140a01007387 */ /* 0x0003e20000100800 */
[----:B0-----:R-:W-:-:S03]  /*172c0*/  PRMT R7, RZ, 0x7610, R7 ;  /* 0x00007610ff077816 */ /* 0x001fc60000000007 */
[----:B------:R-:W2:Y:S04]  /*172d0*/  LDL R3, [R1+0x840] ;  /* 0x0008400001037983 */ /* 0x000ea80000100800 */
[----:B------:R-:W4:Y:S04]  /*172e0*/  LDL R0, [R1+0x844] ;  /* 0x0008440001007983 */ /* 0x000f280000100800 */
[----:B------:R0:W2:Y:S04]  /*172f0*/  @P0 LDG.E.U8 R15, desc[UR40][R8.64] ;  /* 0x00000028080f0981 */ /* 0x0000a8000c1e1100 */
[----:B-1----:R-:W3:Y:S01]  /*17300*/  LDL R10, [R1+0x90c] ;  /* 0x00090c00010a7983 */ /* 0x002ee20000100800 */
[----:B0-----:R-:W-:-:S02]  /*17310*/  @P0 IMAD.MOV.U32 R9, RZ, RZ, R14 ;  /* 0x000000ffff090224 */ /* 0x001fc400078e000e */
[----:B------:R-:W-:Y:S01]  /*17320*/  @P0 IMAD.MOV.U32 R8, RZ, RZ, R6 ;  /* 0x000000ffff080224 */ /* 0x000fe200078e0006 */
[----:B------:R-:W-:Y:S02]  /*17330*/  ISETP.GT.AND P1, PT, R2, 0x3d, PT ;  /* 0x0000003d0200780c */ /* 0x000fe40003f24270 */
[----:B------:R-:W-:Y:S02]  /*17340*/  PRMT R4, RZ, 0x7610, R4 ;  /* 0x00007610ff047816 */ /* 0x000fe40000000004 */
        /* <DEDUP_REMOVED lines=9> */
[----:B--2---:R-:W-:-:S05]  /*173e0*/  @P1 IMAD.MOV.U32 R11, RZ, RZ, R3 ;  /* 0x000000ffff0b1224 */ /* 0x004fca00078e0003 */
[----:B------:R-:W2:Y:S04]  /*173f0*/  @P1 LDG.E.U8 R8, desc[UR40][R10.64] ;  /* 0x000000280a081981 */ /* 0x000ea8000c1e1100 */
[----:B------:R0:W-:Y:S04]  /*17400*/  STL [R1+0xc], R7 ;  /* 0x00000c0701007387 */ /* 0x0001e80000100800 */
[----:B------:R-:W4:Y:S04]  /*17410*/  LDL R5, [R1+0x830] ;  /* 0x0008300001057983 */ /* 0x000f280000100800 */
[----:B0-----:R-:W4:Y:S01]  /*17420*/  LDL R7, [R1+0x838] ;  /* 0x0008380001077983 */ /* 0x001f220000100800 */
[----:B------:R-:W-:-:S03]  /*17430*/  PRMT R9, RZ, 0x7610, R9 ;  /* 0x00007610ff097816 */ /* 0x000fc60000000009 */
[----:B------:R0:W-:Y:S04]  /*17440*/  STL [R1+0x8], R4 ;  /* 0x0000080401007387 */ /* 0x0001e80000100800 */
[----:B------:R-:W4:Y:S04]  /*17450*/  LDL R3, [R1+0x828] ;  /* 0x0008280001037983 */ /* 0x000f280000100800 */
[----:B------:R-:W4:Y:S04]  /*17460*/  LDL R0, [R1+0x82c] ;  /* 0x00082c0001007983 */ /* 0x000f280000100800 */
[----:B0-----:R-:W4:Y:S04]  /*17470*/  LDL R4, [R1+0x834] ;  /* 0x0008340001047983 */ /* 0x001f280000100800 */
[----:B--2---:R-:W-:Y:S04]  /*17480*/  STL [R1+0x21e4], R8 ;  /* 0x0021e40801007387 */ /* 0x004fe80000100800 */
[----:B---3--:R0:W-:Y:S02]  /*17490*/  STL [R1+0x4], R12 ;  /* 0x0000040c01007387 */ /* 0x0081e40000100800 */
[----:B0-----:R-:W-:-:S02]  /*174a0*/  @P1 IMAD.MOV.U32 R12, RZ, RZ, R6 ;  /* 0x000000ffff0c1224 */ /* 0x001fc400078e0006 */
[----:B------:R-:W2:Y:S01]  /*174b0*/  LDL R6, [R1+0x904] ;  /* 0x0009040001067983 */ /* 0x000ea20000100800 */
[----:B----4-:R-:W-:-:S03]  /*174c0*/  @P1 IMAD.MOV.U32 R13, RZ, RZ, R7 ;  /* 0x000000ffff0d1224 */ /* 0x010fc600078e0007 */
[----:B------:R-:W3:Y:S04]  /*174d0*/  LDL R7, [R1+0x900] ;  /* 0x0009000001077983 */ /* 0x000ee80000100800 */
[----:B------:R0:W4:Y:S01]  /*174e0*/  @P1 LDG.E.U8 R9, desc[UR40][R12.64] ;  /* 0x000000280c091981 */ /* 0x000122000c1e1100 */
[----:B------:R-:W-:Y:S02]  /*174f0*/  PRMT R10, RZ, 0x7610, R10 ;  /* 0x00007610ff0a7816 */ /* 0x000fe4000000000a */
[----:B------:R-:W-:Y:S01]  /*17500*/  PRMT R11, RZ, 0x7610, R11 ;  /* 0x00007610ff0b7816 */ /* 0x000fe2000000000b */
[----:B0-----:R-:W-:Y:S02]  /*17510*/  @P1 IMAD.MOV.U32 R13, RZ, RZ, R5 ;  /* 0x000000ffff0d1224 */ /* 0x001fe400078e0005 */
[----:B------:R-:W-:-:S05]  /*17520*/  @P1 IMAD.MOV.U32 R12, RZ, RZ, R4 ;  /* 0x000000ffff0c1224 */ /* 0x000fca00078e0004 */
[----:B------:R0:W2:Y:S01]  /*17530*/  @P1 LDG.E.U8 R10, desc[UR40][R12.64] ;  /* 0x000000280c0a1981 */ /* 0x0000a2000c1e1100 */
[----:B------:R-:W-:-:S03]  /*17540*/  ISETP.GT.AND P0, PT, R2, 0x37, PT ;  /* 0x000000370200780c */ /* 0x000fc60003f04270 */
[----:B----4-:R1:W-:Y:S04]  /*17550*/  STL [R1+0x21e8], R9 ;  /* 0x0021e80901007387 */ /* 0x0103e80000100800 */
[----:B------:R4:W-:Y:S04]  /*17560*/  STL [R1+0x10], R15 ;  /* 0x0000100f01007387 */ /* 0x0009e80000100800 */
[----:B------:R-:W4:Y:S01]  /*17570*/  LDL R8, [R1+0x8fc] ;  /* 0x0008fc0001087983 */ /* 0x000f220000100800 */
[----:B0-----:R-:W-:Y:S02]  /*17580*/  @P1 IMAD.MOV.U32 R12, RZ, RZ, R0 ;  /* 0x000000ffff0c1224 */ /* 0x001fe400078e0000 */
[----:B------:R-:W-:Y:S01]  /*17590*/  @P1 IMAD.MOV.U32 R13, RZ, RZ, R3 ;  /* 0x000000ffff0d1224 */ /* 0x000fe200078e0003 */
[----:B------:R-:W-:-:S02]  /*175a0*/  PRMT R24, RZ, 0x7610, R24 ;  /* 0x00007610ff187816 */ /* 0x000fc40000000018 */
[----:B------:R-:W-:Y:S01]  /*175b0*/  PRMT R22, RZ, 0x7610, R22 ;  /* 0x00007610ff167816 */ /* 0x000fe20000000016 */
[----:B------:R-:W4:Y:S04]  /*175c0*/  LDL R5, [R1+0x8f0] ;  /* 0x0008f00001057983 */ /* 0x000f280000100800 */
[----:B-1----:R-:W4:Y:S04]  /*175d0*/  LDL R9, [R1+0x8f8] ;  /* 0x0008f80001097983 */ /* 0x002f280000100800 */
[----:B------:R2:W4:Y:S04]  /*175e0*/  @P1 LDG.E.U8 R11, desc[UR40][R12.64] ;  /* 0x000000280c0b1981 */ /* 0x000528000c1e1100 */
[----:B------:R-:W4:Y:S01]  /*175f0*/  LDL R4, [R1+0x8f4] ;  /* 0x0008f40001047983 */ /* 0x000f220000100800 */
[----:B--2---:R-:W-:-:S02]  /*17600*/  @P0 IMAD.MOV.U32 R12, RZ, RZ, R6 ;  /* 0x000000ffff0c0224 */ /* 0x004fc400078e0006 */
[----:B---3--:R-:W-:-:S05]  /*17610*/  @P0 IMAD.MOV.U32 R13, RZ, RZ, R7 ;  /* 0x000000ffff0d0224 */ /* 0x008fca00078e0007 */
[----:B------:R4:W2:Y:S04]  /*17620*/  @P0 LDG.E.U8 R24, desc[UR40][R12.64] ;  /* 0x000000280c180981 */ /* 0x0008a8000c1e1100 */
[----:B------:R-:W-:Y:S04]  /*17630*/  STL [R1+0x21ec], R10 ;  /* 0x0021ec0a01007387 */ /* 0x000fe80000100800 */
[----:B------:R-:W3:Y:S04]  /*17640*/  LDL R3, [R1+0x820] ;  /* 0x0008200001037983 */ /* 0x000ee80000100800 */
[----:B------:R-:W3:Y:S01]  /*17650*/  LDL R0, [R1+0x824] ;  /* 0x0008240001007983 */ /* 0x000ee20000100800 */
[----:B----4-:R-:W-:-:S02]  /*17660*/  @P0 IMAD.MOV.U32 R12, RZ, RZ, R8 ;  /* 0x000000ffff0c0224 */ /* 0x010fc400078e0008 */
[----:B------:R-:W-:-:S05]  /*17670*/  @P0 IMAD.MOV.U32 R13, RZ, RZ, R9 ;  /* 0x000000ffff0d0224 */ /* 0x000fca00078e0009 */
[----:B------:R0:W4:Y:S04]  /*17680*/  @P0 LDG.E.U8 R22, desc[UR40][R12.64] ;  /* 0x000000280c160981 */ /* 0x000128000c1e1100 */
[----:B------:R1:W-:Y:S04]  /*17690*/  STL [R1+0x21f0], R11 ;  /* 0x0021f00b01007387 */ /* 0x0003e80000100800 */
[----:B------:R-:W4:Y:S04]  /*176a0*/  LDL R7, [R1+0x818] ;  /* 0x0008180001077983 */ /* 0x000f280000100800 */
[----:B------:R-:W4:Y:S01]  /*176b0*/  LDL R6, [R1+0x81c] ;  /* 0x00081c0001067983 */ /* 0x000f220000100800 */
[----:B------:R-:W-:Y:S01]  /*176c0*/  PRMT R20, RZ, 0x7610, R20 ;  /* 0x00007610ff147816 */ /* 0x000fe20000000014 */
[----:B0-----:R-:W-:-:S02]  /*176d0*/  @P0 IMAD.MOV.U32 R12, RZ, RZ, R4 ;  /* 0x000000ffff0c0224 */ /* 0x001fc400078e0004 */
[----:B------:R-:W-:Y:S01]  /*176e0*/  @P0 IMAD.MOV.U32 R13, RZ, RZ, R5 ;  /* 0x000000ffff0d0224 */ /* 0x000fe200078e0005 */
[----:B--2---:R0:W-:Y:S04]  /*176f0*/  STL [R1+0x2178], R24 ;  /* 0x0021781801007387 */ /* 0x0041e80000100800 */
[----:B------:R2:W4:Y:S01]  /*17700*/  @P0 LDG.E.U8 R20, desc[UR40][R12.64] ;  /* 0x000000280c140981 */ /* 0x000522000c1e1100 */
[----:B------:R-:W-:Y:S02]  /*17710*/  ISETP.GT.AND P1, PT, R2, 0x3e, PT ;  /* 0x0000003e0200780c */ /* 0x000fe40003f24270 */
[----:B--2---:R-:W-:-:S11]  /*17720*/  PRMT R12, RZ, 0x7610, R12 ;  /* 0x00007610ff0c7816 */ /* 0x004fd6000000000c */
[----:B---3--:R-:W-:Y:S02]  /*17730*/  @P1 IMAD.MOV.U32 R14, RZ, RZ, R0 ;  /* 0x000000ffff0e1224 */ /* 0x008fe400078e0000 */
[----:B------:R-:W-:Y:S01]  /*17740*/  @P1 IMAD.MOV.U32 R15, RZ, RZ, R3 ;  /* 0x000000ffff0f1224 */ /* 0x000fe200078e0003 */
[----:B----4-:R-:W-:Y:S04]  /*17750*/  STL [R1+0x217c], R22 ;  /* 0x00217c1601007387 */ /* 0x010fe80000100800 */
[----:B------:R-:W2:Y:S04]  /*17760*/  LDL R5, [R1+0x810] ;  /* 0x0008100001057983 */ /* 0x000ea80000100800 */
[----:B------:R-:W3:Y:S04]  /*17770*/  LDL R4, [R1+0x814] ;  /* 0x0008140001047983 */ /* 0x000ee80000100800 */
[----:B------:R4:W3:Y:S01]  /*17780*/  @P1 LDG.E.U8 R12, desc[UR40][R14.64] ;  /* 0x000000280e0c1981 */ /* 0x0008e2000c1e1100 */
[----:B------:R-:W-:Y:S01]  /*17790*/  PRMT R13, RZ, 0x7610, R13 ;  /* 0x00007610ff0d7816 */ /* 0x000fe2000000000d */
[----:B----4-:R-:W-:-:S02]  /*177a0*/  @P1 IMAD.MOV.U32 R14, RZ, RZ, R6 ;  /* 0x000000ffff0e1224 */ /* 0x010fc400078e0006 */
[----:B------:R-:W-:-:S05]  /*177b0*/  @P1 IMAD.MOV.U32 R15, RZ, RZ, R7 ;  /* 0x000000ffff0f1224 */ /* 0x000fca00078e0007 */
[----:B------:R2:W4:Y:S01]  /*177c0*/  @P1 LDG.E.U8 R13, desc[UR40][R14.64] ;  /* 0x000000280e0d1981 */ /* 0x000522000c1e1100 */
[----:B------:R-:W-:-:S03]  /*177d0*/  PRMT R17, RZ, 0x7610, R17 ;  /* 0x00007610ff117816 */ /* 0x000fc60000000011 */
[----:B------:R-:W-:Y:S04]  /*177e0*/  STL [R1+0x2180], R20 ;  /* 0x0021801401007387 */ /* 0x000fe80000100800 */
[----:B------:R-:W4:Y:S04]  /*177f0*/  LDL R3, [R1+0x808] ;  /* 0x0008080001037983 */ /* 0x000f280000100800 */
[----:B------:R-:W4:Y:S01]  /*17800*/  LDL R0, [R1+0x80c] ;  /* 0x00080c0001007983 */ /* 0x000f220000100800 */
[----:B--2---:R-:W-:Y:S02]  /*17810*/  @P1 IMAD.MOV.U32 R15, RZ, RZ, R5 ;  /* 0x000000ffff0f1224 */ /* 0x004fe400078e0005 */
[----:B---3--:R-:W-:-:S05]  /*17820*/  @P1 IMAD.MOV.U32 R14, RZ, RZ, R4 ;  /* 0x000000ffff0e1224 */ /* 0x008fca00078e0004 */
[----:B------:R2:W3:Y:S04]  /*17830*/  @P1 LDG.E.U8 R17, desc[UR40][R14.64] ;  /* 0x000000280e111981 */ /* 0x0004e8000c1e1100 */
[----:B------:R-:W-:Y:S04]  /*17840*/  STL [R1+0x21d4], R12 ;  /* 0x0021d40c01007387 */ /* 0x000fe80000100800 */
[----:B-1----:R-:W3:Y:S04]  /*17850*/  LDL R11, [R1+0x8e8] ;  /* 0x0008e800010b7983 */ /* 0x002ee80000100800 */
[----:B------:R-:W3:Y:S04]  /*17860*/  LDL R10, [R1+0x8ec] ;  /* 0x0008ec00010a7983 */ /* 0x000ee80000100800 */
[----:B------:R-:W3:Y:S04]  /*17870*/  LDL R8, [R1+0x804] ;  /* 0x0008040001087983 */ /* 0x000ee80000100800 */
[----:B----4-:R-:W-:Y:S04]  /*17880*/  STL [R1+0x21d8], R13 ;  /* 0x0021d80d01007387 */ /* 0x010fe80000100800 */
[----:B------:R-:W4:Y:S04]  /*17890*/  LDL R9, [R1+0x800] ;  /* 0x0008000001097983 */ /* 0x000f280000100800 */
[----:B------:R-:W4:Y:S04]  /*178a0*/  LDL R7, [R1+0x7f8] ;  /* 0x0007f80001077983 */ /* 0x000f280000100800 */
[----:B------:R-:W4:Y:S04]  /*178b0*/  LDL R6, [R1+0x7fc] ;  /* 0x0007fc0001067983 */ /* 0x000f280000100800 */
[----:B------:R-:W4:Y:S04]  /*178c0*/  LDL R5, [R1+0x7f0] ;  /* 0x0007f00001057983 */ /* 0x000f280000100800 */
[----:B------:R-:W4:Y:S01]  /*178d0*/  LDL R4, [R1+0x7f4] ;  /* 0x0007f40001047983 */ /* 0x000f220000100800 */
[----:B--2---:R-:W-:-:S02]  /*178e0*/  @P1 IMAD.MOV.U32 R14, RZ, RZ, R0 ;  /* 0x000000ffff0e1224 */ /* 0x004fc400078e0000 */
[----:B------:R-:W-:Y:S01]  /*178f0*/  @P1 IMAD.MOV.U32 R15, RZ, RZ, R3 ;  /* 0x000000ffff0f1224 */ /* 0x000fe200078e0003 */
[----:B------:R-:W-:-:S06]  /*17900*/  PRMT R19, RZ, 0x7610, R19 ;  /* 0x00007610ff137816 */ /* 0x000fcc0000000013 */
[----:B------:R1:W2:Y:S01]  /*17910*/  @P1 LDG.E.U8 R19, desc[UR40][R14.64] ;  /* 0x000000280e131981 */ /* 0x0002a2000c1e1100 */
[----:B------:R-:W-:Y:S02]  /*17920*/  ISETP.GT.AND P1, PT, R2, 0x3f, PT ;  /* 0x0000003f0200780c */ /* 0x000fe40003f24270 */
[----:B------:R-:W-:Y:S01]  /*17930*/  PRMT R21, RZ, 0x7610, R21 ;  /* 0x00007610ff157816 */ /* 0x000fe20000000015 */
[----:B---3--:R-:W-:Y:S04]  /*17940*/  STL [R1+0x21dc], R17 ;  /* 0x0021dc1101007387 */ /* 0x008fe80000100800 */
[----:B------:R-:W3:Y:S04]  /*17950*/  LDL R3, [R1+0x7e8] ;  /* 0x0007e80001037983 */ /* 0x000ee80000100800 */
[----:B------:R-:W2:Y:S01]  /*17960*/  LDL R0, [R1+0x7ec] ;  /* 0x0007ec0001007983 */ /* 0x000ea20000100800 */
[----:B-1----:R-:W-:-:S02]  /*17970*/  @P0 IMAD.MOV.U32 R14, RZ, RZ, R10 ;  /* 0x000000ffff0e0224 */ /* 0x002fc400078e000a */
[----:B------:R-:W-:Y:S01]  /*17980*/  @P0 IMAD.MOV.U32 R15, RZ, RZ, R11 ;  /* 0x000000ffff0f0224 */ /* 0x000fe200078e000b */
[----:B------:R-:W-:-:S04]  /*17990*/  PRMT R23, RZ, 0x7610, R23 ;  /* 0x00007610ff177816 */ /* 0x000fc80000000017 */
[----:B------:R1:W2:Y:S01]  /*179a0*/  @P0 LDG.E.U8 R21, desc[UR40][R14.64] ;  /* 0x000000280e150981 */ /* 0x0002a2000c1e1100 */
[----:B------:R-:W-:Y:S01]  /*179b0*/  PRMT R25, RZ, 0x7610, R25 ;  /* 0x00007610ff197816 */ /* 0x000fe20000000019 */
[----:B-1----:R-:W-:Y:S02]  /*179c0*/  @P1 IMAD.MOV.U32 R14, RZ, RZ, R8 ;  /* 0x000000ffff0e1224 */ /* 0x002fe400078e0008 */
[----:B----4-:R-:W-:-:S05]  /*179d0*/  @P1 IMAD.MOV.U32 R15, RZ, RZ, R9 ;  /* 0x000000ffff0f1224 */ /* 0x010fca00078e0009 */
[----:B------:R1:W4:Y:S02]  /*179e0*/  @P1 LDG.E.U8 R23, desc[UR40][R14.64] ;  /* 0x000000280e171981 */ /* 0x000324000c1e1100 */
[----:B-1----:R-:W-:Y:S02]  /*179f0*/  @P1 IMAD.MOV.U32 R14, RZ, RZ, R6 ;  /* 0x000000ffff0e1224 */ /* 0x002fe400078e0006 */
[----:B------:R-:W-:-:S05]  /*17a00*/  @P1 IMAD.MOV.U32 R15, RZ, RZ, R7 ;  /* 0x000000ffff0f1224 */ /* 0x000fca00078e0007 */
[----:B------:R1:W4:Y:S01]  /*17a10*/  @P1 LDG.E.U8 R25, desc[UR40][R14.64] ;  /* 0x000000280e191981 */ /* 0x000322000c1e1100 */
[----:B------:R-:W-:Y:S02]  /*17a20*/  PRMT R27, RZ, 0x7610, R27 ;  /* 0x00007610ff1b7816 */ /* 0x000fe4000000001b */
[----:B------:R-:W-:Y:S01]  /*17a30*/  PRMT R29, RZ, 0x7610, R29 ;  /* 0x00007610ff1d7816 */ /* 0x000fe2000000001d */
[----:B-1----:R-:W-:Y:S02]  /*17a40*/  @P1 IMAD.MOV.U32 R14, RZ, RZ, R4 ;  /* 0x000000ffff0e1224 */ /* 0x002fe400078e0004 */
[----:B------:R-:W-:-:S05]  /*17a50*/  @P1 IMAD.MOV.U32 R15, RZ, RZ, R5 ;  /* 0x000000ffff0f1224 */ /* 0x000fca00078e0005 */
[----:B------:R3:W4:Y:S02]  /*17a60*/  @P1 LDG.E.U8 R27, desc[UR40][R14.64] ;  /* 0x000000280e1b1981 */ /* 0x000724000c1e1100 */
[----:B---3--:R-:W-:Y:S02]  /*17a70*/  @P1 IMAD.MOV.U32 R15, RZ, RZ, R3 ;  /* 0x000000ffff0f1224 */ /* 0x008fe400078e0003 */
[----:B--2---:R-:W-:-:S05]  /*17a80*/  @P1 IMAD.MOV.U32 R14, RZ, RZ, R0 ;  /* 0x000000ffff0e1224 */ /* 0x004fca00078e0000 */
[----:B------:R1:W2:Y:S04]  /*17a90*/  @P1 LDG.E.U8 R29, desc[UR40][R14.64] ;  /* 0x000000280e1d1981 */ /* 0x0002a8000c1e1100 */
[----:B------:R-:W-:Y:S04]  /*17aa0*/  STL [R1+0x21e0], R19 ;  /* 0x0021e01301007387 */ /* 0x000fe80000100800 */
[----:B------:R-:W-:Y:S01]  /*17ab0*/  STL [R1+0x2184], R21 ;  /* 0x0021841501007387 */ /* 0x000fe20000100800 */
[----:B0-----:R-:W0:Y:S01]  /*17ac0*/  S2R R24, SR_TID.X ;  /* 0x0000000000187919 */ /* 0x001e220000002100 */
[----:B------:R-:W-:Y:S06]  /*17ad0*/  BAR.SYNC.DEFER_BLOCKING 0x0 ;  /* 0x0000000000007b1d */ /* 0x000fec0000010000 */
[----:B-1----:R-:W1:Y:S01]  /*17ae0*/  S2R R14, SR_TID.X ;  /* 0x00000000000e7919 */ /* 0x002e620000002100 */
[----:B----4-:R-:W-:Y:S04]  /*17af0*/  STL [R1+0x2188], R23 ;  /* 0x0021881701007387 */ /* 0x010fe80000100800 */
[----:B------:R-:W-:Y:S04]  /*17b00*/  STL [R1+0x218c], R25 ;  /* 0x00218c1901007387 */ /* 0x000fe80000100800 */
[----:B------:R-:W3:Y:S04]  /*17b10*/  LDL.LU R16, [R1+0x7bc] ;  /* 0x0007bc0001107983 */ /* 0x000ee80000300800 */
[----:B------:R-:W-:Y:S04]  /*17b20*/  STL [R1+0x2190], R27 ;  /* 0x0021901b01007387 */ /* 0x000fe80000100800 */
[----:B------:R-:W4:Y:S04]  /*17b30*/  LDL.LU R18, [R1+0x7b8] ;  /* 0x0007b80001127983 */ /* 0x000f280000300800 */
[----:B------:R-:W3:Y:S04]  /*17b40*/  LDL.LU R26, [R1+0x71c] ;  /* 0x00071c00011a7983 */ /* 0x000ee80000300800 */
[----:B------:R-:W3:Y:S01]  /*17b50*/  LDL.LU R28, [R1+0x718] ;  /* 0x00071800011c7983 */ /* 0x000ee20000300800 */
[----:B-1----:R-:W-:-:S02]  /*17b60*/  LOP3.LUT R14, R14, 0x3f, RZ, 0xc0, !PT ;  /* 0x0000003f0e0e7812 */ /* 0x002fc400078ec0ff */
[----:B0-----:R-:W-:Y:S02]  /*17b70*/  LOP3.LUT R0, R24, 0x3f, RZ, 0xc0, !PT ;  /* 0x0000003f18007812 */ /* 0x001fe400078ec0ff */
[----:B------:R-:W-:Y:S01]  /*17b80*/  ISETP.GE.AND P0, PT, R14, R2, PT ;  /* 0x000000020e00720c */ /* 0x000fe20003f06270 */
[----:B--2---:R-:W-:Y:S04]  /*17b90*/  STL [R1+0x2194], R29 ;  /* 0x0021941d01007387 */ /* 0x004fe80000100800 */
        /* <DEDUP_REMOVED lines=12> */
[----:B0-----:R-:W2:Y:S04]  /*17c60*/  LDL.LU R24, [R1+0x790] ;  /* 0x0007900001187983 */ /* 0x001ea80000300800 */
[----:B------:R-:W-:Y:S04]  /*17c70*/  STL [R1+0x2170], R14 ;  /* 0x0021700e01007387 */ /* 0x000fe80000100800 */
[----:B------:R0:W-:Y:S04]  /*17c80*/  STL [R1+0x219c], R14 ;  /* 0x00219c0e01007387 */ /* 0x0001e80000100800 */
[----:B0-----:R-:W2:Y:S04]  /*17c90*/  LDL.LU R14, [R1+0x7b4] ;  /* 0x0007b400010e7983 */ /* 0x001ea80000300800 */
        /* <DEDUP_REMOVED lines=16> */
[----:B---3--:R0:W-:Y:S04]  /*17da0*/  STS.U8 [R0+UR4], R16 ;  /* 0x0000001000007988 */ /* 0x0081e80008000004 */
[----:B------:R-:W3:Y:S04]  /*17db0*/  LDL.LU R8, [R1+0x510] ;  /* 0x0005100001087983 */ /* 0x000ee80000300800 */
[----:B0-----:R-:W3:Y:S04]  /*17dc0*/  LDL.LU R16, [R1+0x50c] ;  /* 0x00050c0001107983 */ /* 0x001ee80000300800 */
[----:B------:R-:W3:Y:S04]  /*17dd0*/  LDL.LU R7, [R1+0x44c] ;  /* 0x00044c0001077983 */ /* 0x000ee80000300800 */
[----:B------:R-:W3:Y:S04]  /*17de0*/  LDL.LU R6, [R1+0x448] ;  /* 0x0004480001067983 */ /* 0x000ee80000300800 */
[----:B----4-:R0:W-:Y:S04]  /*17df0*/  STS.U8 [R0+UR4+0x40], R18 ;  /* 0x0000401200007988 */ /* 0x0101e80008000004 */
[----:B------:R-:W4:Y:S04]  /*17e00*/  LDL.LU R5, [R1+0x444] ;  /* 0x0004440001057983 */ /* 0x000f280000300800 */
[----:B------:R-:W4:Y:S04]  /*17e10*/  LDL.LU R4, [R1+0x440] ;  /* 0x0004400001047983 */ /* 0x000f280000300800 */
[----:B------:R-:W4:Y:S04]  /*17e20*/  LDL.LU R3, [R1+0x43c] ;  /* 0x00043c0001037983 */ /* 0x000f280000300800 */
[----:B0-----:R-:W4:Y:S04]  /*17e30*/  LDL.LU R18, [R1+0x438] ;  /* 0x0004380001127983 */ /* 0x001f280000300800 */
[----:B--2---:R-:W-:Y:S04]  /*17e40*/  STS.U8 [R0+UR4+0x80], R14 ;  /* 0x0000800e00007988 */ /* 0x004fe80008000004 */
[----:B------:R-:W-:Y:S04]  /*17e50*/  STS.U8 [R0+UR4+0xc0], R24 ;  /* 0x0000c01800007988 */ /* 0x000fe80008000004 */
[----:B------:R0:W-:Y:S04]  /*17e60*/  STS.U8 [R0+UR4+0x840], R26 ;  /* 0x0008401a00007988 */ /* 0x0001e80008000004 */
[----:B------:R1:W-:Y:S04]  /*17e70*/  STS.U8 [R0+UR4+0x800], R28 ;  /* 0x0008001c00007988 */ /* 0x0003e80008000004 */
[----:B0-----:R-:W2:Y:S04]  /*17e80*/  LDL.LU R26, [R1+0x434] ;  /* 0x00043400011a7983 */ /* 0x001ea80000300800 */
[----:B-1----:R-:W2:Y:S04]  /*17e90*/  LDL.LU R28, [R1+0x430] ;  /* 0x00043000011c7983 */ /* 0x002ea80000300800 */
[----:B------:R-:W-:Y:S04]  /*17ea0*/  STS.U8 [R0+UR4+0x8c0], R2 ;  /* 0x0008c00200007988 */ /* 0x000fe80008000004 */
        /* <DEDUP_REMOVED lines=15> */
[----:B---3--:R-:W-:Y:S04]  /*17fa0*/  STS.U8 [R0+UR4+0x28c0], R8 ;  /* 0x0028c00800007988 */ /* 0x008fe80008000004 */
[----:B------:R0:W-:Y:S02]  /*17fb0*/  STS.U8 [R0+UR4+0x2880], R16 ;  /* 0x0028801000007988 */ /* 0x0001e40008000004 */
[----:B0-----:R-:W0:Y:S02]  /*17fc0*/  S2R R16, SR_TID.X ;  /* 0x0000000000107919 */ /* 0x001e240000002100 */
[----:B------:R-:W-:Y:S04]  /*17fd0*/  STS.U8 [R0+UR4+0x3000], R7 ;  /* 0x0030000700007988 */ /* 0x000fe80008000004 */
[----:B------:R-:W-:Y:S04]  /*17fe0*/  STS.U8 [R0+UR4+0x3040], R6 ;  /* 0x0030400600007988 */ /* 0x000fe80008000004 */
[----:B----4-:R-:W-:Y:S04]  /*17ff0*/  STS.U8 [R0+UR4+0x3080], R5 ;  /* 0x0030800500007988 */ /* 0x010fe80008000004 */
[----:B------:R1:W-:Y:S04]  /*18000*/  STS.U8 [R0+UR4+0x30c0], R4 ;  /* 0x0030c00400007988 */ /* 0x0003e80008000004 */
[----:B------:R-:W-:Y:S04]  /*18010*/  STS.U8 [R0+UR4+0x3840], R3 ;  /* 0x0038400300007988 */ /* 0x000fe80008000004 */
[----:B------:R-:W-:Y:S04]  /*18020*/  STS.U8 [R0+UR4+0x3800], R18 ;  /* 0x0038001200007988 */ /* 0x000fe80008000004 */
[----:B-1----:R-:W3:Y:S01]  /*18030*/  LDL.LU R4, [R1+0x78c] ;  /* 0x00078c0001047983 */ /* 0x002ee20000300800 */
[----:B0-----:R-:W-:-:S05]  /*18040*/  LOP3.LUT R16, R16, 0x3f, RZ, 0xc0, !PT ;  /* 0x0000003f10107812 */ /* 0x001fca00078ec0ff */
[----:B------:R-:W-:Y:S04]  /*18050*/  STL [R1+0x2234], R16 ;  /* 0x0022341001007387 */ /* 0x000fe80000100800 */
[----:B--2---:R0:W-:Y:S04]  /*18060*/  STS.U8 [R0+UR4+0x38c0], R26 ;  /* 0x0038c01a00007988 */ /* 0x0041e80008000004 */
[----:B------:R1:W-:Y:S04]  /*18070*/  STS.U8 [R0+UR4+0x3880], R28 ;  /* 0x0038801c00007988 */ /* 0x0003e80008000004 */
[----:B0-----:R-:W2:Y:S04]  /*18080*/  LDL.LU R26, [R1+0x788] ;  /* 0x00078800011a7983 */ /* 0x001ea80000300800 */
[----:B-1----:R-:W4:Y:S01]  /*18090*/  LDL.LU R28, [R1+0x784] ;  /* 0x00078400011c7983 */ /* 0x002f220000300800 */
[----:B------:R-:W-:-:S03]  /*180a0*/  LOP3.LUT R3, R16, 0x8, RZ, 0x3c, !PT ;  /* 0x0000000810037812 */ /* 0x000fc600078e3cff */
[----:B------:R-:W4:Y:S04]  /*180b0*/  LDL.LU R16, [R1+0x780] ;  /* 0x0007800001107983 */ /* 0x000f280000300800 */
        /* <DEDUP_REMOVED lines=23> */
[----:B------:R0:W-:Y:S04]  /*18230*/  STL [R1+0x21f4], R0 ;  /* 0x0021f40001007387 */ /* 0x0001e80000100800 */
[----:B0-----:R-:W4:Y:S04]  /*18240*/  LDL.LU R0, [R1+0x70c] ;  /* 0x00070c0001007983 */ /* 0x001f280000300800 */
[----:B---3--:R0:W-:Y:S04]  /*18250*/  STS.U8 [R3+UR4+0x100], R4 ;  /* 0x0001000403007988 */ /* 0x0081e80008000004 */
[----:B0-----:R-:W3:Y:S04]  /*18260*/  LDL.LU R4, [R1+0x414] ;  /* 0x0004140001047983 */ /* 0x001ee80000300800 */
[----:B--2---:R0:W-:Y:S04]  /*18270*/  STS.U8 [R3+UR4+0x140], R26 ;  /* 0x0001401a03007988 */ /* 0x0041e80008000004 */
[----:B----4-:R1:W-:Y:S04]  /*18280*/  STS.U8 [R3+UR4+0x180], R28 ;  /* 0x0001801c03007988 */ /* 0x0103e80008000004 */
[----:B0-----:R-:W2:Y:S04]  /*18290*/  LDL.LU R26, [R1+0x410] ;  /* 0x00041000011a7983 */ /* 0x001ea80000300800 */
[----:B-1----:R-:W4:Y:S04]  /*182a0*/  LDL.LU R28, [R1+0x40c] ;  /* 0x00040c00011c7983 */ /* 0x002f280000300800 */
[----:B------:R0:W-:Y:S04]  /*182b0*/  STS.U8 [R3+UR4+0x1c0], R16 ;  /* 0x0001c01003007988 */ /* 0x0001e80008000004 */
[----:B0-----:R-:W4:Y:S04]  /*182c0*/  LDL.LU R16, [R1+0x2234] ;  /* 0x0022340001107983 */ /* 0x001f280000300800 */
        /* <DEDUP_REMOVED lines=23> */
[----:B------:R0:W-:Y:S04]  /*18440*/  STS.U8 [R3+UR4+0x31c0], R18 ;  /* 0x0031c01203007988 */ /* 0x0001e80008000004 */
[----:B---3--:R-:W-:Y:S04]  /*18450*/  STS.U8 [R3+UR4+0x3940], R4 ;  /* 0x0039400403007988 */ /* 0x008fe80008000004 */
[----:B0-----:R-:W3:Y:S04]  /*18460*/  LDL.LU R18, [R1+0x408] ;  /* 0x0004080001127983 */ /* 0x001ee80000300800 */
[----:B--2---:R0:W-:Y:S04]  /*18470*/  STS.U8 [R3+UR4+0x3900], R26 ;  /* 0x0039001a03007988 */ /* 0x0041e80008000004 */
[----:B----4-:R1:W-:Y:S04]  /*18480*/  STS.U8 [R3+UR4+0x39c0], R28 ;  /* 0x0039c01c03007988 */ /* 0x0103e80008000004 */
[----:B0-----:R-:W2:Y:S04]  /*18490*/  LDL.LU R26, [R1+0x77c] ;  /* 0x00077c00011a7983 */ /* 0x001ea80000300800 */
[----:B-1----:R-:W4:Y:S01]  /*184a0*/  LDL.LU R28, [R1+0x774] ;  /* 0x00077400011c7983 */ /* 0x002f220000300800 */
[----:B------:R-:W-:-:S03]  /*184b0*/  LOP3.LUT R0, R16, 0x10, RZ, 0x3c, !PT ;  /* 0x0000001010007812 */ /* 0x000fc600078e3cff */
[----:B----4-:R0:W-:Y:S04]  /*184c0*/  STL [R1+0x2230], R28 ;  /* 0x0022301c01007387 */ /* 0x0101e80000100800 */
[----:B0-----:R-:W4:Y:S04]  /*184d0*/  LDL.LU R28, [R1+0x778] ;  /* 0x00077800011c7983 */ /* 0x001f280000300800 */
        /* <DEDUP_REMOVED lines=23> */
[----:B---3--:R0:W-:Y:S04]  /*18650*/  STS.U8 [R3+UR4+0x3980], R18 ;  /* 0x0039801203007988 */ /* 0x0081e80008000004 */
[----:B------:R-:W3:Y:S04]  /*18660*/  LDL.LU R4, [R1+0x3f4] ;  /* 0x0003f40001047983 */ /* 0x000ee80000300800 */
[----:B--2---:R1:W-:Y:S04]  /*18670*/  STS.U8 [R0+UR4+0x200], R26 ;  /* 0x0002001a00007988 */ /* 0x0043e80008000004 */
[----:B0-----:R-:W2:Y:S04]  /*18680*/  LDL.LU R3, [R1+0x3f0] ;  /* 0x0003f00001037983 */ /* 0x001ea80000300800 */
[----:B------:R-:W2:Y:S04]  /*18690*/  LDL.LU R18, [R1+0x4c] ;  /* 0x00004c0001127983 */ /* 0x000ea80000300800 */
[----:B-1----:R-:W2:Y:S04]  /*186a0*/  LDL.LU R26, [R1+0x48] ;  /* 0x00004800011a7983 */ /* 0x002ea80000300800 */
[----:B----4-:R0:W-:Y:S04]  /*186b0*/  STS.U8 [R0+UR4+0x240], R28 ;  /* 0x0002401c00007988 */ /* 0x0101e80008000004 */
[----:B0-----:R-:W4:Y:S04]  /*186c0*/  LDL.LU R28, [R1+0x2230] ;  /* 0x00223000011c7983 */ /* 0x001f280000300800 */
[----:B----4-:R0:W-:Y:S04]  /*186d0*/  STS.U8 [R0+UR4+0x280], R28 ;  /* 0x0002801c00007988 */ /* 0x0101e80008000004 */
        /* <DEDUP_REMOVED lines=22> */
[----:B0-----:R-:W4:Y:S04]  /*18840*/  LDL.LU R28, [R1+0x222c] ;  /* 0x00222c00011c7983 */ /* 0x001f280000300800 */
[----:B------:R0:W-:Y:S04]  /*18850*/  STS.U8 [R0+UR4+0x3240], R5 ;  /* 0x0032400500007988 */ /* 0x0001e80008000004 */
[----:B0-----:R-:W4:Y:S01]  /*18860*/  LDL.LU R5, [R1] ;  /* 0x0000000001057983 */ /* 0x001f220000300800 */
[----:B------:R-:W0:Y:S03]  /*18870*/  S2R R16, SR_TID.X ;  /* 0x0000000000107919 */ /* 0x000e260000002100 */
[----:B---3--:R0:W-:Y:S04]  /*18880*/  STS.U8 [R0+UR4+0x3280], R4 ;  /* 0x0032800400007988 */ /* 0x0081e80008000004 */
[----:B--2---:R-:W-:Y:S04]  /*18890*/  STS.U8 [R0+UR4+0x32c0], R3 ;  /* 0x0032c00300007988 */ /* 0x004fe80008000004 */
[----:B------:R-:W-:Y:S04]  /*188a0*/  STS.U8 [R0+UR4+0x3a40], R18 ;  /* 0x003a401200007988 */ /* 0x000fe80008000004 */
[----:B------:R1:W-:Y:S01]  /*188b0*/  STS.U8 [R0+UR4+0x3a00], R26 ;  /* 0x003a001a00007988 */ /* 0x0003e20008000004 */
[----:B0-----:R-:W-:-:S04]  /*188c0*/  LOP3.LUT R4, R16, 0x3f, RZ, 0xc0, !PT ;  /* 0x0000003f10047812 */ /* 0x001fc800078ec0ff */
[----:B-1----:R-:W-:-:S05]  /*188d0*/  LOP3.LUT R0, R4, 0x18, RZ, 0x3c, !PT ;  /* 0x0000001804007812 */ /* 0x002fca00078e3cff */
[----:B------:R0:W-:Y:S04]  /*188e0*/  STL [R1+0x2228], R0 ;  /* 0x0022280001007387 */ /* 0x0001e80000100800 */
[----:B------:R-:W2:Y:S04]  /*188f0*/  LDL.LU R3, [R1+0x76c] ;  /* 0x00076c0001037983 */ /* 0x000ea80000300800 */
[----:B------:R-:W3:Y:S04]  /*18900*/  LDL.LU R16, [R1+0x768] ;  /* 0x0007680001107983 */ /* 0x000ee80000300800 */
        /* <DEDUP_REMOVED lines=18> */
[----:B------:R-:W2:Y:S01]  /*18a30*/  LDL.LU R10, [R1+0x4e4] ;  /* 0x0004e400010a7983 */ /* 0x000ea20000300800 */
[----:B0-----:R-:W-:-:S03]  /*18a40*/  LOP3.LUT R0, R4, 0x10, RZ, 0x3c, !PT ;  /* 0x0000001004007812 */ /* 0x001fc600078e3cff */
[----:B------:R-:W2:Y:S04]  /*18a50*/  LDL.LU R9, [R1+0x4e0] ;  /* 0x0004e00001097983 */ /* 0x000ea80000300800 */
[----:B------:R-:W2:Y:S04]  /*18a60*/  LDL.LU R8, [R1+0x4dc] ;  /* 0x0004dc0001087983 */ /* 0x000ea80000300800 */
[----:B------:R-:W2:Y:S04]  /*18a70*/  LDL.LU R7, [R1+0x40] ;  /* 0x0000400001077983 */ /* 0x000ea80000300800 */
[----:B------:R-:W2:Y:S04]  /*18a80*/  LDL.LU R4, [R1+0x3c] ;  /* 0x00003c0001047983 */ /* 0x000ea80000300800 */
[----:B------:R-:W2:Y:S04]  /*18a90*/  LDL.LU R6, [R1+0x38] ;  /* 0x0000380001067983 */ /* 0x000ea80000300800 */
[----:B----4-:R0:W-:Y:S04]  /*18aa0*/  STS.U8 [R0+UR4+0x3ac0], R5 ;  /* 0x003ac00500007988 */ /* 0x0101e80008000004 */
[----:B------:R1:W-:Y:S04]  /*18ab0*/  STS.U8 [R0+UR4+0x3a80], R28 ;  /* 0x003a801c00007988 */ /* 0x0003e80008000004 */
[----:B0-----:R-:W4:Y:S04]  /*18ac0*/  LDL.LU R5, [R1+0x34] ;  /* 0x0000340001057983 */ /* 0x001f280000300800 */
[----:B-1----:R-:W2:Y:S04]  /*18ad0*/  LDL.LU R0, [R1+0x2228] ;  /* 0x0022280001007983 */ /* 0x002ea80000300800 */
[----:B------:R0:W-:Y:S04]  /*18ae0*/  STL [R1+0x21a0], R28 ;  /* 0x0021a01c01007387 */ /* 0x0001e80000100800 */
[----:B0-----:R-:W4:Y:S04]  /*18af0*/  LDL.LU R28, [R1+0x6ec] ;  /* 0x0006ec00011c7983 */ /* 0x001f280000300800 */
[----:B--2---:R0:W-:Y:S04]  /*18b00*/  STS.U8 [R0+UR4+0x300], R3 ;  /* 0x0003000300007988 */ /* 0x0041e80008000004 */
[----:B---3--:R1:W-:Y:S04]  /*18b10*/  STS.U8 [R0+UR4+0x340], R16 ;  /* 0x0003401000007988 */ /* 0x0083e80008000004 */
[----:B------:R2:W-:Y:S04]  /*18b20*/  STS.U8 [R0+UR4+0x380], R18 ;  /* 0x0003801200007988 */ /* 0x0005e80008000004 */
[----:B------:R3:W-:Y:S04]  /*18b30*/  STS.U8 [R0+UR4+0x3c0], R26 ;  /* 0x0003c01a00007988 */ /* 0x0007e80008000004 */
[----:B0-----:R-:W4:Y:S04]  /*18b40*/  LDL.LU R3, [R1+0x2224] ;  /* 0x0022240001037983 */ /* 0x001f280000300800 */
[----:B-1----:R-:W4:Y:S04]  /*18b50*/  LDL.LU R16, [R1+0x2220] ;  /* 0x0022200001107983 */ /* 0x002f280000300800 */
[----:B--2---:R-:W2:Y:S04]  /*18b60*/  LDL.LU R18, [R1+0x221c] ;  /* 0x00221c0001127983 */ /* 0x004ea80000300800 */
[----:B---3--:R-:W3:Y:S04]  /*18b70*/  LDL.LU R26, [R1+0x2218] ;  /* 0x00221800011a7983 */ /* 0x008ee80000300800 */
[----:B----4-:R-:W-:Y:S04]  /*18b80*/  STS.U8 [R0+UR4+0xb40], R28 ;  /* 0x000b401c00007988 */ /* 0x010fe80008000004 */
        /* <DEDUP_REMOVED lines=20> */
[----:B------:R0:W-:Y:S02]  /*18cd0*/  STS.U8 [R0+UR4+0x3340], R4 ;  /* 0x0033400400007988 */ /* 0x0001e40008000004 */
[----:B0-----:R-:W0:Y:S02]  /*18ce0*/  S2R R4, SR_TID.X ;  /* 0x0000000000047919 */ /* 0x001e240000002100 */
[----:B------:R-:W-:Y:S04]  /*18cf0*/  STS.U8 [R0+UR4+0x3380], R6 ;  /* 0x0033800600007988 */ /* 0x000fe80008000004 */
[----:B------:R-:W-:Y:S01]  /*18d00*/  STS.U8 [R0+UR4+0x33c0], R5 ;  /* 0x0033c00500007988 */ /* 0x000fe20008000004 */
[----:B0-----:R-:W-:-:S03]  /*18d10*/  LOP3.LUT R8, R4, 0x3f, RZ, 0xc0, !PT ;  /* 0x0000003f04087812 */ /* 0x001fc600078ec0ff */
[----:B---3--:R-:W-:Y:S04]  /*18d20*/  STS.U8 [R0+UR4+0x3b40], R26 ;  /* 0x003b401a00007988 */ /* 0x008fe80008000004 */
[----:B--2---:R0:W-:Y:S04]  /*18d30*/  STS.U8 [R0+UR4+0x3b00], R18 ;  /* 0x003b001200007988 */ /* 0x0041e80008000004 */
[----:B------:R-:W-:Y:S04]  /*18d40*/  STL [R1+0x21a4], R26 ;  /* 0x0021a41a01007387 */ /* 0x000fe80000100800 */
[----:B------:R1:W-:Y:S01]  /*18d50*/  STL [R1+0x21a8], R18 ;  /* 0x0021a81201007387 */ /* 0x0003e20000100800 */
[----:B0-----:R-:W-:-:S05]  /*18d60*/  LOP3.LUT R0, R8, 0x20, RZ, 0x3c, !PT ;  /* 0x0000002008007812 */ /* 0x001fca00078e3cff */
[----:B------:R0:W-:Y:S04]  /*18d70*/  STL [R1+0x2214], R0 ;  /* 0x0022140001007387 */ /* 0x0001e80000100800 */
[----:B------:R-:W2:Y:S04]  /*18d80*/  LDL.LU R24, [R1+0x75c] ;  /* 0x00075c0001187983 */ /* 0x000ea80000300800 */
[----:B------:R-:W3:Y:S04]  /*18d90*/  LDL.LU R7, [R1+0x758] ;  /* 0x0007580001077983 */ /* 0x000ee80000300800 */
[----:B------:R-:W4:Y:S04]  /*18da0*/  LDL.LU R6, [R1+0x754] ;  /* 0x0007540001067983 */ /* 0x000f280000300800 */
[----:B------:R-:W2:Y:S04]  /*18db0*/  LDL.LU R5, [R1+0x750] ;  /* 0x0007500001057983 */ /* 0x000ea80000300800 */
[----:B------:R-:W2:Y:S04]  /*18dc0*/  LDL.LU R4, [R1+0x6d8] ;  /* 0x0006d80001047983 */ /* 0x000ea80000300800 */
[----:B-1----:R-:W2:Y:S04]  /*18dd0*/  LDL.LU R18, [R1+0x6cc] ;  /* 0x0006cc0001127983 */ /* 0x002ea80000300800 */
        /* <DEDUP_REMOVED lines=21> */
[----:B------:R-:W-:Y:S04]  /*18f30*/  STS.U8 [R0+UR4+0x3bc0], R16 ;  /* 0x003bc01000007988 */ /* 0x000fe80008000004 */
[----:B------:R0:W-:Y:S04]  /*18f40*/  STL [R1+0x21ac], R16 ;  /* 0x0021ac1001007387 */ /* 0x0001e80000100800 */
[----:B------:R1:W-:Y:S04]  /*18f50*/  STS.U8 [R0+UR4+0x3b80], R3 ;  /* 0x003b800300007988 */ /* 0x0003e80008000004 */
[----:B0-----:R-:W2:Y:S04]  /*18f60*/  LDL.LU R16, [R1+0x6d0] ;  /* 0x0006d00001107983 */ /* 0x001ea80000300800 */
[----:B-1----:R-:W2:Y:S04]  /*18f70*/  LDL.LU R0, [R1+0x2214] ;  /* 0x0022140001007983 */ /* 0x002ea80000300800 */
[----:B------:R-:W3:Y:S04]  /*18f80*/  LDL.LU R3, [R1+0x6d4] ;  /* 0x0006d40001037983 */ /* 0x000ee80000300800 */
[----:B--2---:R0:W-:Y:S04]  /*18f90*/  STS.U8 [R0+UR4+0x400], R24 ;  /* 0x0004001800007988 */ /* 0x0041e80008000004 */
[----:B---3--:R1:W-:Y:S04]  /*18fa0*/  STS.U8 [R0+UR4+0x440], R7 ;  /* 0x0004400700007988 */ /* 0x0083e80008000004 */
[----:B----4-:R2:W-:Y:S04]  /*18fb0*/  STS.U8 [R0+UR4+0x480], R6 ;  /* 0x0004800600007988 */ /* 0x0105e80008000004 */
[----:B------:R3:W-:Y:S04]  /*18fc0*/  STS.U8 [R0+UR4+0x4c0], R5 ;  /* 0x0004c00500007988 */ /* 0x0007e80008000004 */
[----:B------:R4:W-:Y:S04]  /*18fd0*/  STS.U8 [R0+UR4+0xc40], R4 ;  /* 0x000c400400007988 */ /* 0x0009e80008000004 */
[----:B0-----:R-:W4:Y:S04]  /*18fe0*/  LDL.LU R24, [R1+0x2210] ;  /* 0x0022100001187983 */ /* 0x001f280000300800 */
[----:B-1----:R-:W4:Y:S04]  /*18ff0*/  LDL.LU R7, [R1+0x220c] ;  /* 0x00220c0001077983 */ /* 0x002f280000300800 */
[----:B--2---:R-:W2:Y:S04]  /*19000*/  LDL.LU R6, [R1+0x2208] ;  /* 0x0022080001067983 */ /* 0x004ea80000300800 */
[----:B---3--:R-:W3:Y:S04]  /*19010*/  LDL.LU R5, [R1+0x2204] ;  /* 0x0022040001057983 */ /* 0x008ee80000300800 */
[----:B----4-:R-:W4:Y:S04]  /*19020*/  LDL.LU R4, [R1+0x2200] ;  /* 0x0022000001047983 */ /* 0x010f280000300800 */
        /* <DEDUP_REMOVED lines=23> */
[----:B----4-:R0:W-:Y:S04]  /*191a0*/  STS.U8 [R0+UR4+0x3c40], R4 ;  /* 0x003c400400007988 */ /* 0x0101e80008000004 */
[----:B------:R-:W-:Y:S04]  /*191b0*/  STL [R1+0x21b0], R4 ;  /* 0x0021b00401007387 */ /* 0x000fe80000100800 */
[----:B0-----:R-:W4:Y:S04]  /*191c0*/  LDL.LU R0, [R1+0x748] ;  /* 0x0007480001007983 */ /* 0x001f280000300800 */
[----:B----4-:R0:W-:Y:S04]  /*191d0*/  STL [R1+0x21f8], R0 ;  /* 0x0021f80001007387 */ /* 0x0101e80000100800 */
[----:B0-----:R-:W4:Y:S01]  /*191e0*/  LDL.LU R0, [R1+0x74c] ;  /* 0x00074c0001007983 */ /* 0x001f220000300800 */
[----:B------:R-:W-:-:S02]  /*191f0*/  LOP3.LUT R2, R24, 0x3f, RZ, 0xc0, !PT ;  /* 0x0000003f18027812 */ /* 0x000fc400078ec0ff */
[----:B------:R-:W-:Y:S01]  /*19200*/  LOP3.LUT R24, R24, 0x3f, RZ, 0xc0, !PT ;  /* 0x0000003f18187812 */ /* 0x000fe200078ec0ff */
[----:B----4-:R0:W-:Y:S04]  /*19210*/  STL [R1+0x21fc], R0 ;  /* 0x0021fc0001007387 */ /* 0x0101e80000100800 */
        /* <DEDUP_REMOVED lines=18> */
[----:B------:R-:W4:Y:S01]  /*19340*/  LDL.LU R13, [R1+0x45c] ;  /* 0x00045c00010d7983 */ /* 0x000f220000300800 */
[----:B0-----:R-:W-:-:S03]  /*19350*/  LOP3.LUT R0, R24, 0x20, RZ, 0x3c, !PT ;  /* 0x0000002018007812 */ /* 0x001fc600078e3cff */
[----:B------:R-:W4:Y:S04]  /*19360*/  LDL.LU R12, [R1+0x20] ;  /* 0x00002000010c7983 */ /* 0x000f280000300800 */
[----:B------:R-:W4:Y:S04]  /*19370*/  LDL.LU R20, [R1+0x1c] ;  /* 0x00001c0001147983 */ /* 0x000f280000300800 */
[----:B------:R-:W4:Y:S04]  /*19380*/  LDL.LU R22, [R1+0x18] ;  /* 0x0000180001167983 */ /* 0x000f280000300800 */
[----:B------:R-:W4:Y:S04]  /*19390*/  LDL.LU R24, [R1+0x14] ;  /* 0x0000140001187983 */ /* 0x000f280000300800 */
[----:B---3--:R-:W-:Y:S04]  /*193a0*/  STS.U8 [R0+UR4+0x3c00], R5 ;  /* 0x003c000500007988 */ /* 0x008fe80008000004 */
[----:B------:R0:W-:Y:S04]  /*193b0*/  STL [R1+0x21b4], R5 ;  /* 0x0021b40501007387 */ /* 0x0001e80000100800 */
[----:B--2---:R-:W-:Y:S04]  /*193c0*/  STS.U8 [R0+UR4+0x3cc0], R6 ;  /* 0x003cc00600007988 */ /* 0x004fe80008000004 */
[----:B------:R-:W-:Y:S04]  /*193d0*/  STS.U8 [R0+UR4+0x3c80], R7 ;  /* 0x003c800700007988 */ /* 0x000fe80008000004 */
[----:B0-----:R-:W2:Y:S04]  /*193e0*/  LDL.LU R5, [R1+0x648] ;  /* 0x0006480001057983 */ /* 0x001ea80000300800 */
[----:B------:R0:W-:Y:S04]  /*193f0*/  STL [R1+0x21b8], R6 ;  /* 0x0021b80601007387 */ /* 0x0001e80000100800 */
[----:B0-----:R-:W3:Y:S04]  /*19400*/  LDL.LU R6, [R1+0x6bc] ;  /* 0x0006bc0001067983 */ /* 0x001ee80000300800 */
[----:B------:R-:W2:Y:S01]  /*19410*/  LDL.LU R0, [R1+0x21fc] ;  /* 0x0021fc0001007983 */ /* 0x000ea20000300800 */
[----:B------:R-:W-:-:S03]  /*19420*/  LOP3.LUT R19, R2, 0x28, RZ, 0x3c, !PT ;  /* 0x0000002802137812 */ /* 0x000fc600078e3cff */
[----:B------:R0:W-:Y:S04]  /*19430*/  STL [R1+0x21bc], R7 ;  /* 0x0021bc0701007387 */ /* 0x0001e80000100800 */
[----:B0-----:R-:W3:Y:S04]  /*19440*/  LDL.LU R7, [R1+0x6c0] ;  /* 0x0006c00001077983 */ /* 0x001ee80000300800 */
[----:B--2---:R0:W-:Y:S04]  /*19450*/  STS.U8 [R19+UR4+0x500], R0 ;  /* 0x0005000013007988 */ /* 0x0041e80008000004 */
[----:B0-----:R-:W2:Y:S04]  /*19460*/  LDL.LU R0, [R1+0x21f8] ;  /* 0x0021f80001007983 */ /* 0x001ea80000300800 */
[----:B--2---:R0:W-:Y:S04]  /*19470*/  STS.U8 [R19+UR4+0x540], R0 ;  /* 0x0005400013007988 */ /* 0x0041e80008000004 */
[----:B----4-:R1:W-:Y:S04]  /*19480*/  STS.U8 [R19+UR4+0x580], R11 ;  /* 0x0005800b13007988 */ /* 0x0103e80008000004 */
[----:B------:R2:W-:Y:S04]  /*19490*/  STS.U8 [R19+UR4+0x5c0], R10 ;  /* 0x0005c00a13007988 */ /* 0x0005e80008000004 */
[----:B------:R4:W-:Y:S04]  /*194a0*/  STS.U8 [R19+UR4+0xd40], R9 ;  /* 0x000d400913007988 */ /* 0x0009e80008000004 */
[----:B------:R2:W-:Y:S04]  /*194b0*/  STS.U8 [R19+UR4+0xd00], R8 ;  /* 0x000d000813007988 */ /* 0x0005e80008000004 */
[----:B0-----:R-:W3:Y:S04]  /*194c0*/  LDL.LU R0, [R1+0x21f4] ;  /* 0x0021f40001007983 */ /* 0x001ee80000300800 */
[----:B-1----:R-:W3:Y:S04]  /*194d0*/  LDL.LU R11, [R1+0x21f0] ;  /* 0x0021f000010b7983 */ /* 0x002ee80000300800 */
[----:B--2---:R-:W2:Y:S04]  /*194e0*/  LDL.LU R10, [R1+0x21ec] ;  /* 0x0021ec00010a7983 */ /* 0x004ea80000300800 */
[----:B----4-:R-:W4:Y:S04]  /*194f0*/  LDL.LU R9, [R1+0x21e8] ;  /* 0x0021e80001097983 */ /* 0x010f280000300800 */
[----:B------:R-:W2:Y:S04]  /*19500*/  LDL.LU R8, [R1+0x21e4] ;  /* 0x0021e40001087983 */ /* 0x000ea80000300800 */
[----:B---3--:R-:W-:Y:S04]  /*19510*/  STS.U8 [R19+UR4+0xdc0], R7 ;  /* 0x000dc00713007988 */ /* 0x008fe80008000004 */
        /* <DEDUP_REMOVED lines=16> */
[----:B------:R1:W-:Y:S04]  /*19620*/  STS.U8 [R19+UR4+0x2d80], R13 ;  /* 0x002d800d13007988 */ /* 0x0003e80008000004 */
[----:B------:R3:W-:Y:S04]  /*19630*/  STS.U8 [R19+UR4+0x3500], R12 ;  /* 0x0035000c13007988 */ /* 0x0007e80008000004 */
[----:B0-----:R-:W4:Y:S04]  /*19640*/  LDL.LU R17, [R1+0x73c] ;  /* 0x00073c0001117983 */ /* 0x001f280000300800 */
[----:B-1----:R-:W4:Y:S04]  /*19650*/  LDL.LU R13, [R1+0x738] ;  /* 0x00073800010d7983 */ /* 0x002f280000300800 */
[----:B---3--:R-:W3:Y:S04]  /*19660*/  LDL.LU R12, [R1+0x734] ;  /* 0x00073400010c7983 */ /* 0x008ee80000300800 */
[----:B------:R-:W3:Y:S04]  /*19670*/  LDL.LU R7, [R1+0x6ac] ;  /* 0x0006ac0001077983 */ /* 0x000ee80000300800 */
[----:B------:R-:W3:Y:S04]  /*19680*/  LDL.LU R6, [R1+0x638] ;  /* 0x0006380001067983 */ /* 0x000ee80000300800 */
[----:B------:R-:W3:Y:S04]  /*19690*/  LDL.LU R5, [R1+0x634] ;  /* 0x0006340001057983 */ /* 0x000ee80000300800 */
[----:B------:R-:W3:Y:S04]  /*196a0*/  LDL.LU R4, [R1+0x630] ;  /* 0x0006300001047983 */ /* 0x000ee80000300800 */
[----:B------:R-:W3:Y:S04]  /*196b0*/  LDL.LU R3, [R1+0x62c] ;  /* 0x00062c0001037983 */ /* 0x000ee80000300800 */
[----:B------:R-:W3:Y:S04]  /*196c0*/  LDL.LU R16, [R1+0x5b8] ;  /* 0x0005b80001107983 */ /* 0x000ee80000300800 */
[----:B------:R-:W3:Y:S04]  /*196d0*/  LDL.LU R18, [R1+0x5b4] ;  /* 0x0005b40001127983 */ /* 0x000ee80000300800 */
[----:B------:R-:W-:Y:S04]  /*196e0*/  STS.U8 [R19+UR4+0x3540], R20 ;  /* 0x0035401413007988 */ /* 0x000fe80008000004 */
[----:B------:R-:W3:Y:S04]  /*196f0*/  LDL.LU R26, [R1+0x5b0] ;  /* 0x0005b000011a7983 */ /* 0x000ee80000300800 */
[----:B------:R0:W-:Y:S04]  /*19700*/  STS.U8 [R19+UR4+0x3580], R22 ;  /* 0x0035801613007988 */ /* 0x0001e80008000004 */
[----:B------:R-:W3:Y:S04]  /*19710*/  LDL.LU R28, [R1+0x5ac] ;  /* 0x0005ac00011c7983 */ /* 0x000ee80000300800 */
[----:B------:R1:W-:Y:S04]  /*19720*/  STS.U8 [R19+UR4+0x35c0], R24 ;  /* 0x0035c01813007988 */ /* 0x0003e80008000004 */
[----:B0-----:R-:W3:Y:S04]  /*19730*/  LDL.LU R22, [R1+0x538] ;  /* 0x0005380001167983 */ /* 0x001ee80000300800 */
[----:B-1----:R-:W3:Y:S04]  /*19740*/  LDL.LU R24, [R1+0x534] ;  /* 0x0005340001187983 */ /* 0x002ee80000300800 */
        /* <DEDUP_REMOVED lines=8> */
[----:B--2---:R-:W-:Y:S04]  /*197d0*/  STS.U8 [R19+UR4+0x3d40], R8 ;  /* 0x003d400813007988 */ /* 0x004fe80008000004 */
[----:B------:R0:W-:Y:S04]  /*197e0*/  STL [R1+0x21c0], R8 ;  /* 0x0021c00801007387 */ /* 0x0001e80000100800 */
[----:B----4-:R-:W-:Y:S04]  /*197f0*/  STS.U8 [R19+UR4+0x3d00], R9 ;  /* 0x003d000913007988 */ /* 0x010fe80008000004 */
[----:B------:R-:W-:Y:S04]  /*19800*/  STS.U8 [R19+UR4+0x3dc0], R10 ;  /* 0x003dc00a13007988 */ /* 0x000fe80008000004 */
[----:B------:R-:W-:Y:S04]  /*19810*/  STS.U8 [R19+UR4+0x3d80], R11 ;  /* 0x003d800b13007988 */ /* 0x000fe80008000004 */
[----:B0-----:R-:W2:Y:S04]  /*19820*/  LDL.LU R8, [R1+0x6b0] ;  /* 0x0006b00001087983 */ /* 0x001ea80000300800 */
[----:B------:R0:W-:Y:S04]  /*19830*/  STL [R1+0x21c4], R9 ;  /* 0x0021c40901007387 */ /* 0x0001e80000100800 */
[----:B0-----:R-:W4:Y:S04]  /*19840*/  LDL.LU R9, [R1+0x6b4] ;  /* 0x0006b40001097983 */ /* 0x001f280000300800 */
[----:B------:R0:W-:Y:S04]  /*19850*/  STL [R1+0x21c8], R10 ;  /* 0x0021c80a01007387 */ /* 0x0001e80000100800 */
[----:B0-----:R-:W2:Y:S04]  /*19860*/  LDL.LU R10, [R1+0x6b8] ;  /* 0x0006b800010a7983 */ /* 0x001ea80000300800 */
[----:B------:R-:W2:Y:S04]  /*19870*/  LDL.LU R19, [R1+0x21e0] ;  /* 0x0021e00001137983 */ /* 0x000ea80000300800 */
[----:B------:R0:W-:Y:S04]  /*19880*/  STL [R1+0x21cc], R11 ;  /* 0x0021cc0b01007387 */ /* 0x0001e80000100800 */
[----:B0-----:R-:W2:Y:S01]  /*19890*/  LDL.LU R11, [R1+0x730] ;  /* 0x00073000010b7983 */ /* 0x001ea20000300800 */
[----:B------:R-:W-:-:S05]  /*198a0*/  LOP3.LUT R2, R2, 0x30, RZ, 0x3c, !PT ;  /* 0x0000003002027812 */ /* 0x000fca00078e3cff */
[----:B------:R0:W-:Y:S04]  /*198b0*/  STS.U8 [R2+UR4+0x600], R17 ;  /* 0x0006001102007988 */ /* 0x0001e80008000004 */
[----:B------:R1:W-:Y:S04]  /*198c0*/  STS.U8 [R2+UR4+0x640], R13 ;  /* 0x0006400d02007988 */ /* 0x0003e80008000004 */
[----:B---3--:R3:W-:Y:S04]  /*198d0*/  STS.U8 [R2+UR4+0x680], R12 ;  /* 0x0006800c02007988 */ /* 0x0087e80008000004 */
[----:B0-----:R-:W4:Y:S04]  /*198e0*/  LDL.LU R17, [R1+0x21dc] ;  /* 0x0021dc0001117983 */ /* 0x001f280000300800 */
[----:B-1----:R-:W4:Y:S04]  /*198f0*/  LDL.LU R13, [R1+0x21d8] ;  /* 0x0021d800010d7983 */ /* 0x002f280000300800 */
[----:B---3--:R-:W3:Y:S04]  /*19900*/  LDL.LU R12, [R1+0x21d4] ;  /* 0x0021d400010c7983 */ /* 0x008ee80000300800 */
[----:B--2---:R-:W-:Y:S04]  /*19910*/  STS.U8 [R2+UR4+0x6c0], R11 ;  /* 0x0006c00b02007988 */ /* 0x004fe80008000004 */
[----:B------:R-:W-:Y:S04]  /*19920*/  STS.U8 [R2+UR4+0xe40], R10 ;  /* 0x000e400a02007988 */ /* 0x000fe80008000004 */
        /* <DEDUP_REMOVED lines=13> */
[----:B0-----:R-:W2:Y:S04]  /*19a00*/  LDL.LU R22, [R1+0x8] ;  /* 0x0000080001167983 */ /* 0x001ea80000300800 */
[----:B-1----:R-:W4:Y:S04]  /*19a10*/  LDL.LU R24, [R1+0x4] ;  /* 0x0000040001187983 */ /* 0x002f280000300800 */
[----:B------:R-:W2:Y:S04]  /*19a20*/  LDL.LU R11, [R1+0x72c] ;  /* 0x00072c00010b7983 */ /* 0x000ea80000300800 */
[----:B------:R0:W-:Y:S04]  /*19a30*/  STS.U8 [R2+UR4+0x2680], R14 ;  /* 0x0026800e02007988 */ /* 0x0001e80008000004 */
[----:B------:R1:W-:Y:S04]  /*19a40*/  STS.U8 [R2+UR4+0x26c0], R15 ;  /* 0x0026c00f02007988 */ /* 0x0003e80008000004 */
[----:B------:R-:W-:Y:S04]  /*19a50*/  STS.U8 [R2+UR4+0x2e40], R29 ;  /* 0x002e401d02007988 */ /* 0x000fe80008000004 */
[----:B------:R-:W-:Y:S04]  /*19a60*/  STS.U8 [R2+UR4+0x2e00], R27 ;  /* 0x002e001b02007988 */ /* 0x000fe80008000004 */
[----:B------:R-:W-:Y:S04]  /*19a70*/  STS.U8 [R2+UR4+0x2ec0], R25 ;  /* 0x002ec01902007988 */ /* 0x000fe80008000004 */
[----:B------:R-:W-:Y:S04]  /*19a80*/  STS.U8 [R2+UR4+0x2e80], R23 ;  /* 0x002e801702007988 */ /* 0x000fe80008000004 */
[----:B------:R-:W-:Y:S04]  /*19a90*/  STS.U8 [R2+UR4+0x3600], R21 ;  /* 0x0036001502007988 */ /* 0x000fe80008000004 */
[----:B------:R-:W-:Y:S04]  /*19aa0*/  STS.U8 [R2+UR4+0x3640], R20 ;  /* 0x0036401402007988 */ /* 0x000fe80008000004 */
[----:B--2---:R2:W-:Y:S04]  /*19ab0*/  STL [R1+0x21d0], R11 ;  /* 0x0021d00b01007387 */ /* 0x0045e80000100800 */
        /* <DEDUP_REMOVED lines=11> */
[----:B0-----:R-:W3:Y:S04]  /*19b70*/  LDL.LU R14, [R1+0x5a8] ;  /* 0x0005a800010e7983 */ /* 0x001ee80000300800 */
[----:B-1----:R-:W3:Y:S01]  /*19b80*/  LDL.LU R15, [R1+0x5a4] ;  /* 0x0005a400010f7983 */ /* 0x002ee20000300800 */
[----:B--2---:R-:W-:-:S03]  /*19b90*/  LOP3.LUT R11, R0, 0x30, RZ, 0x3c, !PT ;  /* 0x00000030000b7812 */ /* 0x004fc600078e3cff */
[----:B------:R-:W2:Y:S04]  /*19ba0*/  LDL.LU R29, [R1+0x5a0] ;  /* 0x0005a000011d7983 */ /* 0x000ea80000300800 */
[----:B------:R-:W2:Y:S04]  /*19bb0*/  LDL.LU R27, [R1+0x59c] ;  /* 0x00059c00011b7983 */ /* 0x000ea80000300800 */
[----:B------:R-:W2:Y:S04]  /*19bc0*/  LDL.LU R25, [R1+0x528] ;  /* 0x0005280001197983 */ /* 0x000ea80000300800 */
[----:B------:R-:W2:Y:S04]  /*19bd0*/  LDL.LU R3, [R1+0x524] ;  /* 0x0005240001037983 */ /* 0x000ea80000300800 */
[----:B------:R-:W2:Y:S04]  /*19be0*/  LDL.LU R2, [R1+0x520] ;  /* 0x0005200001027983 */ /* 0x000ea80000300800 */
[----:B------:R0:W-:Y:S04]  /*19bf0*/  STS.U8 [R11+UR4+0x3680], R22 ;  /* 0x003680160b007988 */ /* 0x0001e80008000004 */
[----:B----4-:R1:W-:Y:S04]  /*19c00*/  STS.U8 [R11+UR4+0x36c0], R24 ;  /* 0x0036c0180b007988 */ /* 0x0103e80008000004 */
[----:B------:R-:W4:Y:S04]  /*19c10*/  LDL.LU R23, [R1+0x51c] ;  /* 0x00051c0001177983 */ /* 0x000f280000300800 */
[----:B------:R-:W2:Y:S04]  /*19c20*/  LDL.LU R21, [R1+0x428] ;  /* 0x0004280001157983 */ /* 0x000ea80000300800 */
[----:B---3--:R-:W-:Y:S04]  /*19c30*/  STS.U8 [R11+UR4+0x3e40], R12 ;  /* 0x003e400c0b007988 */ /* 0x008fe80008000004 */
[----:B------:R-:W3:Y:S04]  /*19c40*/  LDL.LU R20, [R1+0x404] ;  /* 0x0004040001147983 */ /* 0x000ee80000300800 */
[----:B------:R-:W-:Y:S04]  /*19c50*/  STS.U8 [R11+UR4+0x3e00], R13 ;  /* 0x003e000d0b007988 */ /* 0x000fe80008000004 */
[----:B------:R-:W-:Y:S04]  /*19c60*/  STS.U8 [R11+UR4+0x3ec0], R17 ;  /* 0x003ec0110b007988 */ /* 0x000fe80008000004 */
[----:B------:R1:W-:Y:S04]  /*19c70*/  STS.U8 [R11+UR4+0x3e80], R19 ;  /* 0x003e80130b007988 */ /* 0x0003e80008000004 */
[----:B0-----:R-:W2:Y:S04]  /*19c80*/  LDL.LU R22, [R1+0x400] ;  /* 0x0004000001167983 */ /* 0x001ea80000300800 */
[----:B-1----:R-:W2:Y:S04]  /*19c90*/  LDL.LU R24, [R1+0x44] ;  /* 0x0000440001187983 */ /* 0x002ea80000300800 */
[----:B------:R-:W2:Y:S01]  /*19ca0*/  LDL.LU R11, [R1+0x21d0] ;  /* 0x0021d000010b7983 */ /* 0x000ea20000300800 */
[----:B------:R-:W-:-:S05]  /*19cb0*/  LOP3.LUT R0, R0, 0x38, RZ, 0x3c, !PT ;  /* 0x0000003800007812 */ /* 0x000fca00078e3cff */
[----:B--2---:R0:W-:Y:S04]  /*19cc0*/  STS.U8 [R0+UR4+0x700], R11 ;  /* 0x0007000b00007988 */ /* 0x0041e80008000004 */
[----:B------:R1:W-:Y:S04]  /*19cd0*/  STS.U8 [R0+UR4+0x740], R10 ;  /* 0x0007400a00007988 */ /* 0x0003e80008000004 */
[----:B------:R2:W-:Y:S04]  /*19ce0*/  STS.U8 [R0+UR4+0x780], R9 ;  /* 0x0007800900007988 */ /* 0x0005e80008000004 */
[----:B------:R0:W-:Y:S04]  /*19cf0*/  STS.U8 [R0+UR4+0x7c0], R8 ;  /* 0x0007c00800007988 */ /* 0x0001e80008000004 */
[----:B------:R0:W-:Y:S04]  /*19d00*/  STS.U8 [R0+UR4+0xf40], R7 ;  /* 0x000f400700007988 */ /* 0x0001e80008000004 */
[----:B------:R1:W-:Y:S04]  /*19d10*/  STS.U8 [R0+UR4+0xf00], R6 ;  /* 0x000f000600007988 */ /* 0x0003e80008000004 */
[----:B------:R2:W-:Y:S04]  /*19d20*/  STS.U8 [R0+UR4+0xfc0], R5 ;  /* 0x000fc00500007988 */ /* 0x0005e80008000004 */
[----:B0-----:R-:W3:Y:S04]  /*19d30*/  LDL.LU R11, [R1+0x21cc] ;  /* 0x0021cc00010b7983 */ /* 0x001ee80000300800 */
[----:B-1----:R-:W3:Y:S04]  /*19d40*/  LDL.LU R10, [R1+0x21c8] ;  /* 0x0021c800010a7983 */ /* 0x002ee80000300800 */
[----:B--2---:R-:W2:Y:S04]  /*19d50*/  LDL.LU R9, [R1+0x21c4] ;  /* 0x0021c40001097983 */ /* 0x004ea80000300800 */
[----:B------:R-:W2:Y:S04]  /*19d60*/  LDL.LU R8, [R1+0x21c0] ;  /* 0x0021c00001087983 */ /* 0x000ea80000300800 */
[----:B------:R-:W2:Y:S04]  /*19d70*/  LDL.LU R7, [R1+0x21bc] ;  /* 0x0021bc0001077983 */ /* 0x000ea80000300800 */
[----:B------:R-:W2:Y:S04]  /*19d80*/  LDL.LU R6, [R1+0x21b8] ;  /* 0x0021b80001067983 */ /* 0x000ea80000300800 */
[----:B------:R0:W-:Y:S04]  /*19d90*/  STS.U8 [R0+UR4+0xf80], R4 ;  /* 0x000f800400007988 */ /* 0x0001e80008000004 */
[----:B------:R-:W2:Y:S04]  /*19da0*/  LDL.LU R5, [R1+0x21b4] ;  /* 0x0021b40001057983 */ /* 0x000ea80000300800 */
[----:B------:R1:W-:Y:S04]  /*19db0*/  STS.U8 [R0+UR4+0x1700], R16 ;  /* 0x0017001000007988 */ /* 0x0003e80008000004 */
[----:B------:R0:W-:Y:S04]  /*19dc0*/  STS.U8 [R0+UR4+0x1740], R18 ;  /* 0x0017401200007988 */ /* 0x0001e80008000004 */
[----:B------:R0:W-:Y:S04]  /*19dd0*/  STS.U8 [R0+UR4+0x1780], R26 ;  /* 0x0017801a00007988 */ /* 0x0001e80008000004 */
[----:B------:R1:W-:Y:S04]  /*19de0*/  STS.U8 [R0+UR4+0x17c0], R28 ;  /* 0x0017c01c00007988 */ /* 0x0003e80008000004 */
[----:B------:R4:W-:Y:S04]  /*19df0*/  STS.U8 [R0+UR4+0x1f40], R14 ;  /* 0x001f400e00007988 */ /* 0x0009e80008000004 */
[----:B0-----:R-:W2:Y:S04]  /*19e00*/  LDL.LU R4, [R1+0x21b0] ;  /* 0x0021b00001047983 */ /* 0x001ea80000300800 */
[----:B-1----:R-:W2:Y:S04]  /*19e10*/  LDL.LU R16, [R1+0x21ac] ;  /* 0x0021ac0001107983 */ /* 0x002ea80000300800 */
[----:B------:R-:W2:Y:S04]  /*19e20*/  LDL.LU R18, [R1+0x21a8] ;  /* 0x0021a80001127983 */ /* 0x000ea80000300800 */
[----:B------:R0:W-:Y:S04]  /*19e30*/  STS.U8 [R0+UR4+0x1f00], R15 ;  /* 0x001f000f00007988 */ /* 0x0001e80008000004 */
[----:B------:R-:W2:Y:S04]  /*19e40*/  LDL.LU R26, [R1+0x21a4] ;  /* 0x0021a400011a7983 */ /* 0x000ea80000300800 */
[----:B------:R-:W2:Y:S04]  /*19e50*/  LDL.LU R28, [R1+0x21a0] ;  /* 0x0021a000011c7983 */ /* 0x000ea80000300800 */
[----:B----4-:R-:W4:Y:S04]  /*19e60*/  LDL.LU R14, [R1+0x219c] ;  /* 0x00219c00010e7983 */ /* 0x010f280000300800 */
[----:B------:R1:W-:Y:S04]  /*19e70*/  STS.U8 [R0+UR4+0x1fc0], R29 ;  /* 0x001fc01d00007988 */ /* 0x0003e80008000004 */
[----:B------:R0:W-:Y:S04]  /*19e80*/  STS.U8 [R0+UR4+0x1f80], R27 ;  /* 0x001f801b00007988 */ /* 0x0001e80008000004 */
[----:B------:R1:W-:Y:S04]  /*19e90*/  STS.U8 [R0+UR4+0x2700], R25 ;  /* 0x0027001900007988 */ /* 0x0003e80008000004 */
[----:B------:R1:W-:Y:S04]  /*19ea0*/  STS.U8 [R0+UR4+0x2740], R3 ;  /* 0x0027400300007988 */ /* 0x0003e80008000004 */
[----:B0-----:R-:W2:Y:S04]  /*19eb0*/  LDL.LU R15, [R1+0x2198] ;  /* 0x00219800010f7983 */ /* 0x001ea80000300800 */
[----:B------:R0:W-:Y:S04]  /*19ec0*/  STS.U8 [R0+UR4+0x2780], R2 ;  /* 0x0027800200007988 */ /* 0x0001e80008000004 */
[----:B-1----:R-:W2:Y:S04]  /*19ed0*/  LDL.LU R29, [R1+0x2194] ;  /* 0x00219400011d7983 */ /* 0x002ea80000300800 */
[----:B------:R-:W2:Y:S04]  /*19ee0*/  LDL.LU R27, [R1+0x2190] ;  /* 0x00219000011b7983 */ /* 0x000ea80000300800 */
[----:B------:R1:W-:Y:S04]  /*19ef0*/  STS.U8 [R0+UR4+0x27c0], R23 ;  /* 0x0027c01700007988 */ /* 0x0003e80008000004 */
[----:B------:R-:W2:Y:S04]  /*19f00*/  LDL.LU R25, [R1+0x218c] ;  /* 0x00218c0001197983 */ /* 0x000ea80000300800 */
[----:B------:R-:W2:Y:S04]  /*19f10*/  LDL R3, [R1+0x11a0] ;  /* 0x0011a00001037983 */ /* 0x000ea80000100800 */
[----:B------:R1:W-:Y:S04]  /*19f20*/  STS.U8 [R0+UR4+0x2f40], R21 ;  /* 0x002f401500007988 */ /* 0x0003e80008000004 */
[----:B---3--:R3:W-:Y:S04]  /*19f30*/  STS.U8 [R0+UR4+0x2f00], R20 ;  /* 0x002f001400007988 */ /* 0x0087e80008000004 */
[----:B0-----:R-:W2:Y:S04]  /*19f40*/  LDL R2, [R1+0x11a8] ;  /* 0x0011a80001027983 */ /* 0x001ea80000100800 */
[----:B-1----:R-:W2:Y:S04]  /*19f50*/  LDL.LU R23, [R1+0x2188] ;  /* 0x0021880001177983 */ /* 0x002ea80000300800 */
[----:B------:R0:W-:Y:S04]  /*19f60*/  STS.U8 [R0+UR4+0x2fc0], R22 ;  /* 0x002fc01600007988 */ /* 0x0001e80008000004 */
[----:B------:R1:W-:Y:S04]  /*19f70*/  STS.U8 [R0+UR4+0x2f80], R24 ;  /* 0x002f801800007988 */ /* 0x0003e80008000004 */
[----:B------:R-:W2:Y:S04]  /*19f80*/  LDL.LU R21, [R1+0x2184] ;  /* 0x0021840001157983 */ /* 0x000ea80000300800 */
[----:B---3--:R-:W3:Y:S04]  /*19f90*/  LDL.LU R20, [R1+0x2180] ;  /* 0x0021800001147983 */ /* 0x008ee80000300800 */
[----:B0-----:R-:W2:Y:S04]  /*19fa0*/  LDL.LU R22, [R1+0x217c] ;  /* 0x00217c0001167983 */ /* 0x001ea80000300800 */
[----:B-1----:R-:W2:Y:S01]  /*19fb0*/  LDL.LU R24, [R1+0x2178] ;  /* 0x0021780001187983 */ /* 0x002ea20000300800 */
[----:B----4-:R-:W-:-:S03]  /*19fc0*/  PRMT R14, RZ, 0x7610, R14 ;  /* 0x00007610ff0e7816 */ /* 0x010fc6000000000e */
[----:B--2---:R-:W-:Y:S04]  /*19fd0*/  STS.U8 [R0+UR4+0x3700], R24 ;  /* 0x0037001800007988 */ /* 0x004fe80008000004 */
[----:B------:R-:W-:Y:S04]  /*19fe0*/  STS.U8 [R0+UR4+0x3740], R22 ;  /* 0x0037401600007988 */ /* 0x000fe80008000004 */
[----:B---3--:R-:W-:Y:S04]  /*19ff0*/  STS.U8 [R0+UR4+0x3780], R20 ;  /* 0x0037801400007988 */ /* 0x008fe80008000004 */
[----:B------:R-:W-:Y:S04]  /*1a000*/  STS.U8 [R0+UR4+0x37c0], R21 ;  /* 0x0037c01500007988 */ /* 0x000fe80008000004 */
[----:B------:R-:W-:Y:S04]  /*1a010*/  STS.U8 [R0+UR4+0x3f40], R23 ;  /* 0x003f401700007988 */ /* 0x000fe80008000004 */
[----:B------:R-:W-:Y:S04]  /*1a020*/  STS.U8 [R0+UR4+0x3f00], R25 ;  /* 0x003f001900007988 */ /* 0x000fe80008000004 */
[----:B------:R-:W-:Y:S04]  /*1a030*/  STS.U8 [R0+UR4+0x3fc0], R27 ;  /* 0x003fc01b00007988 */ /* 0x000fe80008000004 */
[----:B------:R0:W-:Y:S01]  /*1a040*/  STS.U8 [R0+UR4+0x3f80], R29 ;  /* 0x003f801d00007988 */ /* 0x0001e20008000004 */
[----:B------:R-:W-:Y:S06]  /*1a050*/  BAR.SYNC.DEFER_BLOCKING 0x0 ;  /* 0x0000000000007b1d */ /* 0x000fec0000010000 */
[----:B0-----:R-:W2:Y:S04]  /*1a060*/  LDL.LU R0, [R1+0x2174] ;  /* 0x0021740001007983 */ /* 0x001ea80000300800 */
[----:B------:R-:W3:Y:S04]  /*1a070*/  @!P0 LDG.E.U8 R14, desc[UR40][R2.64] ;  /* 0x00000028020e8981 */ /* 0x000ee8000c1e1100 */
[----:B---3--:R0:W-:Y:S04]  /*1a080*/  STL [R1+0x42c], R14 ;  /* 0x00042c0e01007387 */ /* 0x0081e80000100800 */
[----:B0-----:R-:W3:Y:S04]  /*1a090*/  LDL.LU R14, [R1+0x2170] ;  /* 0x00217000010e7983 */ /* 0x001ee80000300800 */
[----:B------:R-:W4:Y:S04]  /*1a0a0*/  LDL R2, [R1+0x7e4] ;  /* 0x0007e40001027983 */ /* 0x000f280000100800 */
[----:B------:R-:W4:Y:S01]  /*1a0b0*/  LDL R3, [R1+0xfe0] ;  /* 0x000fe00001037983 */ /* 0x000f220000100800 */
[----:B--2---:R-:W-:-:S02]  /*1a0c0*/  PRMT R0, RZ, 0x7610, R0 ;  /* 0x00007610ff007816 */ /* 0x004fc40000000000 */
[----:B----4-:R-:W-:-:S04]  /*1a0d0*/  @!P0 LOP3.LUT R3, R3, R2, RZ, 0x3c, !PT ;  /* 0x0000000203038212 */ /* 0x010fc800078e3cff */
[----:B------:R-:W-:-:S04]  /*1a0e0*/  @!P0 LOP3.LUT R2, R3, R2, RZ, 0x3c, !PT ;  /* 0x0000000203028212 */ /* 0x000fc800078e3cff */
[----:B------:R-:W-:-:S05]  /*1a0f0*/  @!P0 LOP3.LUT R3, R3, R2, RZ, 0x3c, !PT ;  /* 0x0000000203038212 */ /* 0x000fca00078e3cff */
[----:B------:R-:W2:Y:S04]  /*1a100*/  @!P0 LDG.E.U8 R0, desc[UR40][R2.64] ;  /* 0x0000002802008981 */ /* 0x000ea8000c1e1100 */
[----:B--2---:R0:W-:Y:S04]  /*1a110*/  STL [R1+0x434], R0 ;  /* 0x0004340001007387 */ /* 0x0041e80000100800 */
[----:B0-----:R-:W2:Y:S04]  /*1a120*/  LDL.LU R0, [R1+0x216c] ;  /* 0x00216c0001007983 */ /* 0x001ea80000300800 */
[----:B------:R-:W4:Y:S04]  /*1a130*/  LDL R2, [R1+0xfdc] ;  /* 0x000fdc0001027983 */ /* 0x000f280000100800 */
[----:B------:R-:W4:Y:S01]  /*1a140*/  LDL R3, [R1+0x10e4] ;  /* 0x0010e40001037983 */ /* 0x000f220000100800 */
[----:B------:R-:W-:-:S02]  /*1a150*/  PRMT R15, RZ, 0x7610, R15 ;  /* 0x00007610ff0f7816 */ /* 0x000fc4000000000f */
[----:B----4-:R-:W-:-:S04]  /*1a160*/  @!P0 LOP3.LUT R3, R3, R2, RZ, 0x3c, !PT ;  /* 0x0000000203038212 */ /* 0x010fc800078e3cff */
[----:B------:R-:W-:-:S04]  /*1a170*/  @!P0 LOP3.LUT R2, R3, R2, RZ, 0x3c, !PT ;  /* 0x0000000203028212 */ /* 0x000fc800078e3cff */
[----:B------:R-:W-:-:S05]  /*1a180*/  @!P0 LOP3.LUT R3, R3, R2, RZ, 0x3c, !PT ;  /* 0x0000000203038212 */ /* 0x000fca00078e3cff */
[----:B------:R-:W4:Y:S04]  /*1a190*/  @!P0 LDG.E.U8 R15, desc[UR40][R2.64] ;  /* 0x00000028020f8981 */ /* 0x000f28000c1e1100 */
[----:B----4-:R0:W-:Y:S04]  /*1a1a0*/  STL [R1+0x430], R15 ;  /* 0x0004300f01007387 */ /* 0x0101e80000100800 */
[----:B0-----:R-:W4:Y:S04]  /*1a1b0*/  LDL.LU R15, [R1+0x2168] ;  /* 0x00216800010f7983 */ /* 0x001f280000300800 */
[----:B------:R-:W3:Y:S04]  /*1a1c0*/  LDL R2, [R1+0xfd8] ;  /* 0x000fd80001027983 */ /* 0x000ee80000100800 */
[----:B------:R-:W3:Y:S01]  /*1a1d0*/  LDL R3, [R1+0x10e0] ;  /* 0x0010e00001037983 */ /* 0x000ee20000100800 */
[----:B--2---:R-:W-:-:S02]  /*1a1e0*/  PRMT R0, RZ, 0x7610, R0 ;  /* 0x00007610ff007816 */ /* 0x004fc40000000000 */
[----:B---3--:R-:W-:-:S04]  /*1a1f0*/  @!P0 LOP3.LUT R3, R3, R2, RZ, 0x3c, !PT ;  /* 0x0000000203038212 */ /* 0x008fc800078e3cff */
[----:B------:R-:W-:-:S04]  /*1a200*/  @!P0 LOP3.LUT R2, R3, R2, RZ, 0x3c, !PT ;  /* 0x0000000203028212 */ /* 0x000fc800078e3cff */
[----:B------:R-:W-:-:S05]  /*1a210*/  @!P0 LOP3.LUT R3, R3, R2, RZ, 0x3c, !PT ;  /* 0x0000000203038212 */ /* 0x000fca00078e3cff */
[----:B------:R-:W2:Y:S04]  /*1a220*/  @!P0 LDG.E.U8 R0, desc[UR40][R2.64] ;  /* 0x0000002802008981 */ /* 0x000ea8000c1e1100 */
[----:B--2---:R0:W-:Y:S04]  /*1a230*/  STL [R1+0x428], R0 ;  /* 0x0004280001007387 */ /* 0x0041e80000100800 */
[----:B0-----:R-:W2:Y:S04]  /*1a240*/  LDL.LU R0, [R1+0x2164] ;  /* 0x0021640001007983 */ /* 0x001ea80000300800 */
[----:B------:R-:W3:Y:S04]  /*1a250*/  LDL R2, [R1+0xfd4] ;  /* 0x000fd40001027983 */ /* 0x000ee80000100800 */
[----:B------:R-:W3:Y:S01]  /*1a260*/  LDL R3, [R1+0x10dc] ;  /* 0x0010dc0001037983 */ /* 0x000ee20000100800 */
[----:B----4-:R-:W-:-:S02]  /*1a270*/  PRMT R15, RZ, 0x7610, R15 ;  /* 0x00007610ff0f7816 */ /* 0x010fc4000000000f */
[----:B---3--:R-:W-:-:S04]  /*1a280*/  @!P0 LOP3.LUT R3, R3, R2, RZ, 0x3c, !PT ;  /* 0x0000000203038212 */ /* 0x008fc800078e3cff */
[----:B------:R-:W-:-:S04]  /*1a290*/  @!P0 LOP3.LUT R2, R3, R2, RZ, 0x3c, !PT ;  /* 0x0000000203028212 */ /* 0x000fc800078e3cff */
[----:B------:R-:W-:-:S05]  /*1a2a0*/  @!P0 LOP3.LUT R3, R3, R2, RZ, 0x3c, !PT ;  /* 0x0000000203038212 */ /* 0x000fca00078e3cff */
        /* <DEDUP_REMOVED lines=14> */
[----:B---3--:R-:W-:-:S02]  /*1a390*/  PRMT R15, RZ, 0x7610, R15 ;  /* 0x00007610ff0f7816 */ /* 0x008fc4000000000f */
[----:B----4-:R-:W-:-:S04]  /*1a3a0*/  @!P0 LOP3.LUT R3, R3, R2, RZ, 0x3c, !PT ;  /* 0x0000000203038212 */ /* 0x010fc800078e3cff */
        /* <DEDUP_REMOVED lines=92> */
[----:B------:R0:W4:Y:S04]  /*1a970*/  @!P0 LDG.E.U8 R12, desc[UR40][R2.64] ;  /* 0x00000028020c8981 */ /* 0x000128000c1e1100 */
[----:B------:R-:W0:Y:S04]  /*1a980*/  LDL R2, [R1+0x1080] ;  /* 0x0010800001027983 */ /* 0x000e280000100800 */
[----:B------:R-:W0:Y:S01]  /*1a990*/  LDL R3, [R1+0x1084] ;  /* 0x0010840001037983 */ /* 0x000e220000100800 */
[----:B--2---:R-:W-:Y:S02]  /*1a9a0*/  PRMT R0, RZ, 0x7610, R0 ;  /* 0x00007610ff007816 */ /* 0x004fe40000000000 */
[----:B0-----:R-:W-:-:S04]  /*1a9b0*/  @!P0 LOP3.LUT R3, R3, R2, RZ, 0x3c, !PT ;  /* 0x0000000203038212 */ /* 0x001fc800078e3cff */
[----:B------:R-:W-:-:S04]  /*1a9c0*/  @!P0 LOP3.LUT R2, R3, R2, RZ, 0x3c, !PT ;  /* 0x0000000203028212 */ /* 0x000fc800078e3cff */
[----:B------:R-:W-:-:S05]  /*1a9d0*/  @!P0 LOP3.LUT R3, R3, R2, RZ, 0x3c, !PT ;  /* 0x0000000203038212 */ /* 0x000fca00078e3cff */
[----:B------:R-:W2:Y:S04]  /*1a9e0*/  @!P0 LDG.E.U8 R0, desc[UR40][R2.64] ;  /* 0x0000002802008981 */ /* 0x000ea8000c1e1100 */
[----:B----4-:R0:W-:Y:S04]  /*1a9f0*/  STL [R1+0x3f4], R12 ;  /* 0x0003f40c01007387 */ /* 0x0101e80000100800 */
[----:B0-----:R-:W4:Y:S04]  /*1aa00*/  LDL R12, [R1+0x105c] ;  /* 0x00105c00010c7983 */ /* 0x001f280000100800 */
[----:B--2---:R0:W-:Y:S04]  /*1aa10*/  STL [R1+0x3f0], R0 ;  /* 0x0003f00001007387 */ /* 0x0041e80000100800 */
[----:B0-----:R-:W2:Y:S04]  /*1aa20*/  LDL.LU R0, [R1+0x2130] ;  /* 0x0021300001007983 */ /* 0x001ea80000300800 */
[----:B------:R-:W2:Y:S04]  /*1aa30*/  LDL R2, [R1+0x1078] ;  /* 0x0010780001027983 */ /* 0x000ea80000100800 */
[----:B------:R-:W2:Y:S01]  /*1aa40*/  LDL R3, [R1+0x107c] ;  /* 0x00107c0001037983 */ /* 0x000ea20000100800 */
[----:B---3--:R-:W-:-:S02]  /*1aa50*/  PRMT R15, RZ, 0x7610, R15 ;  /* 0x00007610ff0f7816 */ /* 0x008fc4000000000f */
[----:B--2---:R-:W-:-:S04]  /*1aa60*/  @!P0 LOP3.LUT R3, R3, R2, RZ, 0x3c, !PT ;  /* 0x0000000203038212 */ /* 0x004fc800078e3cff */
[----:B------:R-:W-:-:S04]  /*1aa70*/  @!P0 LOP3.LUT R2, R3, R2, RZ, 0x3c, !PT ;  /* 0x0000000203028212 */ /* 0x000fc800078e3cff */
[----:B------:R-:W-:-:S05]  /*1aa80*/  @!P0 LOP3.LUT R3, R3, R2, RZ, 0x3c, !PT ;  /* 0x0000000203038212 */ /* 0x000fca00078e3cff */
[----:B------:R-:W2:Y:S04]  /*1aa90*/  @!P0 LDG.E.U8 R15, desc[UR40][R2.64] ;  /* 0x00000028020f8981 */ /* 0x000ea8000c1e1100 */
[----:B--2---:R0:W-:Y:S04]  /*1aaa0*/  STL [R1+0x4c], R15 ;  /* 0x00004c0f01007387 */ /* 0x0041e80000100800 */
[----:B0-----:R-:W2:Y:S04]  /*1aab0*/  LDL.LU R15, [R1+0x212c] ;  /* 0x00212c00010f7983 */ /* 0x001ea80000300800 */
[----:B------:R-:W3:Y:S04]  /*1aac0*/  LDL R2, [R1+0x1070] ;  /* 0x0010700001027983 */ /* 0x000ee80000100800 */
[----:B------:R-:W3:Y:S01]  /*1aad0*/  LDL R3, [R1+0x1074] ;  /* 0x0010740001037983 */ /* 0x000ee20000100800 */
[----:B------:R-:W-:-:S02]  /*1aae0*/  PRMT R0, RZ, 0x7610, R0 ;  /* 0x00007610ff007816 */ /* 0x000fc40000000000 */
[----:B---3--:R-:W-:-:S04]  /*1aaf0*/  @!P0 LOP3.LUT R3, R3, R2, RZ, 0x3c, !PT ;  /* 0x0000000203038212 */ /* 0x008fc800078e3cff */
[----:B------:R-:W-:-:S04]  /*1ab00*/  @!P0 LOP3.LUT R2, R3, R2, RZ, 0x3c, !PT ;  /* 0x0000000203028212 */ /* 0x000fc800078e3cff */
[----:B------:R-:W-:-:S05]  /*1ab10*/  @!P0 LOP3.LUT R3, R3, R2, RZ, 0x3c, !PT ;  /* 0x0000000203038212 */ /* 0x000fca00078e3cff */
[----:B------:R-:W3:Y:S04]  /*1ab20*/  @!P0 LDG.E.U8 R0, desc[UR40][R2.64] ;  /* 0x0000002802008981 */ /* 0x000ee8000c1e1100 */
[----:B---3--:R0:W-:Y:S04]  /*1ab30*/  STL [R1+0x48], R0 ;  /* 0x0000480001007387 */ /* 0x0081e80000100800 */
[----:B0-----:R-:W3:Y:S04]  /*1ab40*/  LDL.LU R0, [R1+0x2128] ;  /* 0x0021280001007983 */ /* 0x001ee80000300800 */
[----:B------:R-:W2:Y:S04]  /*1ab50*/  LDL R2, [R1+0x1068] ;  /* 0x0010680001027983 */ /* 0x000ea80000100800 */
[----:B------:R-:W2:Y:S01]  /*1ab60*/  LDL R3, [R1+0x106c] ;  /* 0x00106c0001037983 */ /* 0x000ea20000100800 */
[----:B------:R-:W-:-:S02]  /*1ab70*/  PRMT R13, RZ, 0x7610, R13 ;  /* 0x00007610ff0d7816 */ /* 0x000fc4000000000d */
[----:B--2---:R-:W-:-:S04]  /*1ab80*/  @!P0 LOP3.LUT R3, R3, R2, RZ, 0x3c, !PT ;  /* 0x0000000203038212 */ /* 0x004fc800078e3cff */
[----:B------:R-:W-:-:S04]  /*1ab90*/  @!P0 LOP3.LUT R2, R3, R2, RZ, 0x3c, !PT ;  /* 0x0000000203028212 */ /* 0x000fc800078e3cff */
[----:B------:R-:W-:-:S05]  /*1aba0*/  @!P0 LOP3.LUT R3, R3, R2, RZ, 0x3c, !PT ;  /* 0x0000000203038212 */ /* 0x000fca00078e3cff */
[----:B------:R0:W2:Y:S04]  /*1abb0*/  @!P0 LDG.E.U8 R13, desc[UR40][R2.64] ;  /* 0x00000028020d8981 */ /* 0x0000a8000c1e1100 */
[----:B------:R-:W0:Y:S04]  /*1abc0*/  LDL R2, [R1+0x1060] ;  /* 0x0010600001027983 */ /* 0x000e280000100800 */
[----:B------:R-:W0:Y:S01]  /*1abd0*/  LDL R3, [R1+0x1064] ;  /* 0x0010640001037983 */ /* 0x000e220000100800 */
[----:B---3--:R-:W-:Y:S02]  /*1abe0*/  PRMT R0, RZ, 0x7610, R0 ;  /* 0x00007610ff007816 */ /* 0x008fe40000000000 */
[----:B0-----:R-:W-:-:S04]  /*1abf0*/  @!P0 LOP3.LUT R3, R3, R2, RZ, 0x3c, !PT ;  /* 0x0000000203038212 */ /* 0x001fc800078e3cff */
[----:B------:R-:W-:-:S04]  /*1ac00*/  @!P0 LOP3.LUT R2, R3, R2, RZ, 0x3c, !PT ;  /* 0x0000000203028212 */ /* 0x000fc800078e3cff */
[----:B------:R-:W-:-:S05]  /*1ac10*/  @!P0 LOP3.LUT R3, R3, R2, RZ, 0x3c, !PT ;  /* 0x0000000203038212 */ /* 0x000fca00078e3cff */
[----:B------:R-:W3:Y:S04]  /*1ac20*/  @!P0 LDG.E.U8 R0, desc[UR40][R2.64] ;  /* 0x0000002802008981 */ /* 0x000ee8000c1e1100 */
[----:B--2---:R0:W-:Y:S04]  /*1ac30*/  STL [R1+0x44], R13 ;  /* 0x0000440d01007387 */ /* 0x0041e80000100800 */
[----:B0-----:R-:W2:Y:S04]  /*1ac40*/  LDL R13, [R1+0x103c] ;  /* 0x00103c00010d7983 */ /* 0x001ea80000100800 */
[----:B---3--:R0:W-:Y:S04]  /*1ac50*/  STL [R1+0x40], R0 ;  /* 0x0000400001007387 */ /* 0x0081e80000100800 */
[----:B0-----:R-:W3:Y:S04]  /*1ac60*/  LDL.LU R0, [R1+0x2124] ;  /* 0x0021240001007983 */ /* 0x001ee80000300800 */
[----:B------:R-:W2:Y:S01]  /*1ac70*/  LDL R3, [R1+0x1058] ;  /* 0x0010580001037983 */ /* 0x000ea20000100800 */
[----:B------:R-:W-:Y:S01]  /*1ac80*/  PRMT R15, RZ, 0x7610, R15 ;  /* 0x00007610ff0f7816 */ /* 0x000fe2000000000f */
[----:B----4-:R-:W-:-:S02]  /*1ac90*/  @!P0 IMAD.MOV.U32 R2, RZ, RZ, R12 ;  /* 0x000000ffff028224 */ /* 0x010fc400078e000c */
[----:B------:R-:W4:Y:S04]  /*1aca0*/  LDL R12, [R1+0x1034] ;  /* 0x00103400010c7983 */ /* 0x000f280000100800 */
[----:B--2---:R-:W2:Y:S04]  /*1acb0*/  @!P0 LDG.E.U8 R15, desc[UR40][R2.64] ;  /* 0x00000028020f8981 */ /* 0x004ea8000c1e1100 */
        /* <DEDUP_REMOVED lines=20> */
[----:B------:R-:W3:Y:S04]  /*1ae00*/  LDL R2, [R1+0x1040] ;  /* 0x0010400001027983 */ /* 0x000ee80000100800 */
[----:B------:R-:W3:Y:S01]  /*1ae10*/  LDL R3, [R1+0x1044] ;  /* 0x0010440001037983 */ /* 0x000ee20000100800 */
[----:B--2---:R-:W-:-:S02]  /*1ae20*/  PRMT R0, RZ, 0x7610, R0 ;  /* 0x00007610ff007816 */ /* 0x004fc40000000000 */
[----:B---3--:R-:W-:-:S04]  /*1ae30*/  @!P0 LOP3.LUT R3, R3, R2, RZ, 0x3c, !PT ;  /* 0x0000000203038212 */ /* 0x008fc800078e3cff */
[----:B------:R-:W-:-:S04]  /*1ae40*/  @!P0 LOP3.LUT R2, R3, R2, RZ, 0x3c, !PT ;  /* 0x0000000203028212 */ /* 0x000fc800078e3cff */
[----:B------:R-:W-:-:S05]  /*1ae50*/  @!P0 LOP3.LUT R3, R3, R2, RZ, 0x3c, !PT ;  /* 0x0000000203038212 */ /* 0x000fca00078e3cff */
[----:B------:R-:W2:Y:S01]  /*1ae60*/  @!P0 LDG.E.U8 R0, desc[UR40][R2.64] ;  /* 0x0000002802008981 */ /* 0x000ea2000c1e1100 */
[----:B------:R-:W-:-:S03]  /*1ae70*/  PRMT R9, RZ, 0x7610, R9 ;  /* 0x00007610ff097816 */ /* 0x000fc60000000009 */
[----:B--2---:R0:W-:Y:S04]  /*1ae80*/  STL [R1+0x30], R0 ;  /* 0x0000300001007387 */ /* 0x0041e80000100800 */
[----:B0-----:R-:W2:Y:S04]  /*1ae90*/  LDL.LU R0, [R1+0x2114] ;  /* 0x0021140001007983 */ /* 0x001ea80000300800 */
[----:B------:R-:W3:Y:S01]  /*1aea0*/  LDL R3, [R1+0x1038] ;  /* 0x0010380001037983 */ /* 0x000ee20000100800 */
[----:B------:R-:W-:Y:S01]  /*1aeb0*/  @!P0 IMAD.MOV.U32 R2, RZ, RZ, R13 ;  /* 0x000000ffff028224 */ /* 0x000fe200078e000d */
[----:B------:R-:W-:-:S02]  /*1aec0*/  PRMT R7, RZ, 0x7610, R7 ;  /* 0x00007610ff077816 */ /* 0x000fc40000000007 */
[----:B------:R-:W2:Y:S04]  /*1aed0*/  LDL R13, [R1+0x1010] ;  /* 0x00101000010d7983 */ /* 0x000ea80000100800 */
[----:B---3--:R4:W3:Y:S04]  /*1aee0*/  @!P0 LDG.E.U8 R9, desc[UR40][R2.64] ;  /* 0x0000002802098981 */ /* 0x0088e8000c1e1100 */
[----:B------:R-:W2:Y:S01]  /*1aef0*/  LDL R3, [R1+0x1030] ;  /* 0x0010300001037983 */ /* 0x000ea20000100800 */
[----:B----4-:R-:W-:-:S03]  /*1af00*/  @!P0 IMAD.MOV.U32 R2, RZ, RZ, R12 ;  /* 0x000000ffff028224 */ /* 0x010fc600078e000c */
[----:B---3--:R0:W-:Y:S01]  /*1af10*/  STL [R1+0x2c], R9 ;  /* 0x00002c0901007387 */ /* 0x0081e20000100800 */
[----:B--2---:R-:W-:-:S03]  /*1af20*/  PRMT R0, RZ, 0x7610, R0 ;  /* 0x00007610ff007816 */ /* 0x004fc60000000000 */
[----:B------:R-:W2:Y:S04]  /*1af30*/  LDL R12, [R1+0x1008] ;  /* 0x00100800010c7983 */ /* 0x000ea80000100800 */
[----:B------:R1:W3:Y:S04]  /*1af40*/  @!P0 LDG.E.U8 R7, desc[UR40][R2.64] ;  /* 0x0000002802078981 */ /* 0x0002e8000c1e1100 */
[----:B0-----:R-:W4:Y:S04]  /*1af50*/  LDL R9, [R1+0x1014] ;  /* 0x0010140001097983 */ /* 0x001f280000100800 */
[----:B------:R-:W1:Y:S04]  /*1af60*/  LDL R2, [R1+0x1028] ;  /* 0x0010280001027983 */ /* 0x000e680000100800 */
[----:B------:R-:W1:Y:S02]  /*1af70*/  LDL R3, [R1+0x102c] ;  /* 0x00102c0001037983 */ /* 0x000e640000100800 */
[----:B-1----:R-:W-:-:S04]  /*1af80*/  @!P0 LOP3.LUT R3, R3, R2, RZ, 0x3c, !PT ;  /* 0x0000000203038212 */ /* 0x002fc800078e3cff */
[----:B------:R-:W-:-:S04]  /*1af90*/  @!P0 LOP3.LUT R2, R3, R2, RZ, 0x3c, !PT ;  /* 0x0000000203028212 */ /* 0x000fc800078e3cff */
[----:B------:R-:W-:-:S05]  /*1afa0*/  @!P0 LOP3.LUT R3, R3, R2, RZ, 0x3c, !PT ;  /* 0x0000000203038212 */ /* 0x000fca00078e3cff */
[----:B------:R-:W2:Y:S04]  /*1afb0*/  @!P0 LDG.E.U8 R0, desc[UR40][R2.64] ;  /* 0x0000002802008981 */ /* 0x000ea8000c1e1100 */
[----:B---3--:R0:W-:Y:S04]  /*1afc0*/  STL [R1+0x28], R7 ;  /* 0x0000280701007387 */ /* 0x0081e80000100800 */
[----:B0-----:R-:W3:Y:S04]  /*1afd0*/  LDL R7, [R1+0x100c] ;  /* 0x00100c0001077983 */ /* 0x001ee80000100800 */
[----:B--2---:R0:W-:Y:S04]  /*1afe0*/  STL [R1+0x24], R0 ;  /* 0x0000240001007387 */ /* 0x0041e80000100800 */
[----:B0-----:R-:W2:Y:S04]  /*1aff0*/  LDL.LU R0, [R1+0x2110] ;  /* 0x0021100001007983 */ /* 0x001ea80000300800 */
        /* <DEDUP_REMOVED lines=9> */
[----:B------:R-:W-:Y:S02]  /*1b090*/  PRMT R0, RZ, 0x7610, R0 ;  /* 0x00007610ff007816 */ /* 0x000fe40000000000 */
[----:B------:R-:W-:-:S02]  /*1b0a0*/  PRMT R8, RZ, 0x7610, R8 ;  /* 0x00007610ff087816 */ /* 0x000fc40000000008 */
[----:B0-----:R-:W-:-:S04]  /*1b0b0*/  @!P0 LOP3.LUT R3, R3, R2, RZ, 0x3c, !PT ;  /* 0x0000000203038212 */ /* 0x001fc800078e3cff */
[----:B------:R-:W-:-:S04]  /*1b0c0*/  @!P0 LOP3.LUT R2, R3, R2, RZ, 0x3c, !PT ;  /* 0x0000000203028212 */ /* 0x000fc800078e3cff */
[----:B------:R-:W-:-:S05]  /*1b0d0*/  @!P0 LOP3.LUT R3, R3, R2, RZ, 0x3c, !PT ;  /* 0x0000000203038212 */ /* 0x000fca00078e3cff */
[----:B------:R4:W3:Y:S02]  /*1b0e0*/  @!P0 LDG.E.U8 R0, desc[UR40][R2.64] ;  /* 0x0000002802008981 */ /* 0x0008e4000c1e1100 */
[----:B----4-:R-:W-:Y:S02]  /*1b0f0*/  @!P0 IMAD.MOV.U32 R2, RZ, RZ, R9 ;  /* 0x000000ffff028224 */ /* 0x010fe400078e0009 */
[----:B------:R-:W-:-:S05]  /*1b100*/  @!P0 IMAD.MOV.U32 R3, RZ, RZ, R13 ;  /* 0x000000ffff038224 */ /* 0x000fca00078e000d */
[----:B------:R3:W4:Y:S01]  /*1b110*/  @!P0 LDG.E.U8 R8, desc[UR40][R2.64] ;  /* 0x0000002802088981 */ /* 0x000722000c1e1100 */
[----:B------:R-:W-:-:S03]  /*1b120*/  PRMT R6, RZ, 0x7610, R6 ;  /* 0x00007610ff067816 */ /* 0x000fc60000000006 */
[----:B--2---:R0:W-:Y:S01]  /*1b130*/  STL [R1+0x20], R5 ;  /* 0x0000200501007387 */ /* 0x0041e20000100800 */
[----:B---3--:R-:W-:Y:S02]  /*1b140*/  @!P0 IMAD.MOV.U32 R2, RZ, RZ, R7 ;  /* 0x000000ffff028224 */ /* 0x008fe400078e0007 */
[----:B------:R-:W-:Y:S01]  /*1b150*/  @!P0 IMAD.MOV.U32 R3, RZ, RZ, R12 ;  /* 0x000000ffff038224 */ /* 0x000fe200078e000c */
[----:B0-----:R-:W2:Y:S04]  /*1b160*/  LDL R5, [R1+0x1004] ;  /* 0x0010040001057983 */ /* 0x001ea80000100800 */
[----:B------:R2:W3:Y:S04]  /*1b170*/  @!P0 LDG.E.U8 R6, desc[UR40][R2.64] ;  /* 0x0000002802068981 */ /* 0x0004e8000c1e1100 */
[----:B------:R0:W-:Y:S04]  /*1b180*/  STL [R1+0x1c], R0 ;  /* 0x00001c0001007387 */ /* 0x0001e80000100800 */
[----:B0-----:R-:W3:Y:S04]  /*1b190*/  LDL.LU R0, [R1+0x210c] ;  /* 0x00210c0001007983 */ /* 0x001ee80000300800 */
[----:B------:R-:W3:Y:S04]  /*1b1a0*/  LDL R9, [R1+0xff8] ;  /* 0x000ff80001097983 */ /* 0x000ee80000100800 */
[----:B----4-:R0:W-:Y:S04]  /*1b1b0*/  STL [R1+0x18], R8 ;  /* 0x0000180801007387 */ /* 0x0101e80000100800 */
[----:B------:R-:W4:Y:S01]  /*1b1c0*/  LDL R3, [R1+0x1000] ;  /* 0x0010000001037983 */ /* 0x000f220000100800 */
[----:B------:R-:W-:-:S03]  /*1b1d0*/  PRMT R4, RZ, 0x7610, R4 ;  /* 0x00007610ff047816 */ /* 0x000fc60000000004 */
[----:B------:R-:W4:Y:S04]  /*1b1e0*/  LDL R13, [R1+0xff4] ;  /* 0x000ff400010d7983 */ /* 0x000f280000100800 */
[----:B------:R-:W4:Y:S04]  /*1b1f0*/  LDL R12, [R1+0x10fc] ;  /* 0x0010fc00010c7983 */ /* 0x000f280000100800 */
[----:B------:R-:W4:Y:S04]  /*1b200*/  LDL R7, [R1+0xff0] ;  /* 0x000ff00001077983 */ /* 0x000f280000100800 */
[----:B0-----:R-:W4:Y:S01]  /*1b210*/  LDL R8, [R1+0x10f4] ;  /* 0x0010f40001087983 */ /* 0x001f220000100800 */
[----:B--2---:R-:W-:-:S03]  /*1b220*/  @!P0 IMAD.MOV.U32 R2, RZ, RZ, R5 ;  /* 0x000000ffff028224 */ /* 0x004fc600078e0005 */
[----:B---3--:R0:W-:Y:S04]  /*1b230*/  STL [R1+0x14], R6 ;  /* 0x0000140601007387 */ /* 0x0081e80000100800 */
[----:B------:R-:W2:Y:S04]  /*1b240*/  LDL R5, [R1+0xfec] ;  /* 0x000fec0001057983 */ /* 0x000ea80000100800 */
[----:B0-----:R-:W3:Y:S04]  /*1b250*/  LDL R6, [R1+0x1104] ;  /* 0x0011040001067983 */ /* 0x001ee80000100800 */
[----:B----4-:R-:W4:Y:S04]  /*1b260*/  @!P0 LDG.E.U8 R4, desc[UR40][R2.64] ;  /* 0x0000002802048981 */ /* 0x010f28000c1e1100 */
[----:B------:R-:W2:Y:S04]  /*1b270*/  LDL R2, [R1+0xffc] ;  /* 0x000ffc0001027983 */ /* 0x000ea80000100800 */
[----:B------:R-:W2:Y:S01]  /*1b280*/  LDL R3, [R1+0x10ec] ;  /* 0x0010ec0001037983 */ /* 0x000ea20000100800 */
[----:B------:R-:W-:-:S02]  /*1b290*/  PRMT R15, RZ, 0x7610, R15 ;  /* 0x00007610ff0f7816 */ /* 0x000fc4000000000f */
[----:B------:R-:W-:Y:S02]  /*1b2a0*/  PRMT R14, RZ, 0x7610, R14 ;  /* 0x00007610ff0e7816 */ /* 0x000fe4000000000e */
[----:B------:R-:W-:Y:S01]  /*1b2b0*/  PRMT R11, RZ, 0x7610, R11 ;  /* 0x00007610ff0b7816 */ /* 0x000fe2000000000b */
[----:B----4-:R0:W-:Y:S04]  /*1b2c0*/  STL [R1+0x10], R4 ;  /* 0x0000100401007387 */ /* 0x0101e80000100800 */
[----:B0-----:R-:W4:Y:S01]  /*1b2d0*/  LDL R4, [R1+0x110c] ;  /* 0x00110c0001047983 */ /* 0x001f220000100800 */
[----:B--2---:R-:W-:-:S04]  /*1b2e0*/  @!P0 LOP3.LUT R3, R3, R2, RZ, 0x3c, !PT ;  /* 0x0000000203038212 */ /* 0x004fc800078e3cff */
[----:B------:R-:W-:-:S04]  /*1b2f0*/  @!P0 LOP3.LUT R2, R3, R2, RZ, 0x3c, !PT ;  /* 0x0000000203028212 */ /* 0x000fc800078e3cff */
[----:B------:R-:W-:-:S05]  /*1b300*/  @!P0 LOP3.LUT R3, R3, R2, RZ, 0x3c, !PT ;  /* 0x0000000203038212 */ /* 0x000fca00078e3cff */
[----:B------:R0:W2:Y:S02]  /*1b310*/  @!P0 LDG.E.U8 R15, desc[UR40][R2.64] ;  /* 0x00000028020f8981 */ /* 0x0000a4000c1e1100 */
[----:B0-----:R-:W-:Y:S02]  /*1b320*/  @!P0 IMAD.MOV.U32 R2, RZ, RZ, R8 ;  /* 0x000000ffff028224 */ /* 0x001fe400078e0008 */
[----:B------:R-:W-:Y:S01]  /*1b330*/  @!P0 IMAD.MOV.U32 R3, RZ, RZ, R9 ;  /* 0x000000ffff038224 */ /* 0x000fe200078e0009 */
[----:B------:R-:W2:Y:S04]  /*1b340*/  LDL R8, [R1+0x1114] ;  /* 0x0011140001087983 */ /* 0x000ea80000100800 */
[----:B------:R-:W2:Y:S04]  /*1b350*/  LDL R9, [R1+0xfe8] ;  /* 0x000fe80001097983 */ /* 0x000ea80000100800 */
[----:B------:R0:W2:Y:S02]  /*1b360*/  @!P0 LDG.E.U8 R14, desc[UR40][R2.64] ;  /* 0x00000028020e8981 */ /* 0x0000a4000c1e1100 */
[----:B0-----:R-:W-:-:S02]  /*1b370*/  @!P0 IMAD.MOV.U32 R2, RZ, RZ, R12 ;  /* 0x000000ffff028224 */ /* 0x001fc400078e000c */
[----:B------:R-:W-:-:S05]  /*1b380*/  @!P0 IMAD.MOV.U32 R3, RZ, RZ, R13 ;  /* 0x000000ffff038224 */ /* 0x000fca00078e000d */
[----:B------:R3:W2:Y:S01]  /*1b390*/  @!P0 LDG.E.U8 R11, desc[UR40][R2.64] ;  /* 0x00000028020b8981 */ /* 0x0006a2000c1e1100 */
[----:B------:R-:W-:Y:S01]  /*1b3a0*/  PRMT R10, RZ, 0x7610, R10 ;  /* 0x00007610ff0a7816 */ /* 0x000fe2000000000a */
[----:B---3--:R-:W-:Y:S02]  /*1b3b0*/  @!P0 IMAD.MOV.U32 R2, RZ, RZ, R6 ;  /* 0x000000ffff028224 */ /* 0x008fe400078e0006 */
[----:B------:R-:W-:Y:S01]  /*1b3c0*/  @!P0 IMAD.MOV.U32 R3, RZ, RZ, R7 ;  /* 0x000000ffff038224 */ /* 0x000fe200078e0007 */
[----:B------:R-:W3:Y:S04]  /*1b3d0*/  LDL R6, [R1+0x111c] ;  /* 0x00111c0001067983 */ /* 0x000ee80000100800 */
[----:B------:R-:W3:Y:S01]  /*1b3e0*/  LDL R7, [R1+0xfe4] ;  /* 0x000fe40001077983 */ /* 0x000ee20000100800 */
[----:B------:R-:W-:-:S03]  /*1b3f0*/  PRMT R29, RZ, 0x7610, R29 ;  /* 0x00007610ff1d7816 */ /* 0x000fc6000000001d */
[----:B------:R0:W3:Y:S02]  /*1b400*/  @!P0 LDG.E.U8 R10, desc[UR40][R2.64] ;  /* 0x00000028020a8981 */ /* 0x0000e4000c1e1100 */
[----:B0-----:R-:W-:Y:S01]  /*1b410*/  @!P0 IMAD.MOV.U32 R3, RZ, RZ, R5 ;  /* 0x000000ffff038224 */ /* 0x001fe200078e0005 */
[----:B------:R-:W-:Y:S02]  /*1b420*/  PRMT R28, RZ, 0x7610, R28 ;  /* 0x00007610ff1c7816 */ /* 0x000fe4000000001c */
[----:B------:R-:W-:Y:S01]  /*1b430*/  PRMT R27, RZ, 0x7610, R27 ;  /* 0x00007610ff1b7816 */ /* 0x000fe2000000001b */
[----:B------:R-:W3:Y:S01]  /*1b440*/  LDL R5, [R1+0x10e8] ;  /* 0x0010e80001057983 */ /* 0x000ee20000100800 */
[----:B----4-:R-:W-:-:S03]  /*1b450*/  @!P0 IMAD.MOV.U32 R2, RZ, RZ, R4 ;  /* 0x000000ffff028224 */ /* 0x010fc600078e0004 */
[----:B------:R-:W4:Y:S04]  /*1b460*/  LDL R4, [R1+0x1124] ;  /* 0x0011240001047983 */ /* 0x000f280000100800 */
[----:B------:R2:W4:Y:S02]  /*1b470*/  @!P0 LDG.E.U8 R29, desc[UR40][R2.64] ;  /* 0x00000028021d8981 */ /* 0x000524000c1e1100 */
[----:B--2---:R-:W-:Y:S02]  /*1b480*/  @!P0 IMAD.MOV.U32 R2, RZ, RZ, R8 ;  /* 0x000000ffff028224 */ /* 0x004fe400078e0008 */
[----:B------:R-:W-:-:S05]  /*1b490*/  @!P0 IMAD.MOV.U32 R3, RZ, RZ, R9 ;  /* 0x000000ffff038224 */ /* 0x000fca00078e0009 */
[----:B------:R3:W2:Y:S02]  /*1b4a0*/  @!P0 LDG.E.U8 R28, desc[UR40][R2.64] ;  /* 0x00000028021c8981 */ /* 0x0006a4000c1e1100 */
[----:B---3--:R-:W-:Y:S02]  /*1b4b0*/  @!P0 IMAD.MOV.U32 R2, RZ, RZ, R6 ;  /* 0x000000ffff028224 */ /* 0x008fe400078e0006 */
[----:B------:R-:W-:-:S05]  /*1b4c0*/  @!P0 IMAD.MOV.U32 R3, RZ, RZ, R7 ;  /* 0x000000ffff038224 */ /* 0x000fca00078e0007 */
[----:B------:R0:W3:Y:S04]  /*1b4d0*/  @!P0 LDG.E.U8 R27, desc[UR40][R2.64] ;  /* 0x00000028021b8981 */ /* 0x0000e8000c1e1100 */
[----:B----4-:R-:W-:Y:S04]  /*1b4e0*/  STL [R1+0x20cc], R29 ;  /* 0x0020cc1d01007387 */ /* 0x010fe80000100800 */
[----:B------:R1:W-:Y:S04]  /*1b4f0*/  STL [R1+0x4], R11 ;  /* 0x0000040b01007387 */ /* 0x0003e80000100800 */
[----:B-1----:R-:W4:Y:S04]  /*1b500*/  LDL R11, [R1+0x10f0] ;  /* 0x0010f000010b7983 */ /* 0x002f280000100800 */
[----:B------:R1:W-:Y:S04]  /*1b510*/  STL [R1], R10 ;  /* 0x0000000a01007387 */ /* 0x0003e80000100800 */
[----:B------:R-:W4:Y:S04]  /*1b520*/  LDL R9, [R1+0x10f8] ;  /* 0x0010f80001097983 */ /* 0x000f280000100800 */
[----:B------:R-:W4:Y:S04]  /*1b530*/  LDL R8, [R1+0x1134] ;  /* 0x0011340001087983 */ /* 0x000f280000100800 */
[----:B-1----:R-:W4:Y:S04]  /*1b540*/  LDL R10, [R1+0x112c] ;  /* 0x00112c00010a7983 */ /* 0x002f280000100800 */
[----:B--2---:R-:W-:Y:S04]  /*1b550*/  STL [R1+0x20c8], R28 ;  /* 0x0020c81c01007387 */ /* 0x004fe80000100800 */
[----:B------:R1:W-:Y:S04]  /*1b560*/  STL [R1+0xc], R15 ;  /* 0x00000c0f01007387 */ /* 0x0003e80000100800 */
[----:B------:R-:W2:Y:S04]  /*1b570*/  LDL R7, [R1+0x1100] ;  /* 0x0011000001077983 */ /* 0x000ea80000100800 */
[----:B------:R-:W2:Y:S01]  /*1b580*/  LDL R6, [R1+0x113c] ;  /* 0x00113c0001067983 */ /* 0x000ea20000100800 */
[----:B0-----:R-:W-:-:S02]  /*1b590*/  @!P0 IMAD.MOV.U32 R2, RZ, RZ, R4 ;  /* 0x000000ffff028224 */ /* 0x001fc400078e0004 */
[----:B------:R-:W-:Y:S01]  /*1b5a0*/  @!P0 IMAD.MOV.U32 R3, RZ, RZ, R5 ;  /* 0x000000ffff038224 */ /* 0x000fe200078e0005 */
[----:B------:R-:W-:Y:S02]  /*1b5b0*/  PRMT R26, RZ, 0x7610, R26 ;  /* 0x00007610ff1a7816 */ /* 0x000fe4000000001a */
[----:B------:R-:W-:-:S04]  /*1b5c0*/  PRMT R22, RZ, 0x7610, R22 ;  /* 0x00007610ff167816 */ /* 0x000fc80000000016 */
[----:B------:R4:W2:Y:S04]  /*1b5d0*/  @!P0 LDG.E.U8 R26, desc[UR40][R2.64] ;  /* 0x00000028021a8981 */ /* 0x0008a8000c1e1100 */
[----:B---3--:R-:W-:Y:S04]  /*1b5e0*/  STL [R1+0x20d0], R27 ;  /* 0x0020d01b01007387 */ /* 0x008fe80000100800 */
[----:B------:R0:W-:Y:S04]  /*1b5f0*/  STL [R1+0x8], R14 ;  /* 0x0000080e01007387 */ /* 0x0001e80000100800 */
[----:B------:R-:W3:Y:S04]  /*1b600*/  LDL R5, [R1+0x1108] ;  /* 0x0011080001057983 */ /* 0x000ee80000100800 */
[----:B------:R-:W3:Y:S01]  /*1b610*/  LDL R4, [R1+0x1144] ;  /* 0x0011440001047983 */ /* 0x000ee20000100800 */
[----:B------:R-:W-:-:S02]  /*1b620*/  PRMT R20, RZ, 0x7610, R20 ;  /* 0x00007610ff147816 */ /* 0x000fc40000000014 */
[----:B------:R-:W-:Y:S01]  /*1b630*/  PRMT R18, RZ, 0x7610, R18 ;  /* 0x00007610ff127816 */ /* 0x000fe20000000012 */
[----:B----4-:R-:W-:Y:S02]  /*1b640*/  @!P0 IMAD.MOV.U32 R3, RZ, RZ, R11 ;  /* 0x000000ffff038224 */ /* 0x010fe400078e000b */
[----:B------:R-:W-:-:S05]  /*1b650*/  @!P0 IMAD.MOV.U32 R2, RZ, RZ, R10 ;  /* 0x000000ffff028224 */ /* 0x000fca00078e000a */
[----:B------:R4:W3:Y:S02]  /*1b660*/  @!P0 LDG.E.U8 R22, desc[UR40][R2.64] ;  /* 0x0000002802168981 */ /* 0x0008e4000c1e1100 */
[----:B----4-:R-:W-:Y:S02]  /*1b670*/  @!P0 IMAD.MOV.U32 R2, RZ, RZ, R8 ;  /* 0x000000ffff028224 */ /* 0x010fe400078e0008 */
[----:B------:R-:W-:-:S05]  /*1b680*/  @!P0 IMAD.MOV.U32 R3, RZ, RZ, R9 ;  /* 0x000000ffff038224 */ /* 0x000fca00078e0009 */
[----:B------:R2:W4:Y:S02]  /*1b690*/  @!P0 LDG.E.U8 R20, desc[UR40][R2.64] ;  /* 0x0000002802148981 */ /* 0x000524000c1e1100 */
[----:B--2---:R-:W-:Y:S02]  /*1b6a0*/  @!P0 IMAD.MOV.U32 R2, RZ, RZ, R6 ;  /* 0x000000ffff028224 */ /* 0x004fe400078e0006 */
[----:B------:R-:W-:-:S05]  /*1b6b0*/  @!P0 IMAD.MOV.U32 R3, RZ, RZ, R7 ;  /* 0x000000ffff038224 */ /* 0x000fca00078e0007 */
[----:B------:R-:W2:Y:S01]  /*1b6c0*/  @!P0 LDG.E.U8 R18, desc[UR40][R2.64] ;  /* 0x0000002802128981 */ /* 0x000ea2000c1e1100 */
[----:B------:R-:W-:-:S06]  /*1b6d0*/  PRMT R16, RZ, 0x7610, R16 ;  /* 0x00007610ff107816 */ /* 0x000fcc0000000010 */
[----:B---3--:R-:W3:Y:S04]  /*1b6e0*/  @!P0 LDG.E.U8 R16, desc[UR40][R4.64] ;  /* 0x0000002804108981 */ /* 0x008ee8000c1e1100 */
[----:B------:R-:W-:Y:S04]  /*1b6f0*/  STL [R1+0x20f4], R26 ;  /* 0x0020f41a01007387 */ /* 0x000fe80000100800 */
[----:B------:R-:W-:Y:S04]  /*1b700*/  STL [R1+0x20f8], R22 ;  /* 0x0020f81601007387 */ /* 0x000fe80000100800 */
[----:B------:R-:W3:Y:S04]  /*1b710*/  LDL R11, [R1+0x1110] ;  /* 0x00111000010b7983 */ /* 0x000ee80000100800 */
[----:B------:R-:W3:Y:S04]  /*1b720*/  LDL R10, [R1+0x114c] ;  /* 0x00114c00010a7983 */ /* 0x000ee80000100800 */
[----:B----4-:R-:W-:Y:S04]  /*1b730*/  STL [R1+0x20d4], R20 ;  /* 0x0020d41401007387 */ /* 0x010fe80000100800 */
[----:B------:R-:W4:Y:S04]  /*1b740*/  LDL R7, [R1+0x1118] ;  /* 0x0011180001077983 */ /* 0x000f280000100800 */
[----:B------:R-:W4:Y:S04]  /*1b750*/  LDL R6, [R1+0x1154] ;  /* 0x0011540001067983 */ /* 0x000f280000100800 */
[----:B--2---:R-:W-:Y:S04]  /*1b760*/  STL [R1+0x20d8], R18 ;  /* 0x0020d81201007387 */ /* 0x004fe80000100800 */
[----:B-1----:R-:W2:Y:S04]  /*1b770*/  LDL R15, [R1+0x1120] ;  /* 0x00112000010f7983 */ /* 0x002ea80000100800 */
[----:B------:R-:W2:Y:S04]  /*1b780*/  LDL R12, [R1+0x115c] ;  /* 0x00115c00010c7983 */ /* 0x000ea80000100800 */
[----:B------:R-:W2:Y:S04]  /*1b790*/  LDL R9, [R1+0x1128] ;  /* 0x0011280001097983 */ /* 0x000ea80000100800 */
[----:B------:R-:W2:Y:S04]  /*1b7a0*/  LDL R8, [R1+0x1164] ;  /* 0x0011640001087983 */ /* 0x000ea80000100800 */
[----:B---3--:R-:W-:Y:S04]  /*1b7b0*/  STL [R1+0x20dc], R16 ;  /* 0x0020dc1001007387 */ /* 0x008fe80000100800 */
[----:B0-----:R-:W3:Y:S04]  /*1b7c0*/  LDL R14, [R1+0x1130] ;  /* 0x00113000010e7983 */ /* 0x001ee80000100800 */
[----:B------:R-:W3:Y:S01]  /*1b7d0*/  LDL R13, [R1+0x116c] ;  /* 0x00116c00010d7983 */ /* 0x000ee20000100800 */
[----:B------:R-:W-:-:S02]  /*1b7e0*/  PRMT R2, RZ, 0x7610, R2 ;  /* 0x00007610ff027816 */ /* 0x000fc40000000002 */
[----:B------:R-:W-:Y:S01]  /*1b7f0*/  PRMT R3, RZ, 0x7610, R3 ;  /* 0x00007610ff037816 */ /* 0x000fe20000000003 */
[----:B------:R-:W-:Y:S02]  /*1b800*/  @!P0 IMAD.MOV.U32 R5, RZ, RZ, R11 ;  /* 0x000000ffff058224 */ /* 0x000fe400078e000b */
[----:B------:R-:W-:-:S05]  /*1b810*/  @!P0 IMAD.MOV.U32 R4, RZ, RZ, R10 ;  /* 0x000000ffff048224 */ /* 0x000fca00078e000a */
[----:B------:R0:W3:Y:S02]  /*1b820*/  @!P0 LDG.E.U8 R2, desc[UR40][R4.64] ;  /* 0x0000002804028981 */ /* 0x0000e4000c1e1100 */
[----:B0-----:R-:W-:Y:S02]  /*1b830*/  PRMT R4, RZ, 0x7610, R4 ;  /* 0x00007610ff047816 */ /* 0x001fe40000000004 */
[----:B----4-:R2:W4:Y:S02]  /*1b840*/  @!P0 LDG.E.U8 R3, desc[UR40][R6.64] ;  /* 0x0000002806038981 */ /* 0x010524000c1e1100 */
[----:B--2---:R-:W-:Y:S02]  /*1b850*/  @!P0 IMAD.MOV.U32 R7, RZ, RZ, R15 ;  /* 0x000000ffff078224 */ /* 0x004fe400078e000f */
[----:B------:R-:W-:-:S05]  /*1b860*/  @!P0 IMAD.MOV.U32 R6, RZ, RZ, R12 ;  /* 0x000000ffff068224 */ /* 0x000fca00078e000c */
[----:B------:R0:W2:Y:S01]  /*1b870*/  @!P0 LDG.E.U8 R4, desc[UR40][R6.64] ;  /* 0x0000002806048981 */ /* 0x0000a2000c1e1100 */
[----:B------:R-:W-:-:S06]  /*1b880*/  PRMT R5, RZ, 0x7610, R5 ;  /* 0x00007610ff057816 */ /* 0x000fcc0000000005 */
[----:B------:R3:W2:Y:S01]  /*1b890*/  @!P0 LDG.E.U8 R5, desc[UR40][R8.64] ;  /* 0x0000002808058981 */ /* 0x0006a2000c1e1100 */
[----:B0-----:R-:W-:Y:S01]  /*1b8a0*/  PRMT R6, RZ, 0x7610, R6 ;  /* 0x00007610ff067816 */ /* 0x001fe20000000006 */
[----:B---3--:R-:W-:Y:S02]  /*1b8b0*/  @!P0 IMAD.MOV.U32 R8, RZ, RZ, R13 ;  /* 0x000000ffff088224 */ /* 0x008fe400078e000d */
[----:B------:R-:W-:-:S05]  /*1b8c0*/  @!P0 IMAD.MOV.U32 R9, RZ, RZ, R14 ;  /* 0x000000ffff098224 */ /* 0x000fca00078e000e */
[----:B------:R-:W3:Y:S04]  /*1b8d0*/  @!P0 LDG.E.U8 R6, desc[UR40][R8.64] ;  /* 0x0000002808068981 */ /* 0x000ee8000c1e1100 */
[----:B------:R-:W-:Y:S04]  /*1b8e0*/  STL [R1+0x20e0], R2 ;  /* 0x0020e00201007387 */ /* 0x000fe80000100800 */
[----:B------:R-:W3:Y:S04]  /*1b8f0*/  LDL R11, [R1+0x1138] ;  /* 0x00113800010b7983 */ /* 0x000ee80000100800 */
[----:B------:R-:W3:Y:S04]  /*1b900*/  LDL R10, [R1+0x1174] ;  /* 0x00117400010a7983 */ /* 0x000ee80000100800 */
[----:B----4-:R-:W-:Y:S04]  /*1b910*/  STL [R1+0x20e4], R3 ;  /* 0x0020e40301007387 */ /* 0x010fe80000100800 */
[----:B--2---:R0:W-:Y:S04]  /*1b920*/  STL [R1+0x20e8], R4 ;  /* 0x0020e80401007387 */ /* 0x0041e80000100800 */
[----:B------:R-:W2:Y:S04]  /*1b930*/  LDL R12, [R1+0x1168] ;  /* 0x00116800010c7983 */ /* 0x000ea80000100800 */
[----:B0-----:R-:W4:Y:S04]  /*1b940*/  LDL R4, [R1+0x11a4] ;  /* 0x0011a40001047983 */ /* 0x001f280000100800 */
[----:B------:R-:W-:Y:S04]  /*1b950*/  STL [R1+0x20fc], R5 ;  /* 0x0020fc0501007387 */ /* 0x000fe80000100800 */
[----:B------:R-:W4:Y:S04]  /*1b960*/  LDL R3, [R1+0x1170] ;  /* 0x0011700001037983 */ /* 0x000f280000100800 */
[----:B------:R-:W4:Y:S04]  /*1b970*/  LDL R2, [R1+0x11c0] ;  /* 0x0011c00001027983 */ /* 0x000f280000100800 */
[----:B---3--:R0:W-:Y:S04]  /*1b980*/  STL [R1+0x2100], R6 ;  /* 0x0021000601007387 */ /* 0x0081e80000100800 */
[----:B------:R-:W3:Y:S04]  /*1b990*/  LDL R16, [R1+0x1140] ;  /* 0x0011400001107983 */ /* 0x000ee80000100800 */
[----:B------:R-:W3:Y:S01]  /*1b9a0*/  LDL R15, [R1+0x117c] ;  /* 0x00117c00010f7983 */ /* 0x000ee20000100800 */
[----:B------:R-:W-:-:S02]  /*1b9b0*/  PRMT R7, RZ, 0x7610, R7 ;  /* 0x00007610ff077816 */ /* 0x000fc40000000007 */
[----:B------:R-:W-:Y:S02]  /*1b9c0*/  PRMT R8, RZ, 0x7610, R8 ;  /* 0x00007610ff087816 */ /* 0x000fe40000000008 */
[----:B------:R-:W-:Y:S01]  /*1b9d0*/  PRMT R9, RZ, 0x7610, R9 ;  /* 0x00007610ff097816 */ /* 0x000fe20000000009 */
[----:B------:R-:W3:Y:S04]  /*1b9e0*/  LDL R14, [R1+0x1148] ;  /* 0x00114800010e7983 */ /* 0x000ee80000100800 */
[----:B0-----:R-:W3:Y:S04]  /*1b9f0*/  LDL R6, [R1+0x1184] ;  /* 0x0011840001067983 */ /* 0x001ee80000100800 */
[----:B------:R2:W3:Y:S02]  /*1ba00*/  @!P0 LDG.E.U8 R7, desc[UR40][R10.64] ;  /* 0x000000280a078981 */ /* 0x0004e4000c1e1100 */
[----:B--2---:R-:W-:-:S02]  /*1ba10*/  @!P0 IMAD.MOV.U32 R11, RZ, RZ, R12 ;  /* 0x000000ffff0b8224 */ /* 0x004fc400078e000c */
[----:B----4-:R-:W-:-:S05]  /*1ba20*/  @!P0 IMAD.MOV.U32 R10, RZ, RZ, R4 ;  /* 0x000000ffff0a8224 */ /* 0x010fca00078e0004 */
[----:B------:R0:W2:Y:S01]  /*1ba30*/  @!P0 LDG.E.U8 R8, desc[UR40][R10.64] ;  /* 0x000000280a088981 */ /* 0x0000a2000c1e1100 */
[----:B------:R-:W-:Y:S02]  /*1ba40*/  @!P0 IMAD.MOV.U32 R12, RZ, RZ, R2 ;  /* 0x000000ffff0c8224 */ /* 0x000fe400078e0002 */
[----:B------:R-:W-:-:S05]  /*1ba50*/  @!P0 IMAD.MOV.U32 R13, RZ, RZ, R3 ;  /* 0x000000ffff0d8224 */ /* 0x000fca00078e0003 */
[----:B------:R3:W4:Y:S01]  /*1ba60*/  @!P0 LDG.E.U8 R9, desc[UR40][R12.64] ;  /* 0x000000280c098981 */ /* 0x000722000c1e1100 */
[----:B0-----:R-:W-:Y:S01]  /*1ba70*/  PRMT R10, RZ, 0x7610, R10 ;  /* 0x00007610ff0a7816 */ /* 0x001fe2000000000a */
[----:B---3--:R-:W-:Y:S02]  /*1ba80*/  @!P0 IMAD.MOV.U32 R12, RZ, RZ, R15 ;  /* 0x000000ffff0c8224 */ /* 0x008fe400078e000f */
[----:B------:R-:W-:-:S05]  /*1ba90*/  @!P0 IMAD.MOV.U32 R13, RZ, RZ, R16 ;  /* 0x000000ffff0d8224 */ /* 0x000fca00078e0010 */
[----:B------:R-:W3:Y:S04]  /*1baa0*/  @!P0 LDG.E.U8 R10, desc[UR40][R12.64] ;  /* 0x000000280c0a8981 */ /* 0x000ee8000c1e1100 */
[----:B------:R-:W-:Y:S04]  /*1bab0*/  STL [R1+0x20ec], R7 ;  /* 0x0020ec0701007387 */ /* 0x000fe80000100800 */
[----:B------:R-:W3:Y:S04]  /*1bac0*/  LDL R5, [R1+0x1150] ;  /* 0x0011500001057983 */ /* 0x000ee80000100800 */
[----:B------:R-:W3:Y:S04]  /*1bad0*/  LDL R4, [R1+0x118c] ;  /* 0x00118c0001047983 */ /* 0x000ee80000100800 */
[----:B--2---:R-:W-:Y:S04]  /*1bae0*/  STL [R1+0x2104], R8 ;  /* 0x0021040801007387 */ /* 0x004fe80000100800 */
[----:B------:R-:W2:Y:S04]  /*1baf0*/  LDL R2, [R1+0x1194] ;  /* 0x0011940001027983 */ /* 0x000ea80000100800 */
[----:B------:R-:W2:Y:S04]  /*1bb00*/  LDL R3, [R1+0x1158] ;  /* 0x0011580001037983 */ /* 0x000ea80000100800 */
[----:B----4-:R0:W-:Y:S04]  /*1bb10*/  STL [R1+0x2108], R9 ;  /* 0x0021080901007387 */ /* 0x0101e80000100800 */
[----:B---3--:R1:W-:Y:S04]  /*1bb20*/  STL [R1+0x20f0], R10 ;  /* 0x0020f00a01007387 */ /* 0x0083e80000100800 */
[----:B------:R-:W3:Y:S04]  /*1bb30*/  LDL R20, [R1+0x1178] ;  /* 0x0011780001147983 */ /* 0x000ee80000100800 */
[----:B------:R-:W4:Y:S04]  /*1bb40*/  LDL R18, [R1+0x11bc] ;  /* 0x0011bc0001127983 */ /* 0x000f280000100800 */
[----:B------:R-:W4:Y:S04]  /*1bb50*/  LDL R16, [R1+0x1180] ;  /* 0x0011800001107983 */ /* 0x000f280000100800 */
[----:B0-----:R-:W4:Y:S04]  /*1bb60*/  LDL R9, [R1+0x1160] ;  /* 0x0011600001097983 */ /* 0x001f280000100800 */
[----:B------:R-:W4:Y:S01]  /*1bb70*/  LDL R8, [R1+0x119c] ;  /* 0x00119c0001087983 */ /* 0x000f220000100800 */
[----:B------:R-:W-:Y:S01]  /*1bb80*/  PRMT R11, RZ, 0x7610, R11 ;  /* 0x00007610ff0b7816 */ /* 0x000fe2000000000b */
[----:B------:R-:W-:-:S02]  /*1bb90*/  @!P0 IMAD.MOV.U32 R15, RZ, RZ, R14 ;  /* 0x000000ffff0f8224 */ /* 0x000fc400078e000e */
[----:B------:R-:W4:Y:S04]  /*1bba0*/  LDL R7, [R1+0x1188] ;  /* 0x0011880001077983 */ /* 0x000f280000100800 */
[----:B-1----:R-:W4:Y:S01]  /*1bbb0*/  LDL R10, [R1+0x11b8] ;  /* 0x0011b800010a7983 */ /* 0x002f220000100800 */
[----:B------:R-:W-:-:S03]  /*1bbc0*/  @!P0 IMAD.MOV.U32 R14, RZ, RZ, R6 ;  /* 0x000000ffff0e8224 */ /* 0x000fc600078e0006 */
[----:B------:R-:W4:Y:S01]  /*1bbd0*/  LDL R6, [R1+0x11b4] ;  /* 0x0011b40001067983 */ /* 0x000f220000100800 */
[----:B------:R-:W-:-:S03]  /*1bbe0*/  PRMT R12, RZ, 0x7610, R12 ;  /* 0x00007610ff0c7816 */ /* 0x000fc6000000000c */
[----:B------:R0:W4:Y:S02]  /*1bbf0*/  @!P0 LDG.E.U8 R11, desc[UR40][R14.64] ;  /* 0x000000280e0b8981 */ /* 0x000124000c1e1100 */
[----:B0-----:R-:W-:Y:S02]  /*1bc00*/  @!P0 IMAD.MOV.U32 R15, RZ, RZ, R5 ;  /* 0x000000ffff0f8224 */ /* 0x001fe400078e0005 */
[----:B------:R-:W-:Y:S01]  /*1bc10*/  @!P0 IMAD.MOV.U32 R14, RZ, RZ, R4 ;  /* 0x000000ffff0e8224 */ /* 0x000fe200078e0004 */
[----:B------:R-:W4:Y:S04]  /*1bc20*/  LDL R5, [R1+0x1190] ;  /* 0x0011900001057983 */ /* 0x000f280000100800 */
[----:B------:R-:W4:Y:S04]  /*1bc30*/  LDL R4, [R1+0x11b0] ;  /* 0x0011b00001047983 */ /* 0x000f280000100800 */
[----:B------:R2:W4:Y:S02]  /*1bc40*/  @!P0 LDG.E.U8 R12, desc[UR40][R14.64] ;  /* 0x000000280e0c8981 */ /* 0x000524000c1e1100 */
[----:B--2---:R-:W-:-:S02]  /*1bc50*/  @!P0 IMAD.MOV.U32 R14, RZ, RZ, R2 ;  /* 0x000000ffff0e8224 */ /* 0x004fc400078e0002 */
[----:B------:R-:W2:Y:S01]  /*1bc60*/  LDL R2, [R1+0x11ac] ;  /* 0x0011ac0001027983 */ /* 0x000ea20000100800 */
[----:B------:R-:W-:-:S03]  /*1bc70*/  @!P0 IMAD.MOV.U32 R15, RZ, RZ, R3 ;  /* 0x000000ffff0f8224 */ /* 0x000fc600078e0003 */
[----:B------:R-:W2:Y:S01]  /*1bc80*/  LDL R3, [R1+0x1198] ;  /* 0x0011980001037983 */ /* 0x000ea20000100800 */
[----:B------:R-:W-:Y:S02]  /*1bc90*/  PRMT R13, RZ, 0x7610, R13 ;  /* 0x00007610ff0d7816 */ /* 0x000fe4000000000d */
[----:B------:R-:W-:-:S04]  /*1bca0*/  PRMT R17, RZ, 0x7610, R17 ;  /* 0x00007610ff117816 */ /* 0x000fc80000000011 */
[----:B------:R3:W2:Y:S01]  /*1bcb0*/  @!P0 LDG.E.U8 R13, desc[UR40][R14.64] ;  /* 0x000000280e0d8981 */ /* 0x0006a2000c1e1100 */
[----:B------:R-:W-:Y:S01]  /*1bcc0*/  PRMT R19, RZ, 0x7610, R19 ;  /* 0x00007610ff137816 */ /* 0x000fe20000000013 */
[----:B---3--:R-:W-:Y:S02]  /*1bcd0*/  @!P0 IMAD.MOV.U32 R15, RZ, RZ, R20 ;  /* 0x000000ffff0f8224 */ /* 0x008fe400078e0014 */
[----:B----4-:R-:W-:-:S05]  /*1bce0*/  @!P0 IMAD.MOV.U32 R14, RZ, RZ, R18 ;  /* 0x000000ffff0e8224 */ /* 0x010fca00078e0012 */
[----:B------:R0:W3:Y:S01]  /*1bcf0*/  @!P0 LDG.E.U8 R17, desc[UR40][R14.64] ;  /* 0x000000280e118981 */ /* 0x0000e2000c1e1100 */
[----:B------:R-:W-:Y:S01]  /*1bd00*/  PRMT R21, RZ, 0x7610, R21 ;  /* 0x00007610ff157816 */ /* 0x000fe20000000015 */
[----:B0-----:R-:W-:Y:S02]  /*1bd10*/  @!P0 IMAD.MOV.U32 R14, RZ, RZ, R10 ;  /* 0x000000ffff0e8224 */ /* 0x001fe400078e000a */
[----:B------:R-:W-:-:S05]  /*1bd20*/  @!P0 IMAD.MOV.U32 R15, RZ, RZ, R16 ;  /* 0x000000ffff0f8224 */ /* 0x000fca00078e0010 */
[----:B------:R0:W4:Y:S01]  /*1bd30*/  @!P0 LDG.E.U8 R19, desc[UR40][R14.64] ;  /* 0x000000280e138981 */ /* 0x000122000c1e1100 */
[----:B------:R-:W-:Y:S01]  /*1bd40*/  PRMT R23, RZ, 0x7610, R23 ;  /* 0x00007610ff177816 */ /* 0x000fe20000000017 */
[----:B0-----:R-:W-:Y:S02]  /*1bd50*/  @!P0 IMAD.MOV.U32 R14, RZ, RZ, R8 ;  /* 0x000000ffff0e8224 */ /* 0x001fe400078e0008 */
[----:B------:R-:W-:-:S05]  /*1bd60*/  @!P0 IMAD.MOV.U32 R15, RZ, RZ, R9 ;  /* 0x000000ffff0f8224 */ /* 0x000fca00078e0009 */
[----:B------:R0:W3:Y:S01]  /*1bd70*/  @!P0 LDG.E.U8 R21, desc[UR40][R14.64] ;  /* 0x000000280e158981 */ /* 0x0000e2000c1e1100 */
[----:B------:R-:W-:Y:S01]  /*1bd80*/  PRMT R24, RZ, 0x7610, R24 ;  /* 0x00007610ff187816 */ /* 0x000fe20000000018 */
[----:B0-----:R-:W-:Y:S02]  /*1bd90*/  @!P0 IMAD.MOV.U32 R14, RZ, RZ, R6 ;  /* 0x000000ffff0e8224 */ /* 0x001fe400078e0006 */
[----:B------:R-:W-:-:S05]  /*1bda0*/  @!P0 IMAD.MOV.U32 R15, RZ, RZ, R7 ;  /* 0x000000ffff0f8224 */ /* 0x000fca00078e0007 */
[----:B------:R0:W3:Y:S02]  /*1bdb0*/  @!P0 LDG.E.U8 R23, desc[UR40][R14.64] ;  /* 0x000000280e178981 */ /* 0x0000e4000c1e1100 */
[----:B0-----:R-:W-:Y:S02]  /*1bdc0*/  @!P0 IMAD.MOV.U32 R15, RZ, RZ, R5 ;  /* 0x000000ffff0f8224 */ /* 0x001fe400078e0005 */
[----:B------:R-:W-:Y:S02]  /*1bdd0*/  @!P0 IMAD.MOV.U32 R14, RZ, RZ, R4 ;  /* 0x000000ffff0e8224 */ /* 0x000fe400078e0004 */
[----:B------:R-:W-:Y:S04]  /*1bde0*/  LDS.U8 R4, [R0+UR4+0x1000] ;  /* 0x0010000400047984 */ /* 0x000fe80008000000 */
[----:B------:R2:W3:Y:S02]  /*1bdf0*/  @!P0 LDG.E.U8 R24, desc[UR40][R14.64] ;  /* 0x000000280e188981 */ /* 0x0004e4000c1e1100 */
[----:B--2---:R-:W-:-:S02]  /*1be00*/  @!P0 IMAD.MOV.U32 R14, RZ, RZ, R2 ;  /* 0x000000ffff0e8224 */ /* 0x004fc400078e0002 */
[----:B------:R-:W0:Y:S01]  /*1be10*/  LDS.U8 R2, [R0+UR4+0x8] ;  /* 0x0000080400027984 */ /* 0x000e220008000000 */
[----:B------:R-:W-:-:S03]  /*1be20*/  @!P0 IMAD.MOV.U32 R15, RZ, RZ, R3 ;  /* 0x000000ffff0f8224 */ /* 0x000fc600078e0003 */
[----:B------:R-:W1:Y:S04]  /*1be30*/  LDS.U8 R3, [R0+UR4+0x100] ;  /* 0x0001000400037984 */ /* 0x000e680008000000 */
[----:B0-----:R-:W-:Y:S04]  /*1be40*/  STL [R1+0x43c], R2 ;  /* 0x00043c0201007387 */ /* 0x001fe80000100800 */
[----:B------:R-:W0:Y:S04]  /*1be50*/  LDS.U8 R2, [R0+UR4+0x1108] ;  /* 0x0011080400027984 */ /* 0x000e280008000000 */
[----:B-1----:R-:W-:Y:S04]  /*1be60*/  STL [R1+0x438], R3 ;  /* 0x0004380301007387 */ /* 0x002fe80000100800 */
[----:B------:R-:W1:Y:S04]  /*1be70*/  LDS.U8 R3, [R0+UR4+0x1008] ;  /* 0x0010080400037984 */ /* 0x000e680008000000 */
[----:B------:R-:W-:Y:S04]  /*1be80*/  STL [R1+0x444], R4 ;  /* 0x0004440401007387 */ /* 0x000fe80000100800 */
[----:B------:R-:W2:Y:S04]  /*1be90*/  LDS.U8 R4, [R0+UR4+0x1100] ;  /* 0x0011000400047984 */ /* 0x000ea80008000000 */
[----:B0-----:R-:W-:Y:S04]  /*1bea0*/  STL [R1+0x440], R2 ;  /* 0x0004400201007387 */ /* 0x001fe80000100800 */
[----:B------:R-:W0:Y:S04]  /*1beb0*/  LDS.U8 R2, [R0+UR4+0x2000] ;  /* 0x0020000400027984 */ /* 0x000e280008000000 */
[----:B-1----:R-:W-:Y:S04]  /*1bec0*/  STL [R1+0x44c], R3 ;  /* 0x00044c0301007387 */ /* 0x002fe80000100800 */
[----:B------:R-:W1:Y:S04]  /*1bed0*/  LDS.U8 R3, [R0+UR4+0x2108] ;  /* 0x0021080400037984 */ /* 0x000e680008000000 */
[----:B--2---:R-:W-:Y:S04]  /*1bee0*/  STL [R1+0x448], R4 ;  /* 0x0004480401007387 */ /* 0x004fe80000100800 */
        /* <DEDUP_REMOVED lines=39> */
[----:B-1----:R1:W-:Y:S04]  /*1c160*/  STL [R1+0x73c], R3 ;  /* 0x00073c0301007387 */ /* 0x0023e80000100800 */
[----:B--2---:R-:W-:Y:S04]  /*1c170*/  STL [R1+0x748], R4 ;  /* 0x0007480401007387 */ /* 0x004fe80000100800 */
[----:B------:R-:W2:Y:S01]  /*1c180*/  LDS.U8 R4, [R0+UR4+0x3088] ;  /* 0x0030880400047984 */ /* 0x000ea20008000000 */
[----:B------:R-:W-:-:S02]  /*1c190*/  PRMT R25, RZ, 0x7610, R25 ;  /* 0x00007610ff197816 */ /* 0x000fc40000000019 */
[----:B-1----:R-:W-:-:S04]  /*1c1a0*/  LOP3.LUT R3, R0, 0x210, RZ, 0x3c, !PT ;  /* 0x0000021000037812 */ /* 0x002fc800078e3cff */
[----:B------:R1:W3:Y:S04]  /*1c1b0*/  @!P0 LDG.E.U8 R25, desc[UR40][R14.64] ;  /* 0x000000280e198981 */ /* 0x0002e8000c1e1100 */
[----:B------:R-:W-:Y:S04]  /*1c1c0*/  LDS.U8 R5, [R3+UR4+0x88] ;  /* 0x0000880403057984 */ /* 0x000fe80008000000 */
[----:B-1----:R-:W-:Y:S04]  /*1c1d0*/  LDS.U8 R15, [R0+UR4] ;  /* 0x00000004000f7984 */ /* 0x002fe80008000000 */
[----:B------:R-:W-:Y:S04]  /*1c1e0*/  LDS.U8 R14, [R0+UR4+0x108] ;  /* 0x00010804000e7984 */ /* 0x000fe80008000000 */
[----:B0-----:R-:W-:Y:S04]  /*1c1f0*/  STL [R1+0x744], R2 ;  /* 0x0007440201007387 */ /* 0x001fe80000100800 */
[----:B------:R-:W0:Y:S04]  /*1c200*/  LDS.U8 R2, [R0+UR4+0x3180] ;  /* 0x0031800400027984 */ /* 0x000e280008000000 */
[----:B------:R-:W-:Y:S04]  /*1c210*/  STL [R1+0x130c], R0 ;  /* 0x00130c0001007387 */ /* 0x000fe80000100800 */
[----:B------:R-:W-:Y:S04]  /*1c220*/  LDS.U8 R0, [R3+UR4+0x108] ;  /* 0x0001080403007984 */ /* 0x000fe80008000000 */
[----:B--2---:R-:W-:Y:S04]  /*1c230*/  STL [R1+0x750], R4 ;  /* 0x0007500401007387 */ /* 0x004fe80000100800 */
[----:B------:R-:W1:Y:S04]  /*1c240*/  LDS.U8 R4, [R3+UR4] ;  /* 0x0000000403047984 */ /* 0x000e680008000000 */
        /* <DEDUP_REMOVED lines=27> */
[----:B--2---:R-:W-:Y:S04]  /*1c400*/  STL [R1+0x11ec], R0 ;  /* 0x0011ec0001007387 */ /* 0x004fe80000100800 */
[----:B------:R-:W1:Y:S04]  /*1c410*/  LDS.U8 R4, [R3+UR4+0x3100] ;  /* 0x0031000403047984 */ /* 0x000e680008000000 */
[----:B------:R-:W2:Y:S04]  /*1c420*/  LDS.U8 R0, [R3+UR4+0x80] ;  /* 0x0000800403007984 */ /* 0x000ea80008000000 */
[----:B0-----:R0:W-:Y:S04]  /*1c430*/  STL [R1+0x11f8], R2 ;  /* 0x0011f80201007387 */ /* 0x0011e80000100800 */
[----:B0-----:R-:W3:Y:S04]  /*1c440*/  LDL R2, [R1+0x1300] ;  /* 0x0013000001027983 */ /* 0x001ee80000100800 */
[----:B-1----:R-:W-:Y:S04]  /*1c450*/  STL [R1+0x11f4], R4 ;  /* 0x0011f40401007387 */ /* 0x002fe80000100800 */
[----:B------:R-:W0:Y:S04]  /*1c460*/  LDS.U8 R4, [R3+UR4+0x188] ;  /* 0x0001880403047984 */ /* 0x000e280008000000 */
[----:B--2---:R-:W-:Y:S04]  /*1c470*/  STL [R1+0x634], R0 ;  /* 0x0006340001007387 */ /* 0x004fe80000100800 */
[----:B------:R-:W1:Y:S04]  /*1c480*/  LDS.U8 R0, [R3+UR4+0x180] ;  /* 0x0001800403007984 */ /* 0x000e680008000000 */
[----:B0-----:R-:W-:Y:S04]  /*1c490*/  STL [R1+0x630], R4 ;  /* 0x0006300401007387 */ /* 0x001fe80000100800 */
[----:B------:R-:W0:Y:S04]  /*1c4a0*/  LDS.U8 R4, [R3+UR4+0x1080] ;  /* 0x0010800403047984 */ /* 0x000e280008000000 */
[----:B------:R-:W-:Y:S04]  /*1c4b0*/  STL [R1+0x63c], R5 ;  /* 0x00063c0501007387 */ /* 0x000fe80000100800 */
[----:B------:R-:W2:Y:S04]  /*1c4c0*/  LDS.U8 R5, [R3+UR4+0x1188] ;  /* 0x0011880403057984 */ /* 0x000ea80008000000 */
[----:B-1----:R-:W-:Y:S04]  /*1c4d0*/  STL [R1+0x638], R0 ;  /* 0x0006380001007387 */ /* 0x002fe80000100800 */
[----:B------:R-:W1:Y:S04]  /*1c4e0*/  LDS.U8 R0, [R3+UR4+0x1088] ;  /* 0x0010880403007984 */ /* 0x000e680008000000 */
[----:B0-----:R-:W-:Y:S04]  /*1c4f0*/  STL [R1+0x644], R4 ;  /* 0x0006440401007387 */ /* 0x001fe80000100800 */
[----:B------:R-:W0:Y:S04]  /*1c500*/  LDS.U8 R4, [R3+UR4+0x1180] ;  /* 0x0011800403047984 */ /* 0x000e280008000000 */
[----:B--2---:R-:W-:Y:S04]  /*1c510*/  STL [R1+0x640], R5 ;  /* 0x0006400501007387 */ /* 0x004fe80000100800 */
        /* <DEDUP_REMOVED lines=16> */
[----:B--2---:R-:W-:Y:S04]  /*1c620*/  STL [R1+0x127c], R5 ;  /* 0x00127c0501007387 */ /* 0x004fe80000100800 */
[----:B-1----:R-:W-:Y:S04]  /*1c630*/  STL [R1+0x1278], R0 ;  /* 0x0012780001007387 */ /* 0x002fe80000100800 */
[----:B---3--:R-:W0:Y:S04]  /*1c640*/  LDS.U8 R4, [R2+UR4] ;  /* 0x0000000402047984 */ /* 0x008e280008000000 */
[----:B------:R-:W1:Y:S04]  /*1c650*/  LDS.U8 R3, [R2+UR4+0x108] ;  /* 0x0001080402037984 */ /* 0x000e680008000000 */
[----:B------:R-:W2:Y:S04]  /*1c660*/  LDS.U8 R0, [R2+UR4+0x8] ;  /* 0x0000080402007984 */ /* 0x000ea80008000000 */
[----:B------:R-:W-:Y:S04]  /*1c670*/  LDS.U8 R5, [R2+UR4+0x180] ;  /* 0x0001800402057984 */ /* 0x000fe80008000000 */
        /* <DEDUP_REMOVED lines=25> */
[----:B-1----:R-:W-:Y:S04]  /*1c810*/  STL [R1+0x6e0], R3 ;  /* 0x0006e00301007387 */ /* 0x002fe80000100800 */
[----:B------:R-:W0:Y:S04]  /*1c820*/  LDS.U8 R4, [R2+UR4+0x3100] ;  /* 0x0031000402047984 */ /* 0x000e280008000000 */
[----:B------:R-:W1:Y:S04]  /*1c830*/  LDS.U8 R3, [R2+UR4+0x80] ;  /* 0x0000800402037984 */ /* 0x000e680008000000 */
[----:B--2---:R2:W-:Y:S04]  /*1c840*/  STL [R1+0x6f0], R0 ;  /* 0x0006f00001007387 */ /* 0x0045e80000100800 */
[----:B--2---:R-:W2:Y:S04]  /*1c850*/  LDL R0, [R1+0x12fc] ;  /* 0x0012fc0001007983 */ /* 0x004ea80000100800 */
[----:B0-----:R-:W-:Y:S04]  /*1c860*/  STL [R1+0x6ec], R4 ;  /* 0x0006ec0401007387 */ /* 0x001fe80000100800 */
[----:B------:R-:W0:Y:S04]  /*1c870*/  LDS.U8 R4, [R2+UR4+0x188] ;  /* 0x0001880402047984 */ /* 0x000e280008000000 */
[----:B-1----:R-:W-:Y:S04]  /*1c880*/  STL [R1+0x554], R3 ;  /* 0x0005540301007387 */ /* 0x002fe80000100800 */
[----:B------:R-:W1:Y:S04]  /*1c890*/  LDS.U8 R3, [R2+UR4+0x88] ;  /* 0x0000880402037984 */ /* 0x000e680008000000 */
[----:B0-----:R-:W-:Y:S04]  /*1c8a0*/  STL [R1+0x550], R4 ;  /* 0x0005500401007387 */ /* 0x001fe80000100800 */
[----:B------:R-:W0:Y:S04]  /*1c8b0*/  LDS.U8 R4, [R2+UR4+0x1080] ;  /* 0x0010800402047984 */ /* 0x000e280008000000 */
[----:B-1----:R-:W-:Y:S04]  /*1c8c0*/  STL [R1+0x55c], R3 ;  /* 0x00055c0301007387 */ /* 0x002fe80000100800 */
[----:B------:R-:W1:Y:S04]  /*1c8d0*/  LDS.U8 R3, [R2+UR4+0x1188] ;  /* 0x0011880402037984 */ /* 0x000e680008000000 */
[----:B------:R-:W-:Y:S04]  /*1c8e0*/  STL [R1+0x558], R5 ;  /* 0x0005580501007387 */ /* 0x000fe80000100800 */
[----:B------:R-:W3:Y:S04]  /*1c8f0*/  LDS.U8 R5, [R2+UR4+0x1088] ;  /* 0x0010880402057984 */ /* 0x000ee80008000000 */
[----:B0-----:R-:W-:Y:S04]  /*1c900*/  STL [R1+0x564], R4 ;  /* 0x0005640401007387 */ /* 0x001fe80000100800 */
[----:B------:R-:W0:Y:S04]  /*1c910*/  LDS.U8 R4, [R2+UR4+0x1180] ;  /* 0x0011800402047984 */ /* 0x000e280008000000 */
[----:B-1----:R-:W-:Y:S04]  /*1c920*/  STL [R1+0x560], R3 ;  /* 0x0005600301007387 */ /* 0x002fe80000100800 */
[----:B------:R-:W1:Y:S04]  /*1c930*/  LDS.U8 R3, [R2+UR4+0x2080] ;  /* 0x0020800402037984 */ /* 0x000e680008000000 */
[----:B---3--:R-:W-:Y:S04]  /*1c940*/  STL [R1+0x56c], R5 ;  /* 0x00056c0501007387 */ /* 0x008fe80000100800 */
        /* <DEDUP_REMOVED lines=11> */
[----:B------:R-:W4:Y:S04]  /*1ca00*/  LDS.U8 R2, [R2+UR4+0x3180] ;  /* 0x0031800402027984 */ /* 0x000f280008000000 */
[----:B---3--:R-:W-:Y:S04]  /*1ca10*/  STL [R1+0x768], R5 ;  /* 0x0007680501007387 */ /* 0x008fe80000100800 */
[----:B0-----:R-:W-:Y:S04]  /*1ca20*/  STL [R1+0x764], R4 ;  /* 0x0007640401007387 */ /* 0x001fe80000100800 */
[----:B-1----:R-:W-:Y:S04]  /*1ca30*/  STL [R1+0x770], R3 ;  /* 0x0007700301007387 */ /* 0x002fe80000100800 */
[----:B----4-:R-:W-:Y:S04]  /*1ca40*/  STL [R1+0x76c], R2 ;  /* 0x00076c0201007387 */ /* 0x010fe80000100800 */
[----:B--2---:R-:W0:Y:S04]  /*1ca50*/  LDS.U8 R4, [R0+UR4] ;  /* 0x0000000400047984 */ /* 0x004e280008000000 */
        /* <DEDUP_REMOVED lines=99> */
[----:B-1----:R-:W-:Y:S04]  /*1d090*/  STL [R1+0x574], R3 ;  /* 0x0005740301007387 */ /* 0x002fe80000100800 */
[----:B------:R-:W0:Y:S04]  /*1d0a0*/  LDS.U8 R4, [R2+UR4+0x88] ;  /* 0x0000880402047984 */ /* 0x000e280008000000 */
        /* <DEDUP_REMOVED lines=26> */
[----:B0-----:R-:W-:Y:S04]  /*1d250*/  STL [R1+0x790], R4 ;  /* 0x0007900401007387 */ /* 0x001fe80000100800 */
[----:B-1----:R-:W-:Y:S04]  /*1d260*/  STL [R1+0x78c], R3 ;  /* 0x00078c0301007387 */ /* 0x002fe80000100800 */
        /* <DEDUP_REMOVED lines=63> */
[----:B-1----:R-:W-:Y:S04]  /*1d660*/  STL [R1+0x12bc], R4 ;  /* 0x0012bc0401007387 */ /* 0x002fe80000100800 */
[----:B---3--:R-:W-:Y:S04]  /*1d670*/  STL [R1+0x12b8], R0 ;  /* 0x0012b80001007387 */ /* 0x008fe80000100800 */
        /* <DEDUP_REMOVED lines=34> */
[----:B0-----:R0:W-:Y:S04]  /*1d8a0*/  STL [R1+0x72c], R2 ;  /* 0x00072c0201007387 */ /* 0x0011e80000100800 */
[----:B0-----:R-:W3:Y:S04]  /*1d8b0*/  LDL R2, [R1+0x12ec] ;  /* 0x0012ec0001027983 */ /* 0x001ee80000100800 */
[----:B-1----:R-:W-:Y:S04]  /*1d8c0*/  STL [R1+0x594], R4 ;  /* 0x0005940401007387 */ /* 0x002fe80000100800 */
[----:B--2---:R-:W-:Y:S04]  /*1d8d0*/  STL [R1+0x590], R0 ;  /* 0x0005900001007387 */ /* 0x004fe80000100800 */
[----:B------:R-:W0:Y:S04]  /*1d8e0*/  LDS.U8 R4, [R3+UR4+0x180] ;  /* 0x0001800403047984 */ /* 0x000e280008000000 */
[----:B------:R-:W1:Y:S04]  /*1d8f0*/  LDS.U8 R0, [R3+UR4+0x1080] ;  /* 0x0010800403007984 */ /* 0x000e680008000000 */
[----:B------:R-:W-:Y:S04]  /*1d900*/  STL [R1+0x59c], R5 ;  /* 0x00059c0501007387 */ /* 0x000fe80000100800 */
[----:B------:R-:W2:Y:S04]  /*1d910*/  LDS.U8 R5, [R3+UR4+0x1188] ;  /* 0x0011880403057984 */ /* 0x000ea80008000000 */
[----:B0-----:R-:W-:Y:S04]  /*1d920*/  STL [R1+0x598], R4 ;  /* 0x0005980401007387 */ /* 0x001fe80000100800 */
[----:B-1----:R-:W-:Y:S04]  /*1d930*/  STL [R1+0x5a4], R0 ;  /* 0x0005a40001007387 */ /* 0x002fe80000100800 */
[----:B------:R-:W0:Y:S04]  /*1d940*/  LDS.U8 R0, [R3+UR4+0x1180] ;  /* 0x0011800403007984 */ /* 0x000e280008000000 */
[----:B------:R-:W1:Y:S04]  /*1d950*/  LDS.U8 R4, [R3+UR4+0x1088] ;  /* 0x0010880403047984 */ /* 0x000e680008000000 */
[----:B--2---:R-:W-:Y:S04]  /*1d960*/  STL [R1+0x5a0], R5 ;  /* 0x0005a00501007387 */ /* 0x004fe80000100800 */
[----:B------:R-:W-:Y:S04]  /*1d970*/  LDS.U8 R5, [R3+UR4+0x2088] ;  /* 0x0020880403057984 */ /* 0x000fe80008000000 */
        /* <DEDUP_REMOVED lines=15> */
[----:B0-----:R-:W-:Y:S04]  /*1da70*/  STL [R1+0x11d4], R0 ;  /* 0x0011d40001007387 */ /* 0x001fe80000100800 */
        /* <DEDUP_REMOVED lines=28> */
[----:B------:R-:W2:Y:S04]  /*1dc40*/  LDL.LU R18, [R1+0x434] ;  /* 0x0004340001127983 */ /* 0x000ea80000300800 */
[----:B------:R-:W3:Y:S04]  /*1dc50*/  LDS.U8 R4, [R2+UR4+0x3008] ;  /* 0x0030080402047984 */ /* 0x000ee80008000000 */
[----:B0-----:R-:W-:Y:S04]  /*1dc60*/  STL [R1+0x1254], R3 ;  /* 0x0012540301007387 */ /* 0x001fe80000100800 */
[----:B------:R-:W4:Y:S04]  /*1dc70*/  LDL.LU R20, [R1+0x430] ;  /* 0x0004300001147983 */ /* 0x000f280000300800 */
[----:B------:R-:W0:Y:S04]  /*1dc80*/  LDS.U8 R3, [R2+UR4+0x3100] ;  /* 0x0031000402037984 */ /* 0x000e280008000000 */
[----:B-1----:R-:W-:Y:S04]  /*1dc90*/  STL [R1+0x1250], R0 ;  /* 0x0012500001007387 */ /* 0x002fe80000100800 */
[----:B------:R-:W1:Y:S04]  /*1dca0*/  LDS.U8 R0, [R2+UR4+0x80] ;  /* 0x0000800402007984 */ /* 0x000e680008000000 */
[----:B------:R-:W4:Y:S04]  /*1dcb0*/  LDL.LU R27, [R1+0x410] ;  /* 0x00041000011b7983 */ /* 0x000f280000300800 */
        /* <DEDUP_REMOVED lines=13> */
[----:B------:R-:W3:Y:S04]  /*1dd90*/  LDL.LU R9, [R1+0x40c] ;  /* 0x00040c0001097983 */ /* 0x000ee80000300800 */
[----:B------:R-:W-:Y:S04]  /*1dda0*/  LDS.U8 R4, [R2+UR4+0x2188] ;  /* 0x0021880402047984 */ /* 0x000fe80008000000 */
[----:B0-----:R-:W-:Y:S04]  /*1ddb0*/  STL [R1+0x6a0], R3 ;  /* 0x0006a00301007387 */ /* 0x001fe80000100800 */
[----:B------:R-:W3:Y:S04]  /*1ddc0*/  LDL.LU R8, [R1+0x3f0] ;  /* 0x0003f00001087983 */ /* 0x000ee80000300800 */
[----:B-1----:R0:W-:Y:S04]  /*1ddd0*/  STL [R1+0x6ac], R0 ;  /* 0x0006ac0001007387 */ /* 0x0021e80000100800 */
[----:B------:R-:W3:Y:S04]  /*1dde0*/  LDL.LU R6, [R1+0x4c] ;  /* 0x00004c0001067983 */ /* 0x000ee80000300800 */
[----:B------:R-:W3:Y:S04]  /*1ddf0*/  LDL.LU R5, [R1+0x30] ;  /* 0x0000300001057983 */ /* 0x000ee80000300800 */
[----:B------:R-:W3:Y:S04]  /*1de00*/  LDL.LU R22, [R1+0x2c] ;  /* 0x00002c0001167983 */ /* 0x000ee80000300800 */
[----:B------:R-:W3:Y:S04]  /*1de10*/  LDL.LU R26, [R1+0x10] ;  /* 0x00001000011a7983 */ /* 0x000ee80000300800 */
[----:B------:R-:W1:Y:S04]  /*1de20*/  LDS.U8 R3, [R2+UR4+0x1180] ;  /* 0x0011800402037984 */ /* 0x000e680008000000 */
[----:B0-----:R-:W3:Y:S04]  /*1de30*/  LDL.LU R0, [R1+0xc] ;  /* 0x00000c0001007983 */ /* 0x001ee80000300800 */
[----:B-1----:R-:W-:Y:S04]  /*1de40*/  STL [R1+0x6a8], R3 ;  /* 0x0006a80301007387 */ /* 0x002fe80000100800 */
[----:B------:R-:W0:Y:S04]  /*1de50*/  LDS.U8 R3, [R2+UR4+0x2088] ;  /* 0x0020880402037984 */ /* 0x000e280008000000 */
[----:B------:R-:W-:Y:S04]  /*1de60*/  STL [R1+0x12c4], R7 ;  /* 0x0012c40701007387 */ /* 0x000fe80000100800 */
[----:B------:R-:W-:Y:S04]  /*1de70*/  STL [R1+0x12c0], R4 ;  /* 0x0012c00401007387 */ /* 0x000fe80000100800 */
[----:B------:R-:W1:Y:S04]  /*1de80*/  LDS.U8 R7, [R2+UR4+0x2180] ;  /* 0x0021800402077984 */ /* 0x000e680008000000 */
[----:B------:R-:W-:Y:S04]  /*1de90*/  LDS.U8 R4, [R2+UR4+0x3188] ;  /* 0x0031880402047984 */ /* 0x000fe80008000000 */
[----:B0-----:R-:W-:Y:S04]  /*1dea0*/  STL [R1+0x12cc], R3 ;  /* 0x0012cc0301007387 */ /* 0x001fe80000100800 */
[----:B------:R-:W0:Y:S04]  /*1deb0*/  LDS.U8 R3, [R2+UR4+0x3080] ;  /* 0x0030800402037984 */ /* 0x000e280008000000 */
[----:B-1----:R-:W-:Y:S01]  /*1dec0*/  STL [R1+0x12c8], R7 ;  /* 0x0012c80701007387 */ /* 0x002fe20000100800 */
[----:B------:R-:W1:Y:S03]  /*1ded0*/  S2R R29, SR_TID.X ;  /* 0x00000000001d7919 */ /* 0x000e660000002100 */
[----:B0-----:R-:W-:Y:S04]  /*1dee0*/  STL [R1+0x12d4], R3 ;  /* 0x0012d40301007387 */ /* 0x001fe80000100800 */
[----:B------:R-:W0:Y:S04]  /*1def0*/  LDS.U8 R3, [R2+UR4+0x3088] ;  /* 0x0030880402037984 */ /* 0x000e280008000000 */
[----:B------:R-:W4:Y:S01]  /*1df00*/  LDS.U8 R2, [R2+UR4+0x3180] ;  /* 0x0031800402027984 */ /* 0x000f220008000000 */
[----:B------:R-:W-:Y:S01]  /*1df10*/  BAR.SYNC.DEFER_BLOCKING 0x0 ;  /* 0x0000000000007b1d */ /* 0x000fe20000010000 */
[----:B-1----:R-:W-:-:S05]  /*1df20*/  LOP3.LUT R28, R29, 0x3f, RZ, 0xc0, !PT ;  /* 0x0000003f1d1c7812 */ /* 0x002fca00078ec0ff */
[----:B------:R1:W-:Y:S04]  /*1df30*/  STL [R1+0x12d0], R4 ;  /* 0x0012d00401007387 */ /* 0x0003e80000100800 */
[----:B--2---:R-:W-:Y:S04]  /*1df40*/  STS.U8 [R28+UR4], R18 ;  /* 0x000000121c007988 */ /* 0x004fe80008000004 */
[----:B0-----:R0:W-:Y:S04]  /*1df50*/  STL [R1+0x12dc], R3 ;  /* 0x0012dc0301007387 */ /* 0x0011e80000100800 */
[----:B----4-:R2:W-:Y:S04]  /*1df60*/  STL [R1+0x12d8], R2 ;  /* 0x0012d80201007387 */ /* 0x0105e80000100800 */
[----:B------:R-:W4:Y:S04]  /*1df70*/  LDL.LU R10, [R1+0x424] ;  /* 0x00042400010a7983 */ /* 0x000f280000300800 */
[----:B------:R-:W4:Y:S04]  /*1df80*/  LDL.LU R7, [R1+0x408] ;  /* 0x0004080001077983 */ /* 0x000f280000300800 */
[----:B-1----:R-:W4:Y:S04]  /*1df90*/  LDL.LU R4, [R1+0x404] ;  /* 0x0004040001047983 */ /* 0x002f280000300800 */
[----:B------:R1:W-:Y:S04]  /*1dfa0*/  STS.U8 [R28+UR4+0x40], R20 ;  /* 0x000040141c007988 */ /* 0x0003e80008000004 */
[----:B0-----:R-:W4:Y:S04]  /*1dfb0*/  LDL.LU R3, [R1+0x48] ;  /* 0x0000480001037983 */ /* 0x001f280000300800 */
[----:B--2---:R-:W2:Y:S04]  /*1dfc0*/  LDL.LU R2, [R1+0x44] ;  /* 0x0000440001027983 */ /* 0x004ea80000300800 */
[----:B------:R-:W2:Y:S04]  /*1dfd0*/  LDL.LU R16, [R1+0x28] ;  /* 0x0000280001107983 */ /* 0x000ea80000300800 */
[----:B------:R-:W2:Y:S04]  /*1dfe0*/  LDL.LU R18, [R1+0x24] ;  /* 0x0000240001127983 */ /* 0x000ea80000300800 */
[----:B------:R0:W-:Y:S04]  /*1dff0*/  STS.U8 [R28+UR4+0x200], R27 ;  /* 0x0002001b1c007988 */ /* 0x0001e80008000004 */
[----:B-1----:R-:W2:Y:S04]  /*1e000*/  LDL.LU R20, [R1+0x8] ;  /* 0x0000080001147983 */ /* 0x002ea80000300800 */
[----:B0-----:R-:W2:Y:S04]  /*1e010*/  LDL.LU R27, [R1+0x4] ;  /* 0x00000400011b7983 */ /* 0x001ea80000300800 */
[----:B---3--:R0:W-:Y:S04]  /*1e020*/  STS.U8 [R28+UR4+0x240], R9 ;  /* 0x000240091c007988 */ /* 0x0081e80008000004 */
[----:B0-----:R-:W3:Y:S04]  /*1e030*/  LDL.LU R9, [R1+0x2108] ;  /* 0x0021080001097983 */ /* 0x001ee80000300800 */
        /* <DEDUP_REMOVED lines=8> */
[----:B------:R-:W2:Y:S04]  /*1e0c0*/  LDL.LU R22, [R1+0x20f8] ;  /* 0x0020f80001167983 */ /* 0x000ea80000300800 */
[----:B------:R-:W2:Y:S04]  /*1e0d0*/  LDL.LU R26, [R1+0x20f4] ;  /* 0x0020f400011a7983 */ /* 0x000ea80000300800 */
[----:B------:R0:W-:Y:S04]  /*1e0e0*/  STS.U8 [R28+UR4+0x840], R0 ;  /* 0x000840001c007988 */ /* 0x0001e80008000004 */
[----:B0-----:R-:W3:Y:S04]  /*1e0f0*/  LDL.LU R0, [R1+0x420] ;  /* 0x0004200001007983 */ /* 0x001ee80000300800 */
[----:B--2---:R0:W-:Y:S04]  /*1e100*/  STS.U8 [R28+UR4+0xa00], R26 ;  /* 0x000a001a1c007988 */ /* 0x0041e80008000004 */
[----:B0-----:R-:W2:Y:S01]  /*1e110*/  LDL.LU R26, [R1+0x428] ;  /* 0x00042800011a7983 */ /* 0x001ea20000300800 */
[----:B------:R-:W-:-:S03]  /*1e120*/  LOP3.LUT R29, R29, 0x3f, RZ, 0xc0, !PT ;  /* 0x0000003f1d1d7812 */ /* 0x000fc600078ec0ff */
[----:B------:R0:W-:Y:S04]  /*1e130*/  STS.U8 [R28+UR4+0xa40], R22 ;  /* 0x000a40161c007988 */ /* 0x0001e80008000004 */
[----:B------:R1:W-:Y:S01]  /*1e140*/  STS.U8 [R28+UR4+0xc00], R5 ;  /* 0x000c00051c007988 */ /* 0x0003e20008000004 */
[----:B------:R-:W-:-:S03]  /*1e150*/  LOP3.LUT R29, R29, 0x10, RZ, 0x3c, !PT ;  /* 0x000000101d1d7812 */ /* 0x000fc600078e3cff */
[----:B------:R0:W-:Y:S04]  /*1e160*/  STS.U8 [R28+UR4+0xc40], R6 ;  /* 0x000c40061c007988 */ /* 0x0001e80008000004 */
[----:B------:R1:W-:Y:S04]  /*1e170*/  STS.U8 [R28+UR4+0xe00], R8 ;  /* 0x000e00081c007988 */ /* 0x0003e80008000004 */
[----:B---3--:R3:W-:Y:S04]  /*1e180*/  STS.U8 [R28+UR4+0xe40], R9 ;  /* 0x000e40091c007988 */ /* 0x0087e80008000004 */
[----:B0-----:R-:W4:Y:S04]  /*1e190*/  LDL.LU R22, [R1+0x1c] ;  /* 0x00001c0001167983 */ /* 0x001f280000300800 */
[----:B-1----:R-:W4:Y:S04]  /*1e1a0*/  LDL.LU R5, [R1+0x20] ;  /* 0x0000200001057983 */ /* 0x002f280000300800 */
[----:B------:R-:W4:Y:S04]  /*1e1b0*/  LDL.LU R6, [R1+0x3c] ;  /* 0x00003c0001067983 */ /* 0x000f280000300800 */
[----:B------:R-:W4:Y:S04]  /*1e1c0*/  LDL.LU R8, [R1+0x40] ;  /* 0x0000400001087983 */ /* 0x000f280000300800 */
[----:B---3--:R-:W3:Y:S04]  /*1e1d0*/  LDL.LU R9, [R1+0x3fc] ;  /* 0x0003fc0001097983 */ /* 0x008ee80000300800 */
[----:B--2---:R0:W-:Y:S04]  /*1e1e0*/  STS.U8 [R29+UR4+0x80], R26 ;  /* 0x0000801a1d007988 */ /* 0x0041e80008000004 */
[----:B----4-:R1:W-:Y:S04]  /*1e1f0*/  STS.U8 [R29+UR4+0xc0], R10 ;  /* 0x0000c00a1d007988 */ /* 0x0103e80008000004 */
[----:B------:R2:W-:Y:S04]  /*1e200*/  STS.U8 [R29+UR4+0x280], R7 ;  /* 0x000280071d007988 */ /* 0x0005e80008000004 */
[----:B------:R4:W-:Y:S04]  /*1e210*/  STS.U8 [R29+UR4+0x2c0], R4 ;  /* 0x0002c0041d007988 */ /* 0x0009e80008000004 */
[----:B------:R1:W-:Y:S04]  /*1e220*/  STS.U8 [R29+UR4+0x480], R3 ;  /* 0x000480031d007988 */ /* 0x0003e80008000004 */
[----:B------:R2:W-:Y:S04]  /*1e230*/  STS.U8 [R29+UR4+0x4c0], R2 ;  /* 0x0004c0021d007988 */ /* 0x0005e80008000004 */
[----:B0-----:R-:W3:Y:S04]  /*1e240*/  LDL.LU R26, [R1] ;  /* 0x00000000011a7983 */ /* 0x001ee80000300800 */
[----:B-1----:R-:W3:Y:S04]  /*1e250*/  LDL.LU R10, [R1+0x20f0] ;  /* 0x0020f000010a7983 */ /* 0x002ee80000300800 */
[----:B--2---:R-:W2:Y:S04]  /*1e260*/  LDL.LU R7, [R1+0x20ec] ;  /* 0x0020ec0001077983 */ /* 0x004ea80000300800 */
[----:B----4-:R-:W4:Y:S04]  /*1e270*/  LDL.LU R4, [R1+0x20e8] ;  /* 0x0020e80001047983 */ /* 0x010f280000300800 */
[----:B------:R-:W2:Y:S04]  /*1e280*/  LDL.LU R3, [R1+0x20e4] ;  /* 0x0020e40001037983 */ /* 0x000ea80000300800 */
[----:B------:R-:W2:Y:S04]  /*1e290*/  LDL.LU R2, [R1+0x20e0] ;  /* 0x0020e00001027983 */ /* 0x000ea80000300800 */
[----:B------:R0:W-:Y:S04]  /*1e2a0*/  STS.U8 [R29+UR4+0x680], R16 ;  /* 0x000680101d007988 */ /* 0x0001e80008000004 */
[----:B------:R1:W-:Y:S04]  /*1e2b0*/  STS.U8 [R29+UR4+0x6c0], R18 ;  /* 0x0006c0121d007988 */ /* 0x0003e80008000004 */
[----:B------:R1:W-:Y:S04]  /*1e2c0*/  STS.U8 [R29+UR4+0x880], R20 ;  /* 0x000880141d007988 */ /* 0x0003e80008000004 */
[----:B0-----:R-:W2:Y:S04]  /*1e2d0*/  LDL.LU R16, [R1+0x20dc] ;  /* 0x0020dc0001107983 */ /* 0x001ea80000300800 */
[----:B-1----:R-:W2:Y:S04]  /*1e2e0*/  LDL.LU R18, [R1+0x20d8] ;  /* 0x0020d80001127983 */ /* 0x002ea80000300800 */
[----:B------:R-:W2:Y:S04]  /*1e2f0*/  LDL.LU R20, [R1+0x20d4] ;  /* 0x0020d40001147983 */ /* 0x000ea80000300800 */
[----:B------:R0:W-:Y:S04]  /*1e300*/  STS.U8 [R29+UR4+0x8c0], R27 ;  /* 0x0008c01b1d007988 */ /* 0x0001e80008000004 */
[----:B0-----:R-:W3:Y:S04]  /*1e310*/  LDL.LU R27, [R1+0x20d0] ;  /* 0x0020d000011b7983 */ /* 0x001ee80000300800 */
[----:B--2---:R0:W-:Y:S04]  /*1e320*/  STS.U8 [R29+UR4+0xa80], R20 ;  /* 0x000a80141d007988 */ /* 0x0041e80008000004 */
[----:B------:R1:W-:Y:S04]  /*1e330*/  STS.U8 [R29+UR4+0xac0], R18 ;  /* 0x000ac0121d007988 */ /* 0x0003e80008000004 */
[----:B0-----:R-:W2:Y:S04]  /*1e340*/  LDL.LU R20, [R1+0x400] ;  /* 0x0004000001147983 */ /* 0x001ea80000300800 */
[----:B-1----:R-:W2:Y:S04]  /*1e350*/  LDL.LU R18, [R1+0x41c] ;  /* 0x00041c0001127983 */ /* 0x002ea80000300800 */
[----:B------:R0:W-:Y:S04]  /*1e360*/  STS.U8 [R29+UR4+0xc80], R7 ;  /* 0x000c80071d007988 */ /* 0x0001e80008000004 */
[----:B0-----:R-:W4:Y:S01]  /*1e370*/  LDL.LU R29, [R1+0x20cc] ;  /* 0x0020cc00011d7983 */ /* 0x001f220000300800 */
[----:B------:R-:W-:-:S02]  /*1e380*/  LOP3.LUT R7, R28, 0x10, RZ, 0x3c, !PT ;  /* 0x000000101c077812 */ /* 0x000fc400078e3cff */
[----:B------:R-:W-:-:S03]  /*1e390*/  LOP3.LUT R28, R28, 0x20, RZ, 0x3c, !PT ;  /* 0x000000201c1c7812 */ /* 0x000fc600078e3cff */
[----:B---3--:R-:W-:Y:S04]  /*1e3a0*/  STS.U8 [R7+UR4+0xcc0], R10 ;  /* 0x000cc00a07007988 */ /* 0x008fe80008000004 */
[----:B------:R-:W-:Y:S04]  /*1e3b0*/  STS.U8 [R7+UR4+0xe80], R17 ;  /* 0x000e801107007988 */ /* 0x000fe80008000004 */
[----:B------:R-:W-:Y:S04]  /*1e3c0*/  STS.U8 [R7+UR4+0xec0], R19 ;  /* 0x000ec01307007988 */ /* 0x000fe80008000004 */
[----:B------:R0:W-:Y:S04]  /*1e3d0*/  STS.U8 [R28+UR4+0x100], R0 ;  /* 0x000100001c007988 */ /* 0x0001e80008000004 */
[----:B0-----:R-:W3:Y:S04]  /*1e3e0*/  LDL.LU R0, [R1+0x414] ;  /* 0x0004140001007983 */ /* 0x001ee80000300800 */
[----:B------:R-:W3:Y:S04]  /*1e3f0*/  LDL.LU R19, [R1+0x38] ;  /* 0x0000380001137983 */ /* 0x000ee80000300800 */
[----:B------:R-:W3:Y:S04]  /*1e400*/  LDL.LU R17, [R1+0x34] ;  /* 0x0000340001117983 */ /* 0x000ee80000300800 */
[----:B------:R-:W3:Y:S04]  /*1e410*/  LDL.LU R10, [R1+0x18] ;  /* 0x00001800010a7983 */ /* 0x000ee80000300800 */
[----:B------:R-:W3:Y:S04]  /*1e420*/  LDL.LU R7, [R1+0x14] ;  /* 0x0000140001077983 */ /* 0x000ee80000300800 */
[----:B--2---:R-:W-:Y:S04]  /*1e430*/  STS.U8 [R28+UR4+0x140], R18 ;  /* 0x000140121c007988 */ /* 0x004fe80008000004 */
[----:B------:R0:W-:Y:S04]  /*1e440*/  STS.U8 [R28+UR4+0x300], R20 ;  /* 0x000300141c007988 */ /* 0x0001e80008000004 */
[----:B------:R1:W-:Y:S04]  /*1e450*/  STS.U8 [R28+UR4+0x340], R9 ;  /* 0x000340091c007988 */ /* 0x0003e80008000004 */
[----:B------:R-:W-:Y:S04]  /*1e460*/  STS.U8 [R28+UR4+0x500], R8 ;  /* 0x000500081c007988 */ /* 0x000fe80008000004 */
        /* <DEDUP_REMOVED lines=8> */
[----:B------:R0:W-:Y:S04]  /*1e4f0*/  STS.U8 [R28+UR4+0x900], R26 ;  /* 0x0009001a1c007988 */ /* 0x0001e80008000004 */
[----:B------:R-:W2:Y:S04]  /*1e500*/  LDL.LU R22, [R1+0x44c] ;  /* 0x00044c0001167983 */ /* 0x000ea80000300800 */
[----:B----4-:R1:W-:Y:S04]  /*1e510*/  STS.U8 [R28+UR4+0x940], R29 ;  /* 0x0009401d1c007988 */ /* 0x0103e80008000004 */
[----:B------:R4:W-:Y:S04]  /*1e520*/  STS.U8 [R28+UR4+0xb00], R16 ;  /* 0x000b00101c007988 */ /* 0x0009e80008000004 */
[----:B------:R4:W-:Y:S04]  /*1e530*/  STS.U8 [R28+UR4+0xb40], R2 ;  /* 0x000b40021c007988 */ /* 0x0009e80008000004 */
[----:B0-----:R-:W2:Y:S04]  /*1e540*/  LDL.LU R26, [R1+0x448] ;  /* 0x00044800011a7983 */ /* 0x001ea80000300800 */
[----:B-1----:R-:W2:Y:S04]  /*1e550*/  LDL.LU R29, [R1+0x3f4] ;  /* 0x0003f400011d7983 */ /* 0x002ea80000300800 */
[----:B----4-:R-:W4:Y:S04]  /*1e560*/  LDL.LU R16, [R1+0x3f8] ;  /* 0x0003f80001107983 */ /* 0x010f280000300800 */
[----:B------:R-:W2:Y:S01]  /*1e570*/  LDL.LU R2, [R1+0x418] ;  /* 0x0004180001027983 */ /* 0x000ea20000300800 */
[----:B------:R-:W0:Y:S03]  /*1e580*/  S2R R18, SR_TID.X ;  /* 0x0000000000127919 */ /* 0x000e260000002100 */
[----:B------:R1:W-:Y:S04]  /*1e590*/  STS.U8 [R28+UR4+0xd00], R11 ;  /* 0x000d000b1c007988 */ /* 0x0003e80008000004 */
[----:B-1----:R-:W4:Y:S01]  /*1e5a0*/  LDL.LU R28, [R1+0x20c8] ;  /* 0x0020c800011c7983 */ /* 0x002f220000300800 */
[----:B0-----:R-:W-:-:S04]  /*1e5b0*/  LOP3.LUT R18, R18, 0x3f, RZ, 0xc0, !PT ;  /* 0x0000003f12127812 */ /* 0x001fc800078ec0ff */
[C---:B------:R-:W-:Y:S02]  /*1e5c0*/  LOP3.LUT R11, R18.reuse, 0x20, RZ, 0x3c, !PT ;  /* 0x00000020120b7812 */ /* 0x040fe400078e3cff */
[----:B------:R-:W-:-:S03]  /*1e5d0*/  LOP3.LUT R18, R18, 0x30, RZ, 0x3c, !PT ;  /* 0x0000003012127812 */ /* 0x000fc600078e3cff */
[----:B------:R-:W-:Y:S04]  /*1e5e0*/  STS.U8 [R11+UR4+0xd40], R12 ;  /* 0x000d400c0b007988 */ /* 0x000fe80008000004 */
[----:B------:R-:W-:Y:S04]  /*1e5f0*/  STS.U8 [R11+UR4+0xf00], R23 ;  /* 0x000f00170b007988 */ /* 0x000fe80008000004 */
[----:B------:R-:W-:Y:S04]  /*1e600*/  STS.U8 [R11+UR4+0xf40], R24 ;  /* 0x000f40180b007988 */ /* 0x000fe80008000004 */
[----:B--2---:R-:W-:Y:S04]  /*1e610*/  STS.U8 [R18+UR4+0x180], R2 ;  /* 0x0001800212007988 */ /* 0x004fe80008000004 */
[----:B---3--:R0:W-:Y:S04]  /*1e620*/  STS.U8 [R18+UR4+0x1c0], R0 ;  /* 0x0001c00012007988 */ /* 0x0081e80008000004 */
[----:B0-----:R-:W2:Y:S04]  /*1e630*/  LDL R0, [R1+0x6e8] ;  /* 0x0006e80001007983 */ /* 0x001ea80000100800 */
        /* <DEDUP_REMOVED lines=11> */
[----:B------:R-:W-:Y:S04]  /*1e6f0*/  STS.U8 [R18+UR4+0xdc0], R21 ;  /* 0x000dc01512007988 */ /* 0x000fe80008000004 */
[----:B------:R-:W-:Y:S04]  /*1e700*/  STS.U8 [R18+UR4+0xf80], R25 ;  /* 0x000f801912007988 */ /* 0x000fe80008000004 */
[----:B------:R-:W-:Y:S01]  /*1e710*/  STS.U8 [R18+UR4+0xfc0], R20 ;  /* 0x000fc01412007988 */ /* 0x000fe20008000004 */
[----:B------:R-:W-:Y:S01]  /*1e720*/  BAR.SYNC.DEFER_BLOCKING 0x0 ;  /* 0x0000000000007b1d */ /* 0x000fe20000010000 */
[----:B0-----:R-:W-:-:S02]  /*1e730*/  IMAD R13, R6, 0x100, R9 ;  /* 0x00000100060d7824 */ /* 0x001fc400078e0209 */
[----:B------:R-:W-:Y:S02]  /*1e740*/  IMAD R12, R14, 0x100, R15 ;  /* 0x000001000e0c7824 */ /* 0x000fe400078e020f */
[----:B------:R-:W-:Y:S02]  /*1e750*/  IMAD R14, R5, 0x100, R8 ;  /* 0x00000100050e7824 */ /* 0x000fe400078e0208 */
[----:B------:R-:W-:Y:S01]  /*1e760*/  IMAD R15, R26, 0x100, R22 ;  /* 0x000001001a0f7824 */ /* 0x000fe200078e0216 */
[----:B--2---:R-:W0:Y:S04]  /*1e770*/  LDSM.16.M88.4 R16, [R0+UR4] ;  /* 0x000000040010783b */ /* 0x004e280008000200 */
[----:B------:R-:W-:Y:S04]  /*1e780*/  LDSM.16.M88.4 R20, [R0+UR4+0x400] ;  /* 0x000400040014783b */ /* 0x000fe80008000200 */
[----:B0-----:R-:W-:Y:S01]  /*1e790*/  STL.64 [R1+0x3f0], R16 ;  /* 0x0003f01001007387 */ /* 0x001fe20000100a00 */
[----:B------:R-:W-:-:S03]  /*1e7a0*/  IMAD.MOV.U32 R3, RZ, RZ, R16 ;  /* 0x000000ffff037224 */ /* 0x000fc600078e0010 */
[----:B------:R-:W-:Y:S01]  /*1e7b0*/  STL.64 [R1+0x3f8], R18 ;  /* 0x0003f81201007387 */ /* 0x000fe20000100a00 */
[----:B------:R-:W-:-:S03]  /*1e7c0*/  IMAD.MOV.U32 R2, RZ, RZ, R17 ;  /* 0x000000ffff027224 */ /* 0x000fc600078e0011 */
[----:B------:R-:W0:Y:S04]  /*1e7d0*/  LDSM.16.M88.4 R16, [R0+UR4+0x200] ;  /* 0x000200040010783b */ /* 0x000e280008000200 */
[----:B0-----:R0:W-:Y:S01]  /*1e7e0*/  STL.64 [R1+0x400], R16 ;  /* 0x0004001001007387 */ /* 0x0011e20000100a00 */
[----:B------:R-:W-:-:S03]  /*1e7f0*/  IMAD.MOV.U32 R7, RZ, RZ, R16 ;  /* 0x000000ffff077224 */ /* 0x000fc600078e0010 */
[----:B------:R1:W-:Y:S01]  /*1e800*/  STL.64 [R1+0x408], R18 ;  /* 0x0004081201007387 */ /* 0x0003e20000100a00 */
[----:B------:R-:W-:-:S03]  /*1e810*/  IMAD.MOV.U32 R6, RZ, RZ, R17 ;  /* 0x000000ffff067224 */ /* 0x000fc600078e0011 */
[----:B0-----:R-:W2:Y:S04]  /*1e820*/  LDL.LU.64 R16, [R1+0x490] ;  /* 0x0004900001107983 */ /* 0x001ea80000300a00 */
[----:B-1----:R-:W2:Y:S04]  /*1e830*/  LDL.LU.64 R18, [R1+0x498] ;  /* 0x0004980001127983 */ /* 0x002ea80000300a00 */
[----:B------:R-:W3:Y:S04]  /*1e840*/  LDL.LU.64 R8, [R1+0x4b0] ;  /* 0x0004b00001087983 */ /* 0x000ee80000300a00 */
[----:B------:R-:W3:Y:S04]  /*1e850*/  LDL.LU.64 R10, [R1+0x4b8] ;  /* 0x0004b800010a7983 */ /* 0x000ee80000300a00 */
[----:B------:R-:W4:Y:S04]  /*1e860*/  LDL.LU.64 R24, [R1+0x60] ;  /* 0x0000600001187983 */ /* 0x000f280000300a00 */
[----:B------:R-:W2:Y:S01]  /*1e870*/  LDL.LU.64 R26, [R1+0x68] ;  /* 0x00006800011a7983 */ /* 0x000ea20000300a00 */
[----:B------:R-:W-:-:S02]  /*1e880*/  IMAD.MOV.U32 R5, RZ, RZ, R20 ;  /* 0x000000ffff057224 */ /* 0x000fc400078e0014 */
[----:B------:R-:W-:Y:S01]  /*1e890*/  IMAD.MOV.U32 R4, RZ, RZ, R21 ;  /* 0x000000ffff047224 */ /* 0x000fe200078e0015 */
[----:B------:R-:W-:Y:S02]  /*1e8a0*/  F2FP.F16.E5M2.UNPACK_B R12, R12 ;  /* 0x0000000cff0c723e */ /* 0x000fe400020004ff */
[----:B------:R-:W-:Y:S02]  /*1e8b0*/  F2FP.F16.E5M2.UNPACK_B R13, R13 ;  /* 0x0000000dff0d723e */ /* 0x000fe400020004ff */
[----:B------:R-:W-:Y:S02]  /*1e8c0*/  F2FP.F16.E5M2.UNPACK_B R14, R14 ;  /* 0x0000000eff0e723e */ /* 0x000fe400020004ff */
[----:B------:R-:W-:Y:S01]  /*1e8d0*/  F2FP.F16.E5M2.UNPACK_B R15, R15 ;  /* 0x0000000fff0f723e */ /* 0x000fe200020004ff */
[----:B--2---:R-:W-:Y:S04]  /*1e8e0*/  STL.64 [R1+0x20c0], R26 ;  /* 0x0020c01a01007387 */ /* 0x004fe80000100a00 */
[----:B----4-:R-:W-:Y:S04]  /*1e8f0*/  STL.64 [R1+0x20b8], R24 ;  /* 0x0020b81801007387 */ /* 0x010fe80000100a00 */
[----:B------:R0:W-:Y:S02]  /*1e900*/  STL.64 [R1+0x410], R20 ;  /* 0x0004101401007387 */ /* 0x0001e40000100a00 */
[----:B0-----:R-:W-:-:S02]  /*1e910*/  F2FP.F16.E5M2.UNPACK_B R20, R3 ;  /* 0x00000003ff14723e */ /* 0x001fc400020004ff */
[----:B------:R-:W-:-:S07]  /*1e920*/  F2FP.F16.E5M2.UNPACK_B R21, R2 ;  /* 0x00000002ff15723e */ /* 0x000fce00020004ff */
[----:B------:R-:W-:Y:S01]  /*1e930*/  HMMA.16816.F32 R24, R12, R20, R16 ;  /* 0x000000140c18723c */ /* 0x000fe20000001810 */
[----:B------:R-:W0:Y:S04]  /*1e940*/  LDSM.16.M88.4 R16, [R0+UR4+0x600] ;  /* 0x000600040010783b */ /* 0x000e280008000200 */
[----:B------:R-:W-:-:S14]  /*1e950*/  STL.64 [R1+0x418], R22 ;  /* 0x0004181601007387 */ /* 0x000fdc0000100a00 */
[----:B------:R-:W-:Y:S04]  /*1e960*/  STL.64 [R1+0x20], R24 ;  /* 0x0000201801007387 */ /* 0x000fe80000100a00 */
[----:B------:R-:W-:Y:S04]  /*1e970*/  STL.64 [R1+0x28], R26 ;  /* 0x0000281a01007387 */ /* 0x000fe80000100a00 */
[----:B------:R-:W1:Y:S04]  /*1e980*/  LDSM.16.M88.4 R24, [R0+UR4+0x800] ;  /* 0x000800040018783b */ /* 0x000e680008000200 */
[----:B0-----:R-:W-:Y:S04]  /*1e990*/  STL.64 [R1+0x420], R16 ;  /* 0x0004201001007387 */ /* 0x001fe80000100a00 */
[----:B------:R0:W-:Y:S02]  /*1e9a0*/  STL.64 [R1+0x428], R18 ;  /* 0x0004281201007387 */ /* 0x0001e40000100a00 */
[----:B0-----:R-:W-:-:S02]  /*1e9b0*/  F2FP.F16.E5M2.UNPACK_B R18, R7 ;  /* 0x00000007ff12723e */ /* 0x001fc400020004ff */
[----:B------:R-:W-:-:S07]  /*1e9c0*/  F2FP.F16.E5M2.UNPACK_B R19, R6 ;  /* 0x00000006ff13723e */ /* 0x000fce00020004ff */
[----:B---3--:R-:W-:-:S15]  /*1e9d0*/  HMMA.16816.F32 R8, R12, R18, R8 ;  /* 0x000000120c08723c */ /* 0x008fde0000001808 */
[----:B------:R-:W-:-:S04]  /*1e9e0*/  NOP ;  /* 0x0000000000007918 */ /* 0x000fc80000000000 */
[----:B------:R0:W-:Y:S04]  /*1e9f0*/  STL.64 [R1+0x40], R8 ;  /* 0x0000400801007387 */ /* 0x0001e80000100a00 */
[----:B------:R-:W-:Y:S04]  /*1ea00*/  STL.64 [R1+0x48], R10 ;  /* 0x0000480a01007387 */ /* 0x000fe80000100a00 */
[----:B-1----:R-:W-:Y:S04]  /*1ea10*/  STL.64 [R1+0x430], R24 ;  /* 0x0004301801007387 */ /* 0x002fe80000100a00 */
[----:B------:R-:W-:Y:S01]  /*1ea20*/  STL.64 [R1+0x438], R26 ;  /* 0x0004381a01007387 */ /* 0x000fe20000100a00 */
[----:B0-----:R-:W-:-:S02]  /*1ea30*/  IMAD.MOV.U32 R8, RZ, RZ, R24 ;  /* 0x000000ffff087224 */ /* 0x001fc400078e0018 */
[----:B------:R-:W-:Y:S02]  /*1ea40*/  IMAD.MOV.U32 R9, RZ, RZ, R25 ;  /* 0x000000ffff097224 */ /* 0x000fe400078e0019 */
[----:B------:R-:W0:Y:S04]  /*1ea50*/  LDSM.16.M88.4 R24, [R0+UR4+0xa00] ;  /* 0x000a00040018783b */ /* 0x000e280008000200 */
[----:B0-----:R-:W-:Y:S04]  /*1ea60*/  STL.64 [R1+0x440], R24 ;  /* 0x0004401801007387 */ /* 0x001fe80000100a00 */
[----:B------:R0:W-:Y:S01]  /*1ea70*/  STL.64 [R1+0x448], R26 ;  /* 0x0004481a01007387 */ /* 0x0001e20000100a00 */
[----:B------:R-:W-:-:S02]  /*1ea80*/  IMAD.MOV.U32 R6, RZ, RZ, R24 ;  /* 0x000000ffff067224 */ /* 0x000fc400078e0018 */
[----:B------:R-:W-:Y:S01]  /*1ea90*/  IMAD.MOV.U32 R7, RZ, RZ, R25 ;  /* 0x000000ffff077224 */ /* 0x000fe200078e0019 */
[----:B0-----:R-:W2:Y:S04]  /*1eaa0*/  LDL.LU.64 R26, [R1+0x20c0] ;  /* 0x0020c000011a7983 */ /* 0x001ea80000300a00 */
[----:B------:R-:W2:Y:S01]  /*1eab0*/  LDL.LU.64 R24, [R1+0x20b8] ;  /* 0x0020b80001187983 */ /* 0x000ea20000300a00 */
[----:B------:R-:W-:Y:S02]  /*1eac0*/  IMAD.MOV.U32 R3, RZ, RZ, R16 ;  /* 0x000000ffff037224 */ /* 0x000fe400078e0010 */
[----:B------:R-:W-:Y:S01]  /*1ead0*/  IMAD.MOV.U32 R2, RZ, RZ, R17 ;  /* 0x000000ffff027224 */ /* 0x000fe200078e0011 */
[----:B------:R-:W-:Y:S02]  /*1eae0*/  F2FP.F16.E5M2.UNPACK_B R16, R5 ;  /* 0x00000005ff10723e */ /* 0x000fe400020004ff */
[----:B------:R-:W-:Y:S01]  /*1eaf0*/  F2FP.F16.E5M2.UNPACK_B R17, R4 ;  /* 0x00000004ff11723e */ /* 0x000fe200020004ff */
[----:B------:R-:W-:Y:S04]  /*1eb00*/  STL.64 [R1+0x2080], R18 ;  /* 0x0020801201007387 */ /* 0x000fe80000100a00 */
[----:B------:R-:W-:Y:S02]  /*1eb10*/  STL.64 [R1+0x2078], R16 ;  /* 0x0020781001007387 */ /* 0x000fe40000100a00 */
[----:B--2---:R-:W-:Y:S02]  /*1eb20*/  HMMA.16816.F32 R24, R12, R16, R24 ;  /* 0x000000100c18723c */ /* 0x004fe40000001818 */
[----:B------:R-:W0:-:S15]  /*1eb30*/  LDSM.16.M88.4 R16, [R0+UR4+0xc00] ;  /* 0x000c00040010783b */ /* 0x000e1e0008000200 */
[----:B------:R-:W-:Y:S02]  /*1eb40*/  NOP ;  /* 0x0000000000007918 */ /* 0x000fe40000000000 */
[----:B------:R1:W-:Y:S04]  /*1eb50*/  STL.64 [R1+0x60], R24 ;  /* 0x0000601801007387 */ /* 0x0003e80000100a00 */
[----:B------:R2:W-:Y:S04]  /*1eb60*/  STL.64 [R1+0x68], R26 ;  /* 0x0000681a01007387 */ /* 0x0005e80000100a00 */
[----:B-1----:R-:W3:Y:S04]  /*1eb70*/  LDL.LU R25, [R1+0x4d4] ;  /* 0x0004d40001197983 */ /* 0x002ee80000300800 */
[----:B--2---:R-:W3:Y:S04]  /*1eb80*/  LDL.LU R27, [R1+0x4d0] ;  /* 0x0004d000011b7983 */ /* 0x004ee80000300800 */
[----:B------:R-:W2:Y:S04]  /*1eb90*/  LDL.LU R23, [R1+0x4dc] ;  /* 0x0004dc0001177983 */ /* 0x000ea80000300800 */
[----:B------:R-:W2:Y:S01]  /*1eba0*/  LDL.LU R22, [R1+0x4d8] ;  /* 0x0004d80001167983 */ /* 0x000ea20000300800 */
[----:B0-----:R-:W-:-:S02]  /*1ebb0*/  IMAD.MOV.U32 R4, RZ, RZ, R16 ;  /* 0x000000ffff047224 */ /* 0x001fc400078e0010 */
[----:B------:R-:W-:Y:S01]  /*1ebc0*/  IMAD.MOV.U32 R5, RZ, RZ, R17 ;  /* 0x000000ffff057224 */ /* 0x000fe200078e0011 */
[----:B--2---:R-:W-:Y:S04]  /*1ebd0*/  STL.64 [R1+0x2090], R22 ;  /* 0x0020901601007387 */ /* 0x004fe80000100a00 */
[----:B------:R-:W-:Y:S04]  /*1ebe0*/  STL.64 [R1+0x2088], R20 ;  /* 0x0020881401007387 */ /* 0x000fe80000100a00 */
[----:B------:R-:W-:Y:S04]  /*1ebf0*/  STL.64 [R1+0x450], R16 ;  /* 0x0004501001007387 */ /* 0x000fe80000100a00 */
[----:B------:R-:W-:Y:S04]  /*1ec00*/  STL.64 [R1+0x458], R18 ;  /* 0x0004581201007387 */ /* 0x000fe80000100a00 */
[----:B------:R-:W-:Y:S04]  /*1ec10*/  STL.64 [R1+0x20a0], R6 ;  /* 0x0020a00601007387 */ /* 0x000fe80000100a00 */
[----:B------:R0:W-:Y:S04]  /*1ec20*/  STL.64 [R1+0x2098], R4 ;  /* 0x0020980401007387 */ /* 0x0001e80000100a00 */
[----:B------:R-:W1:Y:S04]  /*1ec30*/  LDSM.16.M88.4 R16, [R0+UR4+0xe00] ;  /* 0x000e00040010783b */ /* 0x000e680008000200 */
[----:B0-----:R-:W2:Y:S04]  /*1ec40*/  LDL.LU.64 R4, [R1+0xa0] ;  /* 0x0000a00001047983 */ /* 0x001ea80000300a00 */
[----:B------:R-:W4:Y:S01]  /*1ec50*/  LDL.LU.64 R6, [R1+0xa8] ;  /* 0x0000a80001067983 */ /* 0x000f220000300a00 */
[----:B------:R-:W-:-:S02]  /*1ec60*/  F2FP.F16.E5M2.UNPACK_B R10, R3 ;  /* 0x00000003ff0a723e */ /* 0x000fc400020004ff */
[----:B------:R-:W-:Y:S01]  /*1ec70*/  F2FP.F16.E5M2.UNPACK_B R11, R2 ;  /* 0x00000002ff0b723e */ /* 0x000fe200020004ff */
[----:B----4-:R-:W-:Y:S04]  /*1ec80*/  STL.64 [R1+0x20b0], R6 ;  /* 0x0020b00601007387 */ /* 0x010fe80000100a00 */
[----:B--2---:R0:W-:Y:S04]  /*1ec90*/  STL.64 [R1+0x20a8], R4 ;  /* 0x0020a80401007387 */ /* 0x0041e80000100a00 */
[----:B0-----:R-:W2:Y:S04]  /*1eca0*/  LDL.LU.64 R4, [R1+0x80] ;  /* 0x0000800001047983 */ /* 0x001ea80000300a00 */
[----:B------:R-:W2:Y:S04]  /*1ecb0*/  LDL.LU.64 R6, [R1+0x88] ;  /* 0x0000880001067983 */ /* 0x000ea80000300a00 */
[----:B------:R-:W4:Y:S04]  /*1ecc0*/  LDL.LU R28, [R1+0x4e4] ;  /* 0x0004e400011c7983 */ /* 0x000f280000300800 */
[----:B------:R-:W4:Y:S04]  /*1ecd0*/  LDL.LU R24, [R1+0x4e0] ;  /* 0x0004e00001187983 */ /* 0x000f280000300800 */
[----:B-1----:R0:W-:Y:S04]  /*1ece0*/  STL.64 [R1+0x460], R16 ;  /* 0x0004601001007387 */ /* 0x0021e80000100a00 */
[----:B------:R1:W-:Y:S04]  /*1ecf0*/  STL.64 [R1+0x468], R18 ;  /* 0x0004681201007387 */ /* 0x0003e80000100a00 */
[----:B------:R-:W3:Y:S01]  /*1ed00*/  LDL.LU.64 R20, [R1+0x130] ;  /* 0x0001300001147983 */ /* 0x000ee20000300a00 */
[----:B------:R-:W-:-:S02]  /*1ed10*/  IMAD.MOV.U32 R2, RZ, RZ, R16 ;  /* 0x000000ffff027224 */ /* 0x000fc400078e0010 */
[----:B------:R-:W-:Y:S01]  /*1ed20*/  IMAD.MOV.U32 R3, RZ, RZ, R17 ;  /* 0x000000ffff037224 */ /* 0x000fe200078e0011 */
[----:B------:R-:W3:Y:S04]  /*1ed30*/  LDL.LU.64 R22, [R1+0x138] ;  /* 0x0001380001167983 */ /* 0x000ee80000300a00 */
[----:B0-----:R-:W3:Y:S04]  /*1ed40*/  LDL.LU.64 R16, [R1+0x3e0] ;  /* 0x0003e00001107983 */ /* 0x001ee80000300a00 */
[----:B-1----:R-:W3:Y:S04]  /*1ed50*/  LDL.LU.64 R18, [R1+0x3e8] ;  /* 0x0003e80001127983 */ /* 0x002ee80000300a00 */
[----:B------:R-:W3:Y:S04]  /*1ed60*/  LDL.LU R26, [R1+0x4ec] ;  /* 0x0004ec00011a7983 */ /* 0x000ee80000300800 */
[----:B------:R-:W3:Y:S01]  /*1ed70*/  LDL.LU R0, [R1+0x4e8] ;  /* 0x0004e80001007983 */ /* 0x000ee20000300800 */
[----:B--2---:R-:W-:-:S15]  /*1ed80*/  HMMA.16816.F32 R4, R12, R10, R4 ;  /* 0x0000000a0c04723c */ /* 0x004fde0000001804 */
[----:B------:R-:W-:-:S04]  /*1ed90*/  NOP ;  /* 0x0000000000007918 */ /* 0x000fc80000000000 */
[----:B------:R-:W-:Y:S04]  /*1eda0*/  STL.64 [R1+0x80], R4 ;  /* 0x0000800401007387 */ /* 0x000fe80000100a00 */
[----:B------:R0:W-:Y:S04]  /*1edb0*/  STL.64 [R1+0x88], R6 ;  /* 0x0000880601007387 */ /* 0x0001e80000100a00 */
[----:B0-----:R-:W2:Y:S04]  /*1edc0*/  LDL.LU.64 R6, [R1+0x20b0] ;  /* 0x0020b00001067983 */ /* 0x001ea80000300a00 */
[----:B------:R-:W2:Y:S01]  /*1edd0*/  LDL.LU.64 R4, [R1+0x20a8] ;  /* 0x0020a80001047983 */ /* 0x000ea20000300a00 */
[----:B------:R-:W-:-:S02]  /*1ede0*/  F2FP.F16.E5M2.UNPACK_B R8, R8 ;  /* 0x00000008ff08723e */ /* 0x000fc400020004ff */
[----:B------:R-:W-:-:S07]  /*1edf0*/  F2FP.F16.E5M2.UNPACK_B R9, R9 ;  /* 0x00000009ff09723e */ /* 0x000fce00020004ff */
[----:B--2---:R-:W-:-:S15]  /*1ee00*/  HMMA.16816.F32 R4, R12, R8, R4 ;  /* 0x000000080c04723c */ /* 0x004fde0000001804 */
[----:B------:R-:W-:-:S04]  /*1ee10*/  NOP ;  /* 0x0000000000007918 */ /* 0x000fc80000000000 */
[----:B------:R-:W-:Y:S04]  /*1ee20*/  STL.64 [R1+0xa0], R4 ;  /* 0x0000a00401007387 */ /* 0x000fe80000100a00 */
[----:B------:R0:W-:Y:S04]  /*1ee30*/  STL.64 [R1+0xa8], R6 ;  /* 0x0000a80601007387 */ /* 0x0001e80000100a00 */
[----:B0-----:R-:W2:Y:S04]  /*1ee40*/  LDL.LU.64 R6, [R1+0x20a0] ;  /* 0x0020a00001067983 */ /* 0x001ea80000300a00 */
[----:B------:R-:W3:Y:S04]  /*1ee50*/  LDL.LU.64 R4, [R1+0x2098] ;  /* 0x0020980001047983 */ /* 0x000ee80000300a00 */
[----:B------:R-:W-:Y:S04]  /*1ee60*/  STL.64 [R1+0x2070], R10 ;  /* 0x0020700a01007387 */ /* 0x000fe80000100a00 */
[----:B------:R0:W-:Y:S04]  /*1ee70*/  STL.64 [R1+0x2068], R8 ;  /* 0x0020680801007387 */ /* 0x0001e80000100a00 */
[----:B0-----:R-:W4:Y:S04]  /*1ee80*/  LDL.LU.64 R8, [R1+0x120] ;  /* 0x0001200001087983 */ /* 0x001f280000300a00 */
[----:B------:R-:W4:Y:S01]  /*1ee90*/  LDL.LU.64 R10, [R1+0x128] ;  /* 0x00012800010a7983 */ /* 0x000f220000300a00 */
[----:B--2---:R-:W-:-:S02]  /*1eea0*/  F2FP.F16.E5M2.UNPACK_B R6, R6 ;  /* 0x00000006ff06723e */ /* 0x004fc400020004ff */
[----:B------:R-:W-:-:S07]  /*1eeb0*/  F2FP.F16.E5M2.UNPACK_B R7, R7 ;  /* 0x00000007ff07723e */ /* 0x000fce00020004ff */
[----:B---3--:R-:W-:-:S15]  /*1eec0*/  HMMA.16816.F32 R20, R12, R6, R20 ;  /* 0x000000060c14723c */ /* 0x008fde0000001814 */
[----:B------:R-:W-:-:S04]  /*1eed0*/  NOP ;  /* 0x0000000000007918 */ /* 0x000fc80000000000 */
[----:B------:R-:W-:Y:S04]  /*1eee0*/  STL.64 [R1+0x130], R20 ;  /* 0x0001301401007387 */ /* 0x000fe80000100a00 */
[----:B------:R0:W-:Y:S04]  /*1eef0*/  STL.64 [R1+0x138], R22 ;  /* 0x0001381601007387 */ /* 0x0001e80000100a00 */
[----:B0-----:R-:W2:Y:S01]  /*1ef00*/  LDL.LU.64 R22, [R1+0x2090] ;  /* 0x0020900001167983 */ /* 0x001ea20000300a00 */
[----:B------:R-:W-:Y:S02]  /*1ef10*/  F2FP.F16.E5M2.UNPACK_B R4, R4 ;  /* 0x00000004ff04723e */ /* 0x000fe400020004ff */
[----:B------:R-:W-:-:S02]  /*1ef20*/  F2FP.F16.E5M2.UNPACK_B R5, R5 ;  /* 0x00000005ff05723e */ /* 0x000fc400020004ff */
[----:B------:R-:W-:Y:S02]  /*1ef30*/  F2FP.F16.E5M2.UNPACK_B R2, R2 ;  /* 0x00000002ff02723e */ /* 0x000fe400020004ff */
[----:B------:R-:W-:Y:S01]  /*1ef40*/  F2FP.F16.E5M2.UNPACK_B R3, R3 ;  /* 0x00000003ff03723e */ /* 0x000fe200020004ff */
[----:B------:R-:W3:Y:S02]  /*1ef50*/  LDL.LU.64 R20, [R1+0x2088] ;  /* 0x0020880001147983 */ /* 0x000ee40000300a00 */
[C---:B------:R-:W-:Y:S08]  /*1ef60*/  HMMA.16816.F32 R16, R12.reuse, R4, R16 ;  /* 0x000000040c10723c */ /* 0x040ff00000001810 */
[----:B----4-:R-:W-:Y:S11]  /*1ef70*/  HMMA.16816.F32 R8, R12, R2, R8 ;  /* 0x000000020c08723c */ /* 0x010ff60000001808 */
[----:B------:R-:W-:Y:S04]  /*1ef80*/  STL.64 [R1+0x3e0], R16 ;  /* 0x0003e01001007387 */ /* 0x000fe80000100a00 */
[----:B------:R0:W-:Y:S01]  /*1ef90*/  STL [R1+0x3e8], R18 ;  /* 0x0003e81201007387 */ /* 0x0001e20000100800 */
[----:B------:R-:W-:-:S03]  /*1efa0*/  IMAD.MOV.U32 R29, RZ, RZ, R19 ;  /* 0x000000ffff1d7224 */ /* 0x000fc600078e0013 */
[----:B0-----:R-:W4:Y:S04]  /*1efb0*/  LDL.LU.64 R18, [R1+0x2080] ;  /* 0x0020800001127983 */ /* 0x001f280000300a00 */
[----:B------:R-:W3:Y:S04]  /*1efc0*/  LDL.LU.64 R16, [R1+0x2078] ;  /* 0x0020780001107983 */ /* 0x000ee80000300a00 */
[----:B------:R-:W-:Y:S04]  /*1efd0*/  STL.64 [R1+0x2060], R6 ;  /* 0x0020600601007387 */ /* 0x000fe80000100a00 */
[----:B------:R0:W-:Y:S04]  /*1efe0*/  STL.64 [R1+0x2058], R4 ;  /* 0x0020580401007387 */ /* 0x0001e80000100a00 */
[----:B------:R-:W-:Y:S04]  /*1eff0*/  STL [R1+0x1de8], R29 ;  /* 0x001de81d01007387 */ /* 0x000fe80000100800 */
[----:B0-----:R-:W3:Y:S04]  /*1f000*/  LDL.LU.64 R4, [R1+0x3d0] ;  /* 0x0003d00001047983 */ /* 0x001ee80000300a00 */
[----:B------:R-:W3:Y:S04]  /*1f010*/  LDL.LU.64 R6, [R1+0x3d8] ;  /* 0x0003d80001067983 */ /* 0x000ee80000300a00 */
[----:B------:R-:W-:Y:S04]  /*1f020*/  STL.64 [R1+0x120], R8 ;  /* 0x0001200801007387 */ /* 0x000fe80000100a00 */
[----:B------:R-:W-:Y:S01]  /*1f030*/  STL.64 [R1+0x128], R10 ;  /* 0x0001280a01007387 */ /* 0x000fe20000100a00 */
[----:B--2---:R-:W-:-:S03]  /*1f040*/  IMAD R13, R22, 0x100, R23 ;  /* 0x00000100160d7824 */ /* 0x004fc600078e0217 */
[----:B------:R-:W2:Y:S04]  /*1f050*/  LDL.LU R23, [R1+0x50c] ;  /* 0x00050c0001177983 */ /* 0x000ea80000300800 */
[----:B--2---:R-:W-:Y:S04]  /*1f060*/  STL [R1+0x2030], R23 ;  /* 0x0020301701007387 */ /* 0x004fe80000100800 */
[----:B------:R-:W2:Y:S01]  /*1f070*/  LDL.LU R22, [R1+0x508] ;  /* 0x0005080001167983 */ /* 0x000ea20000300800 */
[----:B------:R-:W-:Y:S02]  /*1f080*/  IMAD R12, R27, 0x100, R25 ;  /* 0x000001001b0c7824 */ /* 0x000fe400078e0219 */
[----:B------:R-:W-:-:S02]  /*1f090*/  IMAD R14, R24, 0x100, R28 ;  /* 0x00000100180e7824 */ /* 0x000fc400078e021c */
[----:B------:R-:W-:Y:S01]  /*1f0a0*/  IMAD R15, R0, 0x100, R26 ;  /* 0x00000100000f7824 */ /* 0x000fe200078e021a */
[----:B------:R-:W-:Y:S02]  /*1f0b0*/  F2FP.F16.E5M2.UNPACK_B R13, R13 ;  /* 0x0000000dff0d723e */ /* 0x000fe400020004ff */
[----:B------:R-:W-:Y:S02]  /*1f0c0*/  F2FP.F16.E5M2.UNPACK_B R12, R12 ;  /* 0x0000000cff0c723e */ /* 0x000fe400020004ff */
[----:B------:R-:W-:Y:S02]  /*1f0d0*/  F2FP.F16.E5M2.UNPACK_B R14, R14 ;  /* 0x0000000eff0e723e */ /* 0x000fe400020004ff */
[----:B------:R-:W-:-:S07]  /*1f0e0*/  F2FP.F16.E5M2.UNPACK_B R15, R15 ;  /* 0x0000000fff0f723e */ /* 0x000fce00020004ff */
[C---:B---3--:R-:W-:Y:S01]  /*1f0f0*/  HMMA.16816.F32 R24, R12.reuse, R20, R4 ;  /* 0x000000140c18723c */ /* 0x048fe20000001804 */
[----:B--2---:R0:W-:Y:S04]  /*1f100*/  STL [R1+0x2034], R22 ;  /* 0x0020341601007387 */ /* 0x0041e80000100800 */
[----:B0-----:R-:W2:Y:S04]  /*1f110*/  LDL.LU R22, [R1+0x4f4] ;  /* 0x0004f40001167983 */ /* 0x001ea80000300800 */
[----:B------:R-:W2:Y:S04]  /*1f120*/  LDL.LU R23, [R1+0x4fc] ;  /* 0x0004fc0001177983 */ /* 0x000ea80000300800 */
[----:B------:R-:W3:Y:S04]  /*1f130*/  LDL.LU.64 R8, [R1+0x3b0] ;  /* 0x0003b00001087983 */ /* 0x000ee80000300a00 */
[----:B------:R-:W3:Y:S04]  /*1f140*/  LDL.LU.64 R10, [R1+0x3b8] ;  /* 0x0003b800010a7983 */ /* 0x000ee80000300a00 */
[----:B------:R-:W3:Y:S04]  /*1f150*/  LDL.LU.64 R4, [R1+0x3a0] ;  /* 0x0003a00001047983 */ /* 0x000ee80000300a00 */
[----:B------:R-:W3:Y:S04]  /*1f160*/  LDL.LU.64 R6, [R1+0x3a8] ;  /* 0x0003a80001067983 */ /* 0x000ee80000300a00 */
[----:B------:R0:W-:Y:S04]  /*1f170*/  STL.64 [R1+0x3d0], R24 ;  /* 0x0003d01801007387 */ /* 0x0001e80000100a00 */
[----:B------:R1:W-:Y:S04]  /*1f180*/  STL.64 [R1+0x3d8], R26 ;  /* 0x0003d81a01007387 */ /* 0x0003e80000100a00 */
[----:B0-----:R-:W3:Y:S04]  /*1f190*/  LDL.LU.64 R24, [R1+0x380] ;  /* 0x0003800001187983 */ /* 0x001ee80000300a00 */
[----:B-1----:R-:W3:Y:S04]  /*1f1a0*/  LDL.LU.64 R26, [R1+0x388] ;  /* 0x00038800011a7983 */ /* 0x002ee80000300a00 */
[----:B--2---:R-:W-:Y:S04]  /*1f1b0*/  STL.64 [R1+0x2040], R22 ;  /* 0x0020401601007387 */ /* 0x004fe80000100a00 */
[----:B------:R0:W-:Y:S04]  /*1f1c0*/  STL.64 [R1+0x2038], R20 ;  /* 0x0020381401007387 */ /* 0x0001e80000100a00 */
[----:B0-----:R-:W4:Y:S04]  /*1f1d0*/  LDL.LU.64 R20, [R1+0x3c0] ;  /* 0x0003c00001147983 */ /* 0x001f280000300a00 */
[----:B------:R-:W4:Y:S02]  /*1f1e0*/  LDL.LU.64 R22, [R1+0x3c8] ;  /* 0x0003c80001167983 */ /* 0x000f240000300a00 */
[----:B----4-:R-:W-:-:S15]  /*1f1f0*/  HMMA.16816.F32 R20, R12, R18, R20 ;  /* 0x000000120c14723c */ /* 0x010fde0000001814 */
[----:B------:R-:W-:-:S04]  /*1f200*/  NOP ;  /* 0x0000000000007918 */ /* 0x000fc80000000000 */
[----:B------:R0:W-:Y:S01]  /*1f210*/  STL.64 [R1+0x3c0], R20 ;  /* 0x0003c01401007387 */ /* 0x0001e20000100a00 */
[----:B------:R-:W-:Y:S02]  /*1f220*/  IMAD.MOV.U32 R29, RZ, RZ, R22 ;  /* 0x000000ffff1d7224 */ /* 0x000fe400078e0016 */
[----:B------:R-:W-:Y:S01]  /*1f230*/  IMAD.MOV.U32 R28, RZ, RZ, R23 ;  /* 0x000000ffff1c7224 */ /* 0x000fe200078e0017 */
[----:B0-----:R-:W2:Y:S04]  /*1f240*/  LDL.LU.64 R20, [R1+0x110] ;  /* 0x0001100001147983 */ /* 0x001ea80000300a00 */
[----:B------:R-:W4:Y:S01]  /*1f250*/  LDL.LU.64 R22, [R1+0x118] ;  /* 0x0001180001167983 */ /* 0x000f220000300a00 */
[C---:B---3--:R-:W-:Y:S03]  /*1f260*/  HMMA.16816.F32 R8, R12.reuse, R16, R8 ;  /* 0x000000100c08723c */ /* 0x048fe60000001808 */
[----:B----4-:R-:W-:Y:S04]  /*1f270*/  STL.64 [R1+0x2050], R22 ;  /* 0x0020501601007387 */ /* 0x010fe80000100a00 */
[----:B--2---:R0:W-:Y:S04]  /*1f280*/  STL.64 [R1+0x2048], R20 ;  /* 0x0020481401007387 */ /* 0x0041e80000100a00 */
[----:B0-----:R-:W2:Y:S04]  /*1f290*/  LDL.LU.64 R20, [R1+0x370] ;  /* 0x0003700001147983 */ /* 0x001ea80000300a00 */
[----:B------:R-:W2:Y:S04]  /*1f2a0*/  LDL.LU.64 R22, [R1+0x378] ;  /* 0x0003780001167983 */ /* 0x000ea80000300a00 */
[----:B------:R-:W-:Y:S04]  /*1f2b0*/  STL.64 [R1+0x3b0], R8 ;  /* 0x0003b00801007387 */ /* 0x000fe80000100a00 */
[----:B------:R0:W-:Y:S04]  /*1f2c0*/  STL.64 [R1+0x3b8], R10 ;  /* 0x0003b80a01007387 */ /* 0x0001e80000100a00 */
[----:B0-----:R-:W3:Y:S04]  /*1f2d0*/  LDL.LU.64 R10, [R1+0x2070] ;  /* 0x00207000010a7983 */ /* 0x001ee80000300a00 */
[----:B------:R-:W4:Y:S04]  /*1f2e0*/  LDL.LU.64 R8, [R1+0x2068] ;  /* 0x0020680001087983 */ /* 0x000f280000300a00 */
[----:B------:R-:W-:Y:S04]  /*1f2f0*/  STL.64 [R1+0x2028], R18 ;  /* 0x0020281201007387 */ /* 0x000fe80000100a00 */
[----:B------:R0:W-:Y:S04]  /*1f300*/  STL.64 [R1+0x2020], R16 ;  /* 0x0020201001007387 */ /* 0x0001e80000100a00 */
[----:B0-----:R-:W4:Y:S04]  /*1f310*/  LDL.LU.64 R16, [R1+0x390] ;  /* 0x0003900001107983 */ /* 0x001f280000300a00 */
[----:B------:R-:W4:Y:S01]  /*1f320*/  LDL.LU.64 R18, [R1+0x398] ;  /* 0x0003980001127983 */ /* 0x000f220000300a00 */
[----:B---3--:R-:W-:-:S15]  /*1f330*/  HMMA.16816.F32 R4, R12, R10, R4 ;  /* 0x0000000a0c04723c */ /* 0x008fde0000001804 */
[----:B------:R-:W-:-:S04]  /*1f340*/  NOP ;  /* 0x0000000000007918 */ /* 0x000fc80000000000 */
[----:B------:R-:W-:Y:S04]  /*1f350*/  STL.64 [R1+0x3a0], R4 ;  /* 0x0003a00401007387 */ /* 0x000fe80000100a00 */
[----:B------:R0:W-:Y:S04]  /*1f360*/  STL.64 [R1+0x3a8], R6 ;  /* 0x0003a80601007387 */ /* 0x0001e80000100a00 */
[----:B0-----:R-:W3:Y:S04]  /*1f370*/  LDL.LU.64 R6, [R1+0x2060] ;  /* 0x0020600001067983 */ /* 0x001ee80000300a00 */
[----:B------:R-:W2:Y:S01]  /*1f380*/  LDL.LU.64 R4, [R1+0x2058] ;  /* 0x0020580001047983 */ /* 0x000ea20000300a00 */
[----:B----4-:R-:W-:-:S15]  /*1f390*/  HMMA.16816.F32 R16, R12, R8, R16 ;  /* 0x000000080c10723c */ /* 0x010fde0000001810 */
[----:B------:R-:W-:-:S04]  /*1f3a0*/  NOP ;  /* 0x0000000000007918 */ /* 0x000fc80000000000 */
[----:B------:R0:W-:Y:S04]  /*1f3b0*/  STL.64 [R1+0x390], R16 ;  /* 0x0003901001007387 */ /* 0x0001e80000100a00 */
[----:B------:R1:W-:Y:S04]  /*1f3c0*/  STL.64 [R1+0x398], R18 ;  /* 0x0003981201007387 */ /* 0x0003e80000100a00 */
[----:B0-----:R-:W4:Y:S04]  /*1f3d0*/  LDL.LU.64 R16, [R1+0x360] ;  /* 0x0003600001107983 */ /* 0x001f280000300a00 */
[----:B-1----:R-:W4:Y:S01]  /*1f3e0*/  LDL.LU.64 R18, [R1+0x368] ;  /* 0x0003680001127983 */ /* 0x002f220000300a00 */
[C---:B---3--:R-:W-:Y:S08]  /*1f3f0*/  HMMA.16816.F32 R24, R12.reuse, R6, R24 ;  /* 0x000000060c18723c */ /* 0x048ff00000001818 */
[C---:B--2---:R-:W-:Y:S11]  /*1f400*/  HMMA.16816.F32 R20, R12.reuse, R4, R20 ;  /* 0x000000040c14723c */ /* 0x044ff60000001814 */
[----:B------:R0:W-:Y:S04]  /*1f410*/  STL.64 [R1+0x380], R24 ;  /* 0x0003801801007387 */ /* 0x0001e80000100a00 */
[----:B------:R1:W-:Y:S04]  /*1f420*/  STL.64 [R1+0x388], R26 ;  /* 0x0003881a01007387 */ /* 0x0003e80000100a00 */
[----:B0-----:R-:W2:Y:S04]  /*1f430*/  LDL.LU.64 R24, [R1+0x340] ;  /* 0x0003400001187983 */ /* 0x001ea80000300a00 */
[----:B-1----:R-:W2:Y:S04]  /*1f440*/  LDL.LU.64 R26, [R1+0x348] ;  /* 0x00034800011a7983 */ /* 0x002ea80000300a00 */
[----:B------:R-:W-:Y:S04]  /*1f450*/  STL.64 [R1+0x370], R20 ;  /* 0x0003701401007387 */ /* 0x000fe80000100a00 */
[----:B------:R0:W-:Y:S04]  /*1f460*/  STL.64 [R1+0x378], R22 ;  /* 0x0003781601007387 */ /* 0x0001e80000100a00 */
[----:B0-----:R-:W3:Y:S04]  /*1f470*/  LDL.LU.64 R22, [R1+0x2050] ;  /* 0x0020500001167983 */ /* 0x001ee80000300a00 */
[----:B------:R-:W3:Y:S04]  /*1f480*/  LDL.LU.64 R20, [R1+0x2048] ;  /* 0x0020480001147983 */ /* 0x000ee80000300a00 */
[----:B------:R-:W-:Y:S04]  /*1f490*/  STL.64 [R1+0x2008], R6 ;  /* 0x0020080601007387 */ /* 0x000fe80000100a00 */
[----:B------:R0:W-:Y:S04]  /*1f4a0*/  STL.64 [R1+0x2000], R4 ;  /* 0x0020000401007387 */ /* 0x0001e80000100a00 */
[----:B0-----:R-:W2:Y:S04]  /*1f4b0*/  LDL.LU.64 R4, [R1+0x350] ;  /* 0x0003500001047983 */ /* 0x001ea80000300a00 */
[----:B------:R-:W2:Y:S04]  /*1f4c0*/  LDL.LU.64 R6, [R1+0x358] ;  /* 0x0003580001067983 */ /* 0x000ea80000300a00 */
[----:B------:R-:W2:Y:S01]  /*1f4d0*/  LDL.LU R0, [R1+0x518] ;  /* 0x0005180001007983 */ /* 0x000ea20000300800 */
[----:B---3--:R-:W-:Y:S03]  /*1f4e0*/  HMMA.16816.F32 R12, R12, R2, R20 ;  /* 0x000000020c0c723c */ /* 0x008fe60000001814 */
[----:B------:R-:W3:Y:S04]  /*1f4f0*/  LDL.LU.64 R22, [R1+0x2040] ;  /* 0x0020400001167983 */ /* 0x000ee80000300a00 */
[----:B------:R-:W4:-:S12]  /*1f500*/  LDL.LU.64 R20, [R1+0x2038] ;  /* 0x0020380001147983 */ /* 0x000f180000300a00 */
[----:B------:R0:W-:Y:S04]  /*1f510*/  STL.64 [R1+0x110], R12 ;  /* 0x0001100c01007387 */ /* 0x0001e80000100a00 */
[----:B------:R1:W-:Y:S04]  /*1f520*/  STL.64 [R1+0x118], R14 ;  /* 0x0001180e01007387 */ /* 0x0003e80000100a00 */
[----:B0-----:R-:W3:Y:S04]  /*1f530*/  LDL.LU R12, [R1+0x4f0] ;  /* 0x0004f000010c7983 */ /* 0x001ee80000300800 */
[----:B------:R-:W2:Y:S04]  /*1f540*/  LDL.LU R13, [R1+0x4f8] ;  /* 0x0004f800010d7983 */ /* 0x000ea80000300800 */
[----:B-1----:R-:W4:Y:S04]  /*1f550*/  LDL.LU R14, [R1+0x504] ;  /* 0x00050400010e7983 */ /* 0x002f280000300800 */
[----:B------:R-:W4:Y:S01]  /*1f560*/  LDL.LU R15, [R1+0x500] ;  /* 0x00050000010f7983 */ /* 0x000f220000300800 */
[----:B---3--:R-:W-:-:S02]  /*1f570*/  IMAD R12, R12, 0x100, R22 ;  /* 0x000001000c0c7824 */ /* 0x008fc400078e0216 */
[----:B--2---:R-:W-:Y:S01]  /*1f580*/  IMAD R13, R13, 0x100, R23 ;  /* 0x000001000d0d7824 */ /* 0x004fe200078e0217 */
[----:B------:R-:W2:Y:S04]  /*1f590*/  LDL.LU R22, [R1+0x2034] ;  /* 0x0020340001167983 */ /* 0x000ea80000300800 */
[----:B------:R-:W2:Y:S01]  /*1f5a0*/  LDL.LU R23, [R1+0x2030] ;  /* 0x0020300001177983 */ /* 0x000ea20000300800 */
[----:B----4-:R-:W-:Y:S01]  /*1f5b0*/  IMAD R14, R15, 0x100, R14 ;  /* 0x000001000f0e7824 */ /* 0x010fe200078e020e */
[----:B------:R-:W-:Y:S02]  /*1f5c0*/  F2FP.F16.E5M2.UNPACK_B R12, R12 ;  /* 0x0000000cff0c723e */ /* 0x000fe400020004ff */
[----:B------:R-:W-:Y:S02]  /*1f5d0*/  F2FP.F16.E5M2.UNPACK_B R13, R13 ;  /* 0x0000000dff0d723e */ /* 0x000fe400020004ff */
[----:B------:R-:W-:Y:S01]  /*1f5e0*/  F2FP.F16.E5M2.UNPACK_B R14, R14 ;  /* 0x0000000eff0e723e */ /* 0x000fe200020004ff */
[----:B--2---:R-:W-:-:S05]  /*1f5f0*/  IMAD R15, R22, 0x100, R23 ;  /* 0x00000100160f7824 */ /* 0x004fca00078e0217 */
[----:B------:R-:W-:-:S07]  /*1f600*/  F2FP.F16.E5M2.UNPACK_B R15, R15 ;  /* 0x0000000fff0f723e */ /* 0x000fce00020004ff */
[----:B------:R-:W-:-:S15]  /*1f610*/  HMMA.16816.F32 R16, R12, R20, R16 ;  /* 0x000000140c10723c */ /* 0x000fde0000001810 */
[----:B------:R-:W-:-:S04]  /*1f620*/  NOP ;  /* 0x0000000000007918 */ /* 0x000fc80000000000 */
[----:B------:R-:W-:Y:S04]  /*1f630*/  STL.64 [R1+0x360], R16 ;  /* 0x0003601001007387 */ /* 0x000fe80000100a00 */
[----:B------:R0:W-:Y:S04]  /*1f640*/  STL.64 [R1+0x368], R18 ;  /* 0x0003681201007387 */ /* 0x0001e80000100a00 */
[----:B0-----:R-:W2:Y:S04]  /*1f650*/  LDL.LU.64 R18, [R1+0x2028] ;  /* 0x0020280001127983 */ /* 0x001ea80000300a00 */
[----:B------:R-:W3:Y:S04]  /*1f660*/  LDL.LU.64 R16, [R1+0x2020] ;  /* 0x0020200001107983 */ /* 0x000ee80000300a00 */
[----:B------:R-:W-:Y:S01]  /*1f670*/  STL.64 [R1+0x1fe8], R20 ;  /* 0x001fe81401007387 */ /* 0x000fe20000100a00 */
[----:B--2---:R-:W-:-:S15]  /*1f680*/  HMMA.16816.F32 R4, R12, R18, R4 ;  /* 0x000000120c04723c */ /* 0x004fde0000001804 */
[----:B------:R-:W-:-:S04]  /*1f690*/  NOP ;  /* 0x0000000000007918 */ /* 0x000fc80000000000 */
[----:B------:R0:W-:Y:S04]  /*1f6a0*/  STL.64 [R1+0x350], R4 ;  /* 0x0003500401007387 */ /* 0x0001e80000100a00 */
[----:B------:R1:W-:Y:S04]  /*1f6b0*/  STL.64 [R1+0x358], R6 ;  /* 0x0003580601007387 */ /* 0x0003e80000100a00 */
[----:B0-----:R-:W2:Y:S04]  /*1f6c0*/  LDL.LU.64 R4, [R1+0x320] ;  /* 0x0003200001047983 */ /* 0x001ea80000300a00 */
[----:B-1----:R-:W4:Y:S01]  /*1f6d0*/  LDL.LU.64 R6, [R1+0x328] ;  /* 0x0003280001067983 */ /* 0x002f220000300a00 */
[----:B---3--:R-:W-:-:S15]  /*1f6e0*/  HMMA.16816.F32 R20, R12, R16, R24 ;  /* 0x000000100c14723c */ /* 0x008fde0000001818 */
[----:B------:R-:W-:-:S04]  /*1f6f0*/  NOP ;  /* 0x0000000000007918 */ /* 0x000fc80000000000 */
[----:B------:R-:W-:Y:S04]  /*1f700*/  STL.64 [R1+0x340], R20 ;  /* 0x0003401401007387 */ /* 0x000fe80000100a00 */
[----:B------:R-:W-:Y:S04]  /*1f710*/  STL.64 [R1+0x348], R22 ;  /* 0x0003481601007387 */ /* 0x000fe80000100a00 */
[----:B----4-:R-:W-:Y:S04]  /*1f720*/  STL.64 [R1+0x2018], R6 ;  /* 0x0020180601007387 */ /* 0x010fe80000100a00 */
[----:B--2---:R0:W-:Y:S04]  /*1f730*/  STL.64 [R1+0x2010], R4 ;  /* 0x0020100401007387 */ /* 0x0041e80000100a00 */
[----:B0-----:R-:W2:Y:S04]  /*1f740*/  LDL.LU.64 R4, [R1+0x330] ;  /* 0x0003300001047983 */ /* 0x001ea80000300a00 */
[----:B------:R-:W2:Y:S04]  /*1f750*/  LDL.LU.64 R6, [R1+0x338] ;  /* 0x0003380001067983 */ /* 0x000ea80000300a00 */
[----:B------:R-:W3:Y:S04]  /*1f760*/  LDL.LU.64 R20, [R1+0x300] ;  /* 0x0003000001147983 */ /* 0x000ee80000300a00 */
[----:B------:R-:W4:Y:S01]  /*1f770*/  LDL.LU.64 R22, [R1+0x308] ;  /* 0x0003080001167983 */ /* 0x000f220000300a00 */
[C---:B--2---:R-:W-:Y:S03]  /*1f780*/  HMMA.16816.F32 R4, R12.reuse, R10, R4 ;  /* 0x0000000a0c04723c */ /* 0x044fe60000001804 */
[----:B----4-:R-:W-:Y:S04]  /*1f790*/  STL.64 [R1+0x1ff8], R22 ;  /* 0x001ff81601007387 */ /* 0x010fe80000100a00 */
[----:B---3--:R0:W-:Y:S04]  /*1f7a0*/  STL.64 [R1+0x1ff0], R20 ;  /* 0x001ff01401007387 */ /* 0x0081e80000100a00 */
[----:B0-----:R-:W2:Y:S04]  /*1f7b0*/  LDL.LU.64 R20, [R1+0x310] ;  /* 0x0003100001147983 */ /* 0x001ea80000300a00 */
[----:B------:R-:W2:Y:S04]  /*1f7c0*/  LDL.LU.64 R22, [R1+0x318] ;  /* 0x0003180001167983 */ /* 0x000ea80000300a00 */
[----:B------:R-:W3:Y:S04]  /*1f7d0*/  LDL.LU R25, [R1+0x524] ;  /* 0x0005240001197983 */ /* 0x000ee80000300800 */
[----:B------:R-:W3:Y:S04]  /*1f7e0*/  LDL.LU R27, [R1+0x520] ;  /* 0x00052000011b7983 */ /* 0x000ee80000300800 */
[----:B------:R-:W4:Y:S04]  /*1f7f0*/  LDL.LU R24, [R1+0x52c] ;  /* 0x00052c0001187983 */ /* 0x000f280000300800 */
[----:B------:R-:W4:Y:S04]  /*1f800*/  LDL.LU R26, [R1+0x528] ;  /* 0x00052800011a7983 */ /* 0x000f280000300800 */
[----:B------:R0:W-:Y:S04]  /*1f810*/  STL.64 [R1+0x1fe0], R18 ;  /* 0x001fe01201007387 */ /* 0x0001e80000100a00 */
[----:B0-----:R-:W2:Y:S04]  /*1f820*/  LDL.LU R18, [R1+0x510] ;  /* 0x0005100001127983 */ /* 0x001ea80000300800 */
[----:B------:R-:W2:Y:S04]  /*1f830*/  LDL.LU R19, [R1+0x51c] ;  /* 0x00051c0001137983 */ /* 0x000ea80000300800 */
[----:B------:R0:W-:Y:S04]  /*1f840*/  STL.64 [R1+0x1fd8], R16 ;  /* 0x001fd81001007387 */ /* 0x0001e80000100a00 */
[----:B0-----:R-:W2:Y:S04]  /*1f850*/  LDL.LU R17, [R1+0x514] ;  /* 0x0005140001117983 */ /* 0x001ea80000300800 */
[----:B------:R-:W-:Y:S04]  /*1f860*/  STL.64 [R1+0x330], R4 ;  /* 0x0003300401007387 */ /* 0x000fe80000100a00 */
[----:B------:R0:W-:Y:S04]  /*1f870*/  STL.64 [R1+0x338], R6 ;  /* 0x0003380601007387 */ /* 0x0001e80000100a00 */
[----:B0-----:R-:W2:Y:S04]  /*1f880*/  LDL.LU.64 R6, [R1+0x2018] ;  /* 0x0020180001067983 */ /* 0x001ea80000300a00 */
[----:B------:R-:W2:Y:S02]  /*1f890*/  LDL.LU.64 R4, [R1+0x2010] ;  /* 0x0020100001047983 */ /* 0x000ea40000300a00 */
        /* <DEDUP_REMOVED lines=8> */
[----:B0-----:R-:W3:Y:S04]  /*1f920*/  LDL.LU.64 R8, [R1+0x100] ;  /* 0x0001000001087983 */ /* 0x001ee80000300a00 */
[----:B------:R-:W3:Y:S01]  /*1f930*/  LDL.LU.64 R10, [R1+0x108] ;  /* 0x00010800010a7983 */ /* 0x000ee20000300a00 */
[----:B--2---:R-:W-:-:S15]  /*1f940*/  HMMA.16816.F32 R20, R12, R6, R20 ;  /* 0x000000060c14723c */ /* 0x004fde0000001814 */
[----:B------:R-:W-:-:S04]  /*1f950*/  NOP ;  /* 0x0000000000007918 */ /* 0x000fc80000000000 */
[----:B------:R-:W-:Y:S04]  /*1f960*/  STL.64 [R1+0x310], R20 ;  /* 0x0003101401007387 */ /* 0x000fe80000100a00 */
[----:B------:R0:W-:Y:S04]  /*1f970*/  STL.64 [R1+0x318], R22 ;  /* 0x0003181601007387 */ /* 0x0001e80000100a00 */
[----:B0-----:R-:W3:Y:S04]  /*1f980*/  LDL.LU.64 R22, [R1+0x1ff8] ;  /* 0x001ff80001167983 */ /* 0x001ee80000300a00 */
[----:B------:R-:W3:Y:S02]  /*1f990*/  LDL.LU.64 R20, [R1+0x1ff0] ;  /* 0x001ff00001147983 */ /* 0x000ee40000300a00 */
[----:B---3--:R-:W-:-:S15]  /*1f9a0*/  HMMA.16816.F32 R20, R12, R4, R20 ;  /* 0x000000040c14723c */ /* 0x008fde0000001814 */
[----:B------:R-:W-:-:S04]  /*1f9b0*/  NOP ;  /* 0x0000000000007918 */ /* 0x000fc80000000000 */
[----:B------:R0:W-:Y:S04]  /*1f9c0*/  STL.64 [R1+0x300], R20 ;  /* 0x0003001401007387 */ /* 0x0001e80000100a00 */
[----:B------:R1:W-:Y:S04]  /*1f9d0*/  STL.64 [R1+0x308], R22 ;  /* 0x0003081601007387 */ /* 0x0003e80000100a00 */
[----:B0-----:R-:W2:Y:S04]  /*1f9e0*/  LDL.LU.64 R20, [R1+0x1fe8] ;  /* 0x001fe80001147983 */ /* 0x001ea80000300a00 */
[----:B------:R-:W-:Y:S04]  /*1f9f0*/  STL.64 [R1+0x1fa0], R6 ;  /* 0x001fa00601007387 */ /* 0x000fe80000100a00 */
[----:B------:R0:W-:Y:S04]  /*1fa00*/  STL.64 [R1+0x1f98], R4 ;  /* 0x001f980401007387 */ /* 0x0001e80000100a00 */
[----:B-1----:R-:W3:Y:S04]  /*1fa10*/  LDL.LU R23, [R1+0x544] ;  /* 0x0005440001177983 */ /* 0x002ee80000300800 */
[----:B------:R-:W3:Y:S01]  /*1fa20*/  LDL.LU R22, [R1+0x540] ;  /* 0x0005400001167983 */ /* 0x000ee20000300800 */
[----:B0-----:R-:W-:Y:S01]  /*1fa30*/  HMMA.16816.F32 R4, R12, R2, R8 ;  /* 0x000000020c04723c */ /* 0x001fe20000001808 */
[----:B------:R-:W-:-:S02]  /*1fa40*/  IMAD R12, R18, 0x100, R17 ;  /* 0x00000100120c7824 */ /* 0x000fc400078e0211 */
[----:B------:R-:W-:-:S15]  /*1fa50*/  IMAD R13, R0, 0x100, R19 ;  /* 0x00000100000d7824 */ /* 0x000fde00078e0213 */
[----:B------:R-:W-:Y:S01]  /*1fa60*/  NOP ;  /* 0x0000000000007918 */ /* 0x000fe20000000000 */
[----:B------:R-:W-:Y:S04]  /*1fa70*/  STL.64 [R1+0x100], R4 ;  /* 0x0001000401007387 */ /* 0x000fe80000100a00 */
[----:B------:R-:W-:Y:S04]  /*1fa80*/  STL.64 [R1+0x108], R6 ;  /* 0x0001080601007387 */ /* 0x000fe80000100a00 */
[----:B------:R-:W2:Y:S04]  /*1fa90*/  LDL.LU.64 R16, [R1+0x2f0] ;  /* 0x0002f00001107983 */ /* 0x000ea80000300a00 */
[----:B------:R-:W2:Y:S04]  /*1faa0*/  LDL.LU.64 R18, [R1+0x2f8] ;  /* 0x0002f80001127983 */ /* 0x000ea80000300a00 */
[----:B------:R-:W2:Y:S04]  /*1fab0*/  LDL.LU.64 R8, [R1+0x2d0] ;  /* 0x0002d00001087983 */ /* 0x000ea80000300a00 */
[----:B------:R-:W2:Y:S04]  /*1fac0*/  LDL.LU.64 R10, [R1+0x2d8] ;  /* 0x0002d800010a7983 */ /* 0x000ea80000300a00 */
[----:B--2---:R-:W-:Y:S04]  /*1fad0*/  STL.64 [R1+0x1fd0], R10 ;  /* 0x001fd00a01007387 */ /* 0x004fe80000100a00 */
[----:B------:R0:W-:Y:S04]  /*1fae0*/  STL.64 [R1+0x1fc8], R8 ;  /* 0x001fc80801007387 */ /* 0x0001e80000100a00 */
[----:B0-----:R-:W2:Y:S04]  /*1faf0*/  LDL.LU.64 R8, [R1+0x2e0] ;  /* 0x0002e00001087983 */ /* 0x001ea80000300a00 */
[----:B------:R-:W2:Y:S04]  /*1fb00*/  LDL.LU.64 R10, [R1+0x2e8] ;  /* 0x0002e800010a7983 */ /* 0x000ea80000300a00 */
[----:B------:R-:W2:Y:S04]  /*1fb10*/  LDL.LU.64 R4, [R1+0x2b0] ;  /* 0x0002b00001047983 */ /* 0x000ea80000300a00 */
[----:B------:R-:W2:Y:S01]  /*1fb20*/  LDL.LU.64 R6, [R1+0x2b8] ;  /* 0x0002b80001067983 */ /* 0x000ea20000300a00 */
[----:B------:R-:W-:-:S02]  /*1fb30*/  IMAD R14, R27, 0x100, R25 ;  /* 0x000001001b0e7824 */ /* 0x000fc400078e0219 */
[----:B----4-:R-:W-:Y:S01]  /*1fb40*/  IMAD R15, R26, 0x100, R24 ;  /* 0x000001001a0f7824 */ /* 0x010fe200078e0218 */
[----:B------:R-:W-:Y:S02]  /*1fb50*/  F2FP.F16.E5M2.UNPACK_B R12, R12 ;  /* 0x0000000cff0c723e */ /* 0x000fe400020004ff */
[----:B------:R-:W-:Y:S02]  /*1fb60*/  F2FP.F16.E5M2.UNPACK_B R13, R13 ;  /* 0x0000000dff0d723e */ /* 0x000fe400020004ff */
[----:B------:R-:W-:Y:S02]  /*1fb70*/  F2FP.F16.E5M2.UNPACK_B R14, R14 ;  /* 0x0000000eff0e723e */ /* 0x000fe400020004ff */
[----:B------:R-:W-:Y:S01]  /*1fb80*/  F2FP.F16.E5M2.UNPACK_B R15, R15 ;  /* 0x0000000fff0f723e */ /* 0x000fe200020004ff */
[----:B--2---:R-:W-:Y:S04]  /*1fb90*/  STL.64 [R1+0x1fb0], R6 ;  /* 0x001fb00601007387 */ /* 0x004fe80000100a00 */
[----:B------:R0:W-:Y:S04]  /*1fba0*/  STL.64 [R1+0x1fa8], R4 ;  /* 0x001fa80401007387 */ /* 0x0001e80000100a00 */
[----:B0-----:R-:W2:Y:S04]  /*1fbb0*/  LDL.LU.64 R4, [R1+0x2c0] ;  /* 0x0002c00001047983 */ /* 0x001ea80000300a00 */
[----:B------:R-:W2:Y:S04]  /*1fbc0*/  LDL.LU.64 R6, [R1+0x2c8] ;  /* 0x0002c80001067983 */ /* 0x000ea80000300a00 */
[----:B------:R-:W4:Y:S04]  /*1fbd0*/  LDL.LU R0, [R1+0x54c] ;  /* 0x00054c0001007983 */ /* 0x000f280000300800 */
[----:B------:R-:W2:Y:S04]  /*1fbe0*/  LDL.LU.64 R24, [R1+0x290] ;  /* 0x0002900001187983 */ /* 0x000ea80000300a00 */
[----:B------:R-:W2:Y:S01]  /*1fbf0*/  LDL.LU.64 R26, [R1+0x298] ;  /* 0x00029800011a7983 */ /* 0x000ea20000300a00 */
[C---:B------:R-:W-:Y:S03]  /*1fc00*/  HMMA.16816.F32 R16, R12.reuse, R20, R16 ;  /* 0x000000140c10723c */ /* 0x040fe60000001810 */
[----:B--2---:R-:W-:Y:S04]  /*1fc10*/  STL.64 [R1+0x1f90], R26 ;  /* 0x001f901a01007387 */ /* 0x004fe80000100a00 */
[----:B------:R0:W-:Y:S04]  /*1fc20*/  STL.64 [R1+0x1f88], R24 ;  /* 0x001f881801007387 */ /* 0x0001e80000100a00 */
[----:B0-----:R-:W2:Y:S04]  /*1fc30*/  LDL.LU.64 R24, [R1+0x2a0] ;  /* 0x0002a00001187983 */ /* 0x001ea80000300a00 */
[----:B------:R-:W2:Y:S04]  /*1fc40*/  LDL.LU.64 R26, [R1+0x2a8] ;  /* 0x0002a800011a7983 */ /* 0x000ea80000300a00 */
[----:B------:R-:W-:Y:S04]  /*1fc50*/  STL.64 [R1+0x2f0], R16 ;  /* 0x0002f01001007387 */ /* 0x000fe80000100a00 */
[----:B------:R0:W-:Y:S04]  /*1fc60*/  STL.64 [R1+0x2f8], R18 ;  /* 0x0002f81201007387 */ /* 0x0001e80000100a00 */
[----:B0-----:R-:W2:Y:S04]  /*1fc70*/  LDL.LU.64 R18, [R1+0x1fe0] ;  /* 0x001fe00001127983 */ /* 0x001ea80000300a00 */
        /* <DEDUP_REMOVED lines=24> */
[----:B------:R-:W3:Y:S04]  /*1fe00*/  LDL.LU.64 R4, [R1+0x1f98] ;  /* 0x001f980001047983 */ /* 0x000ee80000300a00 */
[----:B------:R0:W-:Y:S04]  /*1fe10*/  STL.64 [R1+0x1f68], R10 ;  /* 0x001f680a01007387 */ /* 0x0001e80000100a00 */
[----:B0-----:R-:W3:Y:S04]  /*1fe20*/  LDL.LU R10, [R1+0x53c] ;  /* 0x00053c00010a7983 */ /* 0x001ee80000300800 */
[----:B------:R-:W3:Y:S04]  /*1fe30*/  LDL.LU R11, [R1+0x538] ;  /* 0x00053800010b7983 */ /* 0x000ee80000300800 */
[----:B------:R0:W-:Y:S04]  /*1fe40*/  STL.64 [R1+0x1f60], R8 ;  /* 0x001f600801007387 */ /* 0x0001e80000100a00 */
[----:B0-----:R-:W3:Y:S04]  /*1fe50*/  LDL.LU R8, [R1+0x534] ;  /* 0x0005340001087983 */ /* 0x001ee80000300800 */
[----:B------:R-:W3:Y:S01]  /*1fe60*/  LDL.LU R9, [R1+0x530] ;  /* 0x0005300001097983 */ /* 0x000ee20000300800 */
        /* <DEDUP_REMOVED lines=11> */
[----:B-1----:R-:W2:Y:S04]  /*1ff20*/  LDL.LU.64 R26, [R1+0x288] ;  /* 0x00028800011a7983 */ /* 0x002ea80000300a00 */
[----:B------:R-:W-:Y:S04]  /*1ff30*/  STL.64 [R1+0x1f78], R6 ;  /* 0x001f780601007387 */ /* 0x000fe80000100a00 */
[----:B------:R0:W-:Y:S04]  /*1ff40*/  STL.64 [R1+0x1f70], R4 ;  /* 0x001f700401007387 */ /* 0x0001e80000100a00 */
[----:B0-----:R-:W3:Y:S04]  /*1ff50*/  LDL.LU.64 R4, [R1+0xf0] ;  /* 0x0000f00001047983 */ /* 0x001ee80000300a00 */
[----:B------:R-:W3:Y:S02]  /*1ff60*/  LDL.LU.64 R6, [R1+0xf8] ;  /* 0x0000f80001067983 */ /* 0x000ee40000300a00 */
[----:B---3--:R-:W-:Y:S02]  /*1ff70*/  HMMA.16816.F32 R4, R12, R2, R4 ;  /* 0x000000020c04723c */ /* 0x008fe40000001804 */
[----:B------:R-:W4:Y:S01]  /*1ff80*/  LDL.LU R15, [R1+0x548] ;  /* 0x00054800010f7983 */ /* 0x000f220000300800 */
[----:B------:R-:W-:-:S02]  /*1ff90*/  IMAD R12, R9, 0x100, R8 ;  /* 0x00000100090c7824 */ /* 0x000fc400078e0208 */
[----:B------:R-:W-:-:S14]  /*1ffa0*/  IMAD R13, R11, 0x100, R10 ;  /* 0x000001000b0d7824 */ /* 0x000fdc00078e020a */
[----:B------:R0:W-:Y:S04]  /*1ffb0*/  STL.64 [R1+0xf0], R4 ;  /* 0x0000f00401007387 */ /* 0x0001e80000100a00 */
[----:B------:R1:W-:Y:S04]  /*1ffc0*/  STL.64 [R1+0xf8], R6 ;  /* 0x0000f80601007387 */ /* 0x0003e80000100a00 */
[----:B0-----:R-:W3:Y:S04]  /*1ffd0*/  LDL.LU.64 R4, [R1+0x270] ;  /* 0x0002700001047983 */ /* 0x001ee80000300a00 */
[----:B-1----:R-:W3:Y:S04]  /*1ffe0*/  LDL.LU.64 R6, [R1+0x278] ;  /* 0x0002780001067983 */ /* 0x002ee80000300a00 */
[----:B------:R-:W3:Y:S04]  /*1fff0*/  LDL.LU.64 R8, [R1+0x260] ;  /* 0x0002600001087983 */ /* 0x000ee80000300a00 */
[----:B------:R-:W3:Y:S01]  /*20000*/  LDL.LU.64 R10, [R1+0x268] ;  /* 0x00026800010a7983 */ /* 0x000ee20000300a00 */
[----:B------:R-:W-:-:S03]  /*20010*/  IMAD R14, R22, 0x100, R23 ;  /* 0x00000100160e7824 */ /* 0x000fc600078e0217 */
[----:B------:R-:W3:Y:S04]  /*20020*/  LDL.LU R23, [R1+0x56c] ;  /* 0x00056c0001177983 */ /* 0x000ee80000300800 */
[----:B------:R-:W3:Y:S01]  /*20030*/  LDL.LU R22, [R1+0x568] ;  /* 0x0005680001167983 */ /* 0x000ee20000300800 */
[----:B------:R-:W-:Y:S02]  /*20040*/  F2FP.F16.E5M2.UNPACK_B R12, R12 ;  /* 0x0000000cff0c723e */ /* 0x000fe400020004ff */
[----:B------:R-:W-:Y:S02]  /*20050*/  F2FP.F16.E5M2.UNPACK_B R13, R13 ;  /* 0x0000000dff0d723e */ /* 0x000fe400020004ff */
[----:B------:R-:W-:Y:S01]  /*20060*/  F2FP.F16.E5M2.UNPACK_B R14, R14 ;  /* 0x0000000eff0e723e */ /* 0x000fe200020004ff */
[----:B----4-:R-:W-:-:S02]  /*20070*/  IMAD R15, R15, 0x100, R0 ;  /* 0x000001000f0f7824 */ /* 0x010fc400078e0200 */
[----:B------:R-:W4:Y:S03]  /*20080*/  LDL.LU R0, [R1+0x1f80] ;  /* 0x001f800001007983 */ /* 0x000f260000300800 */
[----:B------:R-:W-:-:S07]  /*20090*/  F2FP.F16.E5M2.UNPACK_B R15, R15 ;  /* 0x0000000fff0f723e */ /* 0x000fce00020004ff */
[C---:B--2---:R-:W-:Y:S08]  /*200a0*/  HMMA.16816.F32 R24, R12.reuse, R20, R24 ;  /* 0x000000140c18723c */ /* 0x044ff00000001818 */
[C---:B---3--:R-:W-:Y:S08]  /*200b0*/  HMMA.16816.F32 R4, R12.reuse, R18, R4 ;  /* 0x000000120c04723c */ /* 0x048ff00000001804 */
[C---:B------:R-:W-:Y:S03]  /*200c0*/  HMMA.16816.F32 R8, R12.reuse, R16, R8 ;  /* 0x000000100c08723c */ /* 0x040fe60000001808 */
        /* <DEDUP_REMOVED lines=12> */
[----:B------:R-:W-:Y:S04]  /*20190*/  STL.64 [R1+0x260], R8 ;  /* 0x0002600801007387 */ /* 0x000fe80000100a00 */
[----:B------:R0:W-:Y:S04]  /*201a0*/  STL.64 [R1+0x268], R10 ;  /* 0x0002680a01007387 */ /* 0x0001e80000100a00 */
[----:B0-----:R-:W2:Y:S04]  /*201b0*/  LDL.LU.64 R10, [R1+0x1f68] ;  /* 0x001f6800010a7983 */ /* 0x001ea80000300a00 */
[----:B------:R-:W3:Y:S04]  /*201c0*/  LDL.LU.64 R8, [R1+0x1f60] ;  /* 0x001f600001087983 */ /* 0x000ee80000300a00 */
[----:B------:R-:W-:Y:S04]  /*201d0*/  STL.64 [R1+0x1f38], R18 ;  /* 0x001f381201007387 */ /* 0x000fe80000100a00 */
[----:B------:R0:W-:Y:S04]  /*201e0*/  STL.64 [R1+0x1f30], R16 ;  /* 0x001f301001007387 */ /* 0x0001e80000100a00 */
[----:B0-----:R-:W2:Y:S04]  /*201f0*/  LDL.LU.64 R16, [R1+0x250] ;  /* 0x0002500001107983 */ /* 0x001ea80000300a00 */
[----:B------:R-:W2:Y:S02]  /*20200*/  LDL.LU.64 R18, [R1+0x258] ;  /* 0x0002580001127983 */ /* 0x000ea40000300a00 */
[----:B--2---:R-:W-:-:S15]  /*20210*/  HMMA.16816.F32 R16, R12, R10, R16 ;  /* 0x0000000a0c10723c */ /* 0x004fde0000001810 */
[----:B------:R-:W-:-:S04]  /*20220*/  NOP ;  /* 0x0000000000007918 */ /* 0x000fc80000000000 */
[----:B------:R-:W-:Y:S04]  /*20230*/  STL.64 [R1+0x250], R16 ;  /* 0x0002501001007387 */ /* 0x000fe80000100a00 */
[----:B------:R3:W-:Y:S02]  /*20240*/  STL.64 [R1+0x258], R18 ;  /* 0x0002581201007387 */ /* 0x0007e40000100a00 */
[----:B---3--:R-:W-:Y:S02]  /*20250*/  HMMA.16816.F32 R16, R12, R8, R20 ;  /* 0x000000080c10723c */ /* 0x008fe40000001814 */
[----:B------:R-:W2:Y:S04]  /*20260*/  LDL.LU.64 R20, [R1+0xe0] ;  /* 0x0000e00001147983 */ /* 0x000ea80000300a00 */
[----:B------:R-:W3:-:S13]  /*20270*/  LDL.LU.64 R22, [R1+0xe8] ;  /* 0x0000e80001167983 */ /* 0x000eda0000300a00 */
[----:B------:R-:W-:Y:S04]  /*20280*/  STL.64 [R1+0x240], R16 ;  /* 0x0002401001007387 */ /* 0x000fe80000100a00 */
[----:B------:R-:W-:Y:S04]  /*20290*/  STL.64 [R1+0x248], R18 ;  /* 0x0002481201007387 */ /* 0x000fe80000100a00 */
[----:B---3--:R-:W-:Y:S04]  /*202a0*/  STL.64 [R1+0x1f58], R22 ;  /* 0x001f581601007387 */ /* 0x008fe80000100a00 */
[----:B--2---:R0:W-:Y:S04]  /*202b0*/  STL.64 [R1+0x1f50], R20 ;  /* 0x001f501401007387 */ /* 0x0041e80000100a00 */
[----:B0-----:R-:W2:Y:S04]  /*202c0*/  LDL.LU.64 R20, [R1+0x220] ;  /* 0x0002200001147983 */ /* 0x001ea80000300a00 */
[----:B------:R-:W2:Y:S04]  /*202d0*/  LDL.LU.64 R22, [R1+0x228] ;  /* 0x0002280001167983 */ /* 0x000ea80000300a00 */
[----:B------:R-:W-:Y:S04]  /*202e0*/  STL.64 [R1+0x1f28], R10 ;  /* 0x001f280a01007387 */ /* 0x000fe80000100a00 */
[----:B------:R0:W-:Y:S04]  /*202f0*/  STL.64 [R1+0x1f20], R8 ;  /* 0x001f200801007387 */ /* 0x0001e80000100a00 */
[----:B------:R-:W3:Y:S04]  /*20300*/  LDL.LU.64 R16, [R1+0x210] ;  /* 0x0002100001107983 */ /* 0x000ee80000300a00 */
[----:B------:R-:W3:Y:S01]  /*20310*/  LDL.LU.64 R18, [R1+0x218] ;  /* 0x0002180001127983 */ /* 0x000ee20000300a00 */
[----:B0-----:R-:W-:-:S15]  /*20320*/  HMMA.16816.F32 R8, R12, R6, R24 ;  /* 0x000000060c08723c */ /* 0x001fde0000001818 */
[----:B------:R-:W-:-:S04]  /*20330*/  NOP ;  /* 0x0000000000007918 */ /* 0x000fc80000000000 */
[----:B------:R0:W-:Y:S04]  /*20340*/  STL.64 [R1+0x230], R8 ;  /* 0x0002300801007387 */ /* 0x0001e80000100a00 */
[----:B------:R1:W-:Y:S04]  /*20350*/  STL.64 [R1+0x238], R10 ;  /* 0x0002380a01007387 */ /* 0x0003e80000100a00 */
[----:B0-----:R-:W3:Y:S04]  /*20360*/  LDL.LU.64 R8, [R1+0x200] ;  /* 0x0002000001087983 */ /* 0x001ee80000300a00 */
[----:B-1----:R-:W3:Y:S04]  /*20370*/  LDL.LU.64 R10, [R1+0x208] ;  /* 0x00020800010a7983 */ /* 0x002ee80000300a00 */
[----:B------:R-:W3:Y:S04]  /*20380*/  LDL.LU.64 R24, [R1+0x1f0] ;  /* 0x0001f00001187983 */ /* 0x000ee80000300a00 */
[----:B------:R-:W3:Y:S01]  /*20390*/  LDL.LU.64 R26, [R1+0x1f8] ;  /* 0x0001f800011a7983 */ /* 0x000ee20000300a00 */
[----:B--2---:R-:W-:-:S15]  /*203a0*/  HMMA.16816.F32 R20, R12, R4, R20 ;  /* 0x000000040c14723c */ /* 0x004fde0000001814 */
[----:B------:R-:W-:-:S04]  /*203b0*/  NOP ;  /* 0x0000000000007918 */ /* 0x000fc80000000000 */
[----:B------:R-:W-:Y:S04]  /*203c0*/  STL.64 [R1+0x220], R20 ;  /* 0x0002201401007387 */ /* 0x000fe80000100a00 */
[----:B------:R0:W-:Y:S04]  /*203d0*/  STL.64 [R1+0x228], R22 ;  /* 0x0002281601007387 */ /* 0x0001e80000100a00 */
[----:B0-----:R-:W2:Y:S04]  /*203e0*/  LDL.LU.64 R22, [R1+0x1f58] ;  /* 0x001f580001167983 */ /* 0x001ea80000300a00 */
[----:B------:R-:W2:Y:S04]  /*203f0*/  LDL.LU.64 R20, [R1+0x1f50] ;  /* 0x001f500001147983 */ /* 0x000ea80000300a00 */
[----:B------:R0:W-:Y:S04]  /*20400*/  STL.64 [R1+0x1f18], R6 ;  /* 0x001f180601007387 */ /* 0x0001e80000100a00 */
[----:B0-----:R-:W3:Y:S04]  /*20410*/  LDL.LU R6, [R1+0x564] ;  /* 0x0005640001067983 */ /* 0x001ee80000300800 */
[----:B------:R-:W3:Y:S04]  /*20420*/  LDL.LU R7, [R1+0x560] ;  /* 0x0005600001077983 */ /* 0x000ee80000300800 */
[----:B------:R0:W-:Y:S04]  /*20430*/  STL.64 [R1+0x1f10], R4 ;  /* 0x001f100401007387 */ /* 0x0001e80000100a00 */
[----:B0-----:R-:W3:Y:S04]  /*20440*/  LDL.LU R4, [R1+0x55c] ;  /* 0x00055c0001047983 */ /* 0x001ee80000300800 */
[----:B------:R-:W3:Y:S01]  /*20450*/  LDL.LU R5, [R1+0x558] ;  /* 0x0005580001057983 */ /* 0x000ee20000300800 */
[----:B--2---:R-:W-:Y:S03]  /*20460*/  HMMA.16816.F32 R12, R12, R2, R20 ;  /* 0x000000020c0c723c */ /* 0x004fe60000001814 */
[----:B------:R-:W2:Y:S04]  /*20470*/  LDL.LU.64 R22, [R1+0x1f48] ;  /* 0x001f480001167983 */ /* 0x000ea80000300a00 */
[----:B------:R-:W2:-:S12]  /*20480*/  LDL.LU.64 R20, [R1+0x1f40] ;  /* 0x001f400001147983 */ /* 0x000e980000300a00 */
[----:B------:R-:W-:Y:S04]  /*20490*/  STL.64 [R1+0xe0], R12 ;  /* 0x0000e00c01007387 */ /* 0x000fe80000100a00 */
[----:B------:R0:W-:Y:S04]  /*204a0*/  STL.64 [R1+0xe8], R14 ;  /* 0x0000e80e01007387 */ /* 0x0001e80000100a00 */
[----:B0-----:R-:W2:Y:S04]  /*204b0*/  LDL.LU R14, [R1+0x554] ;  /* 0x00055400010e7983 */ /* 0x001ea80000300800 */
[----:B------:R-:W2:Y:S01]  /*204c0*/  LDL.LU R15, [R1+0x550] ;  /* 0x00055000010f7983 */ /* 0x000ea20000300800 */
[----:B---3--:R-:W-:-:S03]  /*204d0*/  IMAD R13, R5, 0x100, R4 ;  /* 0x00000100050d7824 */ /* 0x008fc600078e0204 */
[----:B------:R-:W3:Y:S02]  /*204e0*/  LDL.LU.64 R4, [R1+0x1e0] ;  /* 0x0001e00001047983 */ /* 0x000ee40000300a00 */
[----:B------:R-:W-:Y:S01]  /*204f0*/  F2FP.F16.E5M2.UNPACK_B R13, R13 ;  /* 0x0000000dff0d723e */ /* 0x000fe200020004ff */
[----:B--2---:R-:W-:Y:S02]  /*20500*/  IMAD R12, R15, 0x100, R14 ;  /* 0x000001000f0c7824 */ /* 0x004fe400078e020e */
[----:B------:R-:W-:Y:S02]  /*20510*/  IMAD R14, R7, 0x100, R6 ;  /* 0x00000100070e7824 */ /* 0x000fe400078e0206 */
[----:B------:R-:W-:Y:S01]  /*20520*/  IMAD R15, R22, 0x100, R23 ;  /* 0x00000100160f7824 */ /* 0x000fe200078e0217 */
[----:B------:R-:W3:Y:S01]  /*20530*/  LDL.LU.64 R6, [R1+0x1e8] ;  /* 0x0001e80001067983 */ /* 0x000ee20000300a00 */
[----:B------:R-:W-:Y:S02]  /*20540*/  F2FP.F16.E5M2.UNPACK_B R12, R12 ;  /* 0x0000000cff0c723e */ /* 0x000fe400020004ff */
[----:B------:R-:W-:-:S02]  /*20550*/  F2FP.F16.E5M2.UNPACK_B R14, R14 ;  /* 0x0000000eff0e723e */ /* 0x000fc400020004ff */
[----:B------:R-:W-:-:S07]  /*20560*/  F2FP.F16.E5M2.UNPACK_B R15, R15 ;  /* 0x0000000fff0f723e */ /* 0x000fce00020004ff */
[----:B------:R-:W-:-:S15]  /*20570*/  HMMA.16816.F32 R16, R12, R20, R16 ;  /* 0x000000140c10723c */ /* 0x000fde0000001810 */
[----:B------:R-:W-:-:S04]  /*20580*/  NOP ;  /* 0x0000000000007918 */ /* 0x000fc80000000000 */
[----:B------:R-:W-:Y:S04]  /*20590*/  STL.64 [R1+0x210], R16 ;  /* 0x0002101001007387 */ /* 0x000fe80000100a00 */
[----:B------:R0:W-:Y:S04]  /*205a0*/  STL.64 [R1+0x218], R18 ;  /* 0x0002181201007387 */ /* 0x0001e80000100a00 */
[----:B0-----:R-:W2:Y:S04]  /*205b0*/  LDL.LU.64 R18, [R1+0x1f38] ;  /* 0x001f380001127983 */ /* 0x001ea80000300a00 */
[----:B------:R-:W3:Y:S01]  /*205c0*/  LDL.LU.64 R16, [R1+0x1f30] ;  /* 0x001f300001107983 */ /* 0x000ee20000300a00 */
[C---:B--2---:R-:W-:Y:S08]  /*205d0*/  HMMA.16816.F32 R8, R12.reuse, R18, R8 ;  /* 0x000000120c08723c */ /* 0x044ff00000001808 */
[C---:B---3--:R-:W-:Y:S11]  /*205e0*/  HMMA.16816.F32 R24, R12.reuse, R16, R24 ;  /* 0x000000100c18723c */ /* 0x048ff60000001818 */
[----:B------:R-:W-:Y:S04]  /*205f0*/  STL.64 [R1+0x200], R8 ;  /* 0x0002000801007387 */ /* 0x000fe80000100a00 */
[----:B------:R0:W-:Y:S04]  /*20600*/  STL.64 [R1+0x208], R10 ;  /* 0x0002080a01007387 */ /* 0x0001e80000100a00 */
[----:B0-----:R-:W2:Y:S04]  /*20610*/  LDL.LU.64 R10, [R1+0x1f28] ;  /* 0x001f2800010a7983 */ /* 0x001ea80000300a00 */
[----:B------:R-:W3:Y:S04]  /*20620*/  LDL.LU.64 R8, [R1+0x1f20] ;  /* 0x001f200001087983 */ /* 0x000ee80000300a00 */
[----:B------:R0:W-:Y:S04]  /*20630*/  STL.64 [R1+0x1ee8], R18 ;  /* 0x001ee81201007387 */ /* 0x0001e80000100a00 */
[----:B0-----:R-:W2:Y:S04]  /*20640*/  LDL.LU R18, [R1+0x584] ;  /* 0x0005840001127983 */ /* 0x001ea80000300800 */
[----:B------:R-:W-:Y:S04]  /*20650*/  STL.64 [R1+0x1f0], R24 ;  /* 0x0001f01801007387 */ /* 0x000fe80000100a00 */
[----:B------:R-:W-:Y:S04]  /*20660*/  STL.64 [R1+0x1f8], R26 ;  /* 0x0001f81a01007387 */ /* 0x000fe80000100a00 */
[----:B------:R-:W2:Y:S04]  /*20670*/  LDL.LU R19, [R1+0x580] ;  /* 0x0005800001137983 */ /* 0x000ea80000300800 */
[----:B------:R0:W-:Y:S04]  /*20680*/  STL.64 [R1+0x1ee0], R16 ;  /* 0x001ee01001007387 */ /* 0x0001e80000100a00 */
[----:B0-----:R-:W3:Y:S04]  /*20690*/  LDL.LU R16, [R1+0x57c] ;  /* 0x00057c0001107983 */ /* 0x001ee80000300800 */
[----:B------:R-:W3:Y:S04]  /*206a0*/  LDL.LU R17, [R1+0x578] ;  /* 0x0005780001117983 */ /* 0x000ee80000300800 */
[----:B--2---:R-:W-:Y:S04]  /*206b0*/  STL.64 [R1+0x1ef8], R18 ;  /* 0x001ef81201007387 */ /* 0x004fe80000100a00 */
[----:B---3--:R0:W-:Y:S02]  /*206c0*/  STL.64 [R1+0x1ef0], R16 ;  /* 0x001ef01001007387 */ /* 0x0081e40000100a00 */
[----:B0-----:R-:W-:Y:S02]  /*206d0*/  HMMA.16816.F32 R16, R12, R10, R4 ;  /* 0x0000000a0c10723c */ /* 0x001fe40000001804 */
[----:B------:R-:W2:Y:S04]  /*206e0*/  LDL.LU.64 R4, [R1+0x1d0] ;  /* 0x0001d00001047983 */ /* 0x000ea80000300a00 */
[----:B------:R-:W2:-:S13]  /*206f0*/  LDL.LU.64 R6, [R1+0x1d8] ;  /* 0x0001d80001067983 */ /* 0x000e9a0000300a00 */
[----:B------:R0:W-:Y:S04]  /*20700*/  STL.64 [R1+0x1e0], R16 ;  /* 0x0001e01001007387 */ /* 0x0001e80000100a00 */
[----:B------:R1:W-:Y:S04]  /*20710*/  STL.64 [R1+0x1e8], R18 ;  /* 0x0001e81201007387 */ /* 0x0003e80000100a00 */
[----:B0-----:R-:W3:Y:S04]  /*20720*/  LDL.LU.64 R16, [R1+0x1b0] ;  /* 0x0001b00001107983 */ /* 0x001ee80000300a00 */
[----:B-1----:R-:W2:Y:S04]  /*20730*/  LDL.LU.64 R18, [R1+0x1b8] ;  /* 0x0001b80001127983 */ /* 0x002ea80000300a00 */
[----:B--2---:R-:W-:Y:S04]  /*20740*/  STL.64 [R1+0x1f08], R18 ;  /* 0x001f081201007387 */ /* 0x004fe80000100a00 */
[----:B---3--:R0:W-:Y:S04]  /*20750*/  STL.64 [R1+0x1f00], R16 ;  /* 0x001f001001007387 */ /* 0x0081e80000100a00 */
[----:B0-----:R-:W2:Y:S04]  /*20760*/  LDL.LU.64 R16, [R1+0x1c0] ;  /* 0x0001c00001107983 */ /* 0x001ea80000300a00 */
[----:B------:R-:W2:Y:S04]  /*20770*/  LDL.LU.64 R18, [R1+0x1c8] ;  /* 0x0001c80001127983 */ /* 0x000ea80000300a00 */
[----:B------:R-:W3:Y:S04]  /*20780*/  LDL.LU R22, [R1+0x590] ;  /* 0x0005900001167983 */ /* 0x000ee80000300800 */
[----:B------:R-:W2:Y:S04]  /*20790*/  LDL.LU R25, [R1+0x59c] ;  /* 0x00059c0001197983 */ /* 0x000ea80000300800 */
[----:B------:R-:W2:Y:S04]  /*207a0*/  LDL.LU R23, [R1+0x598] ;  /* 0x0005980001177983 */ /* 0x000ea80000300800 */
[----:B------:R-:W2:Y:S04]  /*207b0*/  LDL.LU R27, [R1+0x5a4] ;  /* 0x0005a400011b7983 */ /* 0x000ea80000300800 */
[----:B------:R-:W2:Y:S04]  /*207c0*/  LDL.LU R24, [R1+0x5a0] ;  /* 0x0005a00001187983 */ /* 0x000ea80000300800 */
[----:B------:R-:W2:Y:S01]  /*207d0*/  LDL.LU R26, [R1+0x5ac] ;  /* 0x0005ac00011a7983 */ /* 0x000ea20000300800 */
[C---:B------:R-:W-:Y:S03]  /*207e0*/  HMMA.16816.F32 R4, R12.reuse, R8, R4 ;  /* 0x000000080c04723c */ /* 0x040fe60000001804 */
[----:B--2---:R0:W-:Y:S04]  /*207f0*/  STL.64 [R1+0x1e88], R26 ;  /* 0x001e881a01007387 */ /* 0x0041e80000100a00 */
[----:B0-----:R-:W2:Y:S04]  /*20800*/  LDL.LU R26, [R1+0x58c] ;  /* 0x00058c00011a7983 */ /* 0x001ea80000300800 */
[----:B------:R-:W2:Y:S04]  /*20810*/  LDL.LU R27, [R1+0x588] ;  /* 0x00058800011b7983 */ /* 0x000ea80000300800 */
[----:B------:R0:W-:Y:S04]  /*20820*/  STL.64 [R1+0x1e80], R24 ;  /* 0x001e801801007387 */ /* 0x0001e80000100a00 */
[----:B0-----:R-:W2:Y:S04]  /*20830*/  LDL.LU R24, [R1+0x574] ;  /* 0x0005740001187983 */ /* 0x001ea80000300800 */
[----:B------:R-:W2:Y:S04]  /*20840*/  LDL.LU R25, [R1+0x570] ;  /* 0x0005700001197983 */ /* 0x000ea80000300800 */
        /* <DEDUP_REMOVED lines=20> */
[----:B------:R-:W-:Y:S04]  /*20990*/  STL.64 [R1+0x1ea8], R6 ;  /* 0x001ea80601007387 */ /* 0x000fe80000100a00 */
[----:B------:R0:W-:Y:S02]  /*209a0*/  STL.64 [R1+0x1ea0], R4 ;  /* 0x001ea00401007387 */ /* 0x0001e40000100a00 */
[----:B0-----:R-:W-:-:S15]  /*209b0*/  HMMA.16816.F32 R4, R12, R2, R8 ;  /* 0x000000020c04723c */ /* 0x001fde0000001808 */
[----:B------:R-:W-:-:S04]  /*209c0*/  NOP ;  /* 0x0000000000007918 */ /* 0x000fc80000000000 */
[----:B------:R-:W-:Y:S04]  /*209d0*/  STL.64 [R1+0xd0], R4 ;  /* 0x0000d00401007387 */ /* 0x000fe80000100a00 */
[----:B------:R-:W-:Y:S01]  /*209e0*/  STL.64 [R1+0xd8], R6 ;  /* 0x0000d80601007387 */ /* 0x000fe20000100a00 */
[----:B--2---:R-:W-:Y:S02]  /*209f0*/  IMAD R14, R19, 0x100, R18 ;  /* 0x00000100130e7824 */ /* 0x004fe400078e0212 */
[----:B---3--:R-:W-:Y:S02]  /*20a00*/  IMAD R13, R17, 0x100, R16 ;  /* 0x00000100110d7824 */ /* 0x008fe400078e0210 */
[----:B------:R-:W2:Y:S04]  /*20a10*/  LDL.LU.64 R16, [R1+0x1a0] ;  /* 0x0001a00001107983 */ /* 0x000ea80000300a00 */
[----:B------:R-:W2:Y:S04]  /*20a20*/  LDL.LU.64 R18, [R1+0x1a8] ;  /* 0x0001a80001127983 */ /* 0x000ea80000300a00 */
[----:B------:R-:W3:Y:S04]  /*20a30*/  LDL.LU.64 R8, [R1+0x180] ;  /* 0x0001800001087983 */ /* 0x000ee80000300a00 */
[----:B------:R-:W2:Y:S04]  /*20a40*/  LDL.LU.64 R10, [R1+0x188] ;  /* 0x00018800010a7983 */ /* 0x000ea80000300a00 */
[----:B--2---:R-:W-:Y:S04]  /*20a50*/  STL.64 [R1+0x1ed8], R10 ;  /* 0x001ed80a01007387 */ /* 0x004fe80000100a00 */
[----:B---3--:R0:W-:Y:S04]  /*20a60*/  STL.64 [R1+0x1ed0], R8 ;  /* 0x001ed00801007387 */ /* 0x0081e80000100a00 */
[----:B0-----:R-:W2:Y:S04]  /*20a70*/  LDL.LU.64 R8, [R1+0x190] ;  /* 0x0001900001087983 */ /* 0x001ea80000300a00 */
[----:B------:R-:W2:Y:S04]  /*20a80*/  LDL.LU.64 R10, [R1+0x198] ;  /* 0x00019800010a7983 */ /* 0x000ea80000300a00 */
[----:B------:R-:W3:Y:S04]  /*20a90*/  LDL.LU.64 R4, [R1+0x160] ;  /* 0x0001600001047983 */ /* 0x000ee80000300a00 */
[----:B------:R-:W2:Y:S01]  /*20aa0*/  LDL.LU.64 R6, [R1+0x168] ;  /* 0x0001680001067983 */ /* 0x000ea20000300a00 */
[----:B------:R-:W-:-:S02]  /*20ab0*/  IMAD R12, R25, 0x100, R24 ;  /* 0x00000100190c7824 */ /* 0x000fc400078e0218 */
[----:B------:R-:W-:Y:S01]  /*20ac0*/  IMAD R15, R27, 0x100, R26 ;  /* 0x000001001b0f7824 */ /* 0x000fe200078e021a */
[----:B------:R-:W-:Y:S02]  /*20ad0*/  F2FP.F16.E5M2.UNPACK_B R13, R13 ;  /* 0x0000000dff0d723e */ /* 0x000fe400020004ff */
[----:B------:R-:W-:Y:S02]  /*20ae0*/  F2FP.F16.E5M2.UNPACK_B R14, R14 ;  /* 0x0000000eff0e723e */ /* 0x000fe400020004ff */
[----:B------:R-:W-:Y:S02]  /*20af0*/  F2FP.F16.E5M2.UNPACK_B R12, R12 ;  /* 0x0000000cff0c723e */ /* 0x000fe400020004ff */
[----:B------:R-:W-:Y:S01]  /*20b00*/  F2FP.F16.E5M2.UNPACK_B R15, R15 ;  /* 0x0000000fff0f723e */ /* 0x000fe200020004ff */
[----:B--2---:R-:W-:Y:S04]  /*20b10*/  STL.64 [R1+0x1eb8], R6 ;  /* 0x001eb80601007387 */ /* 0x004fe80000100a00 */
[----:B---3--:R0:W-:Y:S04]  /*20b20*/  STL.64 [R1+0x1eb0], R4 ;  /* 0x001eb00401007387 */ /* 0x0081e80000100a00 */
[----:B0-----:R-:W2:Y:S04]  /*20b30*/  LDL.LU.64 R4, [R1+0x170] ;  /* 0x0001700001047983 */ /* 0x001ea80000300a00 */
[----:B------:R-:W2:Y:S04]  /*20b40*/  LDL.LU.64 R6, [R1+0x178] ;  /* 0x0001780001067983 */ /* 0x000ea80000300a00 */
[----:B------:R-:W3:Y:S04]  /*20b50*/  LDL.LU.64 R24, [R1+0x140] ;  /* 0x0001400001187983 */ /* 0x000ee80000300a00 */
[----:B------:R-:W2:Y:S01]  /*20b60*/  LDL.LU.64 R26, [R1+0x148] ;  /* 0x00014800011a7983 */ /* 0x000ea20000300a00 */
[C---:B------:R-:W-:Y:S03]  /*20b70*/  HMMA.16816.F32 R16, R12.reuse, R20, R16 ;  /* 0x000000140c10723c */ /* 0x040fe60000001810 */
[----:B--2---:R-:W-:Y:S04]  /*20b80*/  STL.64 [R1+0x1e98], R26 ;  /* 0x001e981a01007387 */ /* 0x004fe80000100a00 */
[----:B---3--:R0:W-:Y:S04]  /*20b90*/  STL.64 [R1+0x1e90], R24 ;  /* 0x001e901801007387 */ /* 0x0081e80000100a00 */
[----:B0-----:R-:W2:Y:S04]  /*20ba0*/  LDL.LU.64 R24, [R1+0x150] ;  /* 0x0001500001187983 */ /* 0x001ea80000300a00 */
[----:B------:R-:W2:Y:S04]  /*20bb0*/  LDL.LU.64 R26, [R1+0x158] ;  /* 0x00015800011a7983 */ /* 0x000ea80000300a00 */
[----:B------:R-:W-:Y:S04]  /*20bc0*/  STL.64 [R1+0x1a0], R16 ;  /* 0x0001a01001007387 */ /* 0x000fe80000100a00 */
[----:B------:R0:W-:Y:S04]  /*20bd0*/  STL.64 [R1+0x1a8], R18 ;  /* 0x0001a81201007387 */ /* 0x0001e80000100a00 */
[----:B0-----:R-:W3:Y:S04]  /*20be0*/  LDL.LU.64 R18, [R1+0x1ee8] ;  /* 0x001ee80001127983 */ /* 0x001ee80000300a00 */
[----:B------:R-:W2:Y:S01]  /*20bf0*/  LDL.LU.64 R16, [R1+0x1ee0] ;  /* 0x001ee00001107983 */ /* 0x000ea20000300a00 */
[----:B---3--:R-:W-:-:S15]  /*20c00*/  HMMA.16816.F32 R8, R12, R18, R8 ;  /* 0x000000120c08723c */ /* 0x008fde0000001808 */
[----:B------:R-:W-:-:S04]  /*20c10*/  NOP ;  /* 0x0000000000007918 */ /* 0x000fc80000000000 */
        /* <DEDUP_REMOVED lines=28> */
[----:B------:R-:W-:Y:S01]  /*20de0*/  STL.64 [R1+0x1e50], R8 ;  /* 0x001e500801007387 */ /* 0x000fe20000100a00 */
[----:B--2---:R-:W-:-:S15]  /*20df0*/  HMMA.16816.F32 R24, R12, R6, R24 ;  /* 0x000000060c18723c */ /* 0x004fde0000001818 */
[----:B------:R-:W-:-:S04]  /*20e00*/  NOP ;  /* 0x0000000000007918 */ /* 0x000fc80000000000 */
[----:B------:R-:W-:Y:S04]  /*20e10*/  STL.64 [R1+0x150], R24 ;  /* 0x0001501801007387 */ /* 0x000fe80000100a00 */
[----:B------:R0:W-:Y:S04]  /*20e20*/  STL.64 [R1+0x158], R26 ;  /* 0x0001581a01007387 */ /* 0x0001e80000100a00 */
[----:B0-----:R-:W2:Y:S04]  /*20e30*/  LDL.LU.64 R26, [R1+0x1e98] ;  /* 0x001e9800011a7983 */ /* 0x001ea80000300a00 */
[----:B------:R-:W2:Y:S01]  /*20e40*/  LDL.LU.64 R24, [R1+0x1e90] ;  /* 0x001e900001187983 */ /* 0x000ea20000300a00 */
[----:B---3--:R-:W-:Y:S01]  /*20e50*/  IMAD R22, R22, 0x100, R11 ;  /* 0x0000010016167824 */ /* 0x008fe200078e020b */
[----:B--2---:R-:W-:-:S15]  /*20e60*/  HMMA.16816.F32 R24, R12, R4, R24 ;  /* 0x000000040c18723c */ /* 0x004fde0000001818 */
[----:B------:R-:W-:-:S04]  /*20e70*/  NOP ;  /* 0x0000000000007918 */ /* 0x000fc80000000000 */
[----:B------:R-:W-:Y:S04]  /*20e80*/  STL.64 [R1+0x140], R24 ;  /* 0x0001401801007387 */ /* 0x000fe80000100a00 */
[----:B------:R0:W-:Y:S04]  /*20e90*/  STL.64 [R1+0x148], R26 ;  /* 0x0001481a01007387 */ /* 0x0001e80000100a00 */
[----:B0-----:R-:W2:Y:S04]  /*20ea0*/  LDL.LU.64 R26, [R1+0x1e88] ;  /* 0x001e8800011a7983 */ /* 0x001ea80000300a00 */
[----:B------:R-:W3:Y:S04]  /*20eb0*/  LDL.LU.64 R24, [R1+0x1e80] ;  /* 0x001e800001187983 */ /* 0x000ee80000300a00 */
[----:B------:R-:W-:Y:S04]  /*20ec0*/  STL.64 [R1+0x1e38], R6 ;  /* 0x001e380601007387 */ /* 0x000fe80000100a00 */
[----:B------:R0:W-:Y:S02]  /*20ed0*/  STL.64 [R1+0x1e30], R4 ;  /* 0x001e300401007387 */ /* 0x0001e40000100a00 */
[----:B0-----:R-:W-:Y:S02]  /*20ee0*/  HMMA.16816.F32 R4, R12, R2, R16 ;  /* 0x000000020c04723c */ /* 0x001fe40000001810 */
[----:B------:R-:W2:Y:S04]  /*20ef0*/  LDL.LU.64 R16, [R1+0xb0] ;  /* 0x0000b00001107983 */ /* 0x000ea80000300a00 */
[----:B------:R-:W2:-:S13]  /*20f00*/  LDL.LU.64 R18, [R1+0xb8] ;  /* 0x0000b80001127983 */ /* 0x000e9a0000300a00 */
[----:B------:R-:W-:Y:S04]  /*20f10*/  STL.64 [R1+0xc0], R4 ;  /* 0x0000c00401007387 */ /* 0x000fe80000100a00 */
[----:B------:R-:W-:Y:S04]  /*20f20*/  STL.64 [R1+0xc8], R6 ;  /* 0x0000c80601007387 */ /* 0x000fe80000100a00 */
        /* <DEDUP_REMOVED lines=8> */
[----:B---3--:R-:W-:-:S02]  /*20fb0*/  IMAD R23, R23, 0x100, R25 ;  /* 0x0000010017177824 */ /* 0x008fc400078e0219 */
[----:B------:R-:W-:Y:S02]  /*20fc0*/  IMAD R24, R24, 0x100, R27 ;  /* 0x0000010018187824 */ /* 0x000fe400078e021b */
        /* <DEDUP_REMOVED lines=9> */
[----:B------:R-:W3:Y:S04]  /*21060*/  LDL.LU R22, [R1+0x5c8] ;  /* 0x0005c80001167983 */ /* 0x000ee80000300800 */
[----:B------:R-:W3:Y:S04]  /*21070*/  LDL.LU R23, [R1+0x5cc] ;  /* 0x0005cc0001177983 */ /* 0x000ee80000300800 */
[----:B------:R-:W4:Y:S04]  /*21080*/  LDL.LU.64 R24, [R1+0x470] ;  /* 0x0004700001187983 */ /* 0x000f280000300a00 */
[----:B------:R-:W2:Y:S01]  /*21090*/  LDL.LU.64 R26, [R1+0x478] ;  /* 0x00047800011a7983 */ /* 0x000ea20000300a00 */
[C---:B------:R-:W-:Y:S03]  /*210a0*/  HMMA.16816.F32 R16, R12.reuse, R20, R16 ;  /* 0x000000140c10723c */ /* 0x040fe60000001810 */
[----:B--2---:R-:W-:Y:S04]  /*210b0*/  STL.64 [R1+0x1e28], R26 ;  /* 0x001e281a01007387 */ /* 0x004fe80000100a00 */
[----:B----4-:R0:W-:Y:S04]  /*210c0*/  STL.64 [R1+0x1e20], R24 ;  /* 0x001e201801007387 */ /* 0x0101e80000100a00 */
[----:B0-----:R-:W2:Y:S04]  /*210d0*/  LDL.LU.64 R24, [R1+0x4a0] ;  /* 0x0004a00001187983 */ /* 0x001ea80000300a00 */
[----:B------:R-:W2:Y:S04]  /*210e0*/  LDL.LU.64 R26, [R1+0x4a8] ;  /* 0x0004a800011a7983 */ /* 0x000ea80000300a00 */
[----:B------:R-:W-:Y:S04]  /*210f0*/  STL.64 [R1+0xb0], R16 ;  /* 0x0000b01001007387 */ /* 0x000fe80000100a00 */
[----:B------:R0:W-:Y:S04]  /*21100*/  STL.64 [R1+0xb8], R18 ;  /* 0x0000b81201007387 */ /* 0x0001e80000100a00 */
[----:B0-----:R-:W4:Y:S04]  /*21110*/  LDL.LU.64 R18, [R1+0x1e78] ;  /* 0x001e780001127983 */ /* 0x001f280000300a00 */
[----:B------:R-:W2:Y:S04]  /*21120*/  LDL.LU.64 R16, [R1+0x1e70] ;  /* 0x001e700001107983 */ /* 0x000ea80000300a00 */
[----:B------:R-:W2:Y:S04]  /*21130*/  LDL.LU R20, [R1+0x5c4] ;  /* 0x0005c40001147983 */ /* 0x000ea80000300800 */
[----:B------:R-:W2:Y:S01]  /*21140*/  LDL.LU R21, [R1+0x5c0] ;  /* 0x0005c00001157983 */ /* 0x000ea20000300800 */
[----:B----4-:R-:W-:-:S15]  /*21150*/  HMMA.16816.F32 R8, R12, R18, R8 ;  /* 0x000000120c08723c */ /* 0x010fde0000001808 */
[----:B------:R-:W-:-:S04]  /*21160*/  NOP ;  /* 0x0000000000007918 */ /* 0x000fc80000000000 */
[----:B------:R-:W-:Y:S04]  /*21170*/  STL.64 [R1+0x90], R8 ;  /* 0x0000900801007387 */ /* 0x000fe80000100a00 */
[----:B------:R0:W-:Y:S04]  /*21180*/  STL.64 [R1+0x98], R10 ;  /* 0x0000980a01007387 */ /* 0x0001e80000100a00 */
[----:B0-----:R-:W2:Y:S04]  /*21190*/  LDL.LU.64 R10, [R1+0x1e68] ;  /* 0x001e6800010a7983 */ /* 0x001ea80000300a00 */
[----:B------:R-:W2:Y:S04]  /*211a0*/  LDL.LU.64 R8, [R1+0x1e60] ;  /* 0x001e600001087983 */ /* 0x000ea80000300a00 */
[----:B------:R-:W4:Y:S04]  /*211b0*/  LDL.LU R18, [R1+0x5bc] ;  /* 0x0005bc0001127983 */ /* 0x000f280000300800 */
[----:B------:R-:W4:Y:S01]  /*211c0*/  LDL.LU R19, [R1+0x5b8] ;  /* 0x0005b80001137983 */ /* 0x000f220000300800 */
[----:B--2---:R-:W-:-:S15]  /*211d0*/  HMMA.16816.F32 R8, R12, R16, R8 ;  /* 0x000000100c08723c */ /* 0x004fde0000001808 */
[----:B------:R-:W-:-:S04]  /*211e0*/  NOP ;  /* 0x0000000000007918 */ /* 0x000fc80000000000 */
[----:B------:R-:W-:Y:S04]  /*211f0*/  STL.64 [R1+0x70], R8 ;  /* 0x0000700801007387 */ /* 0x000fe80000100a00 */
[----:B------:R0:W-:Y:S04]  /*21200*/  STL.64 [R1+0x78], R10 ;  /* 0x0000780a01007387 */ /* 0x0001e80000100a00 */
[----:B0-----:R-:W2:Y:S04]  /*21210*/  LDL.LU.64 R10, [R1+0x1e58] ;  /* 0x001e5800010a7983 */ /* 0x001ea80000300a00 */
[----:B------:R-:W3:Y:S04]  /*21220*/  LDL.LU.64 R8, [R1+0x1e50] ;  /* 0x001e500001087983 */ /* 0x000ee80000300a00 */
[----:B------:R-:W3:Y:S04]  /*21230*/  LDL.LU R16, [R1+0x5b4] ;  /* 0x0005b40001107983 */ /* 0x000ee80000300800 */
[----:B------:R-:W3:Y:S01]  /*21240*/  LDL.LU R17, [R1+0x5b0] ;  /* 0x0005b00001117983 */ /* 0x000ee20000300800 */
[----:B--2---:R-:W-:-:S15]  /*21250*/  HMMA.16816.F32 R4, R12, R10, R4 ;  /* 0x0000000a0c04723c */ /* 0x004fde0000001804 */
[----:B------:R-:W-:-:S04]  /*21260*/  NOP ;  /* 0x0000000000007918 */ /* 0x000fc80000000000 */
[----:B------:R-:W-:Y:S04]  /*21270*/  STL.64 [R1+0x50], R4 ;  /* 0x0000500401007387 */ /* 0x000fe80000100a00 */
[----:B------:R0:W-:Y:S04]  /*21280*/  STL.64 [R1+0x58], R6 ;  /* 0x0000580601007387 */ /* 0x0001e80000100a00 */
[----:B0-----:R-:W3:Y:S04]  /*21290*/  LDL.LU.64 R6, [R1+0x1e48] ;  /* 0x001e480001067983 */ /* 0x001ee80000300a00 */
[----:B------:R-:W3:Y:S02]  /*212a0*/  LDL.LU.64 R4, [R1+0x1e40] ;  /* 0x001e400001047983 */ /* 0x000ee40000300a00 */
[----:B---3--:R-:W-:Y:S02]  /*212b0*/  HMMA.16816.F32 R8, R12, R8, R4 ;  /* 0x000000080c08723c */ /* 0x008fe40000001804 */
[----:B------:R-:W2:Y:S04]  /*212c0*/  LDL.LU.64 R6, [R1+0x1e38] ;  /* 0x001e380001067983 */ /* 0x000ea80000300a00 */
[----:B------:R-:W3:-:S13]  /*212d0*/  LDL.LU.64 R4, [R1+0x1e30] ;  /* 0x001e300001047983 */ /* 0x000eda0000300a00 */
[----:B------:R0:W-:Y:S04]  /*212e0*/  STL.64 [R1+0x30], R8 ;  /* 0x0000300801007387 */ /* 0x0001e80000100a00 */
[----:B------:R1:W-:Y:S04]  /*212f0*/  STL.64 [R1+0x38], R10 ;  /* 0x0000380a01007387 */ /* 0x0003e80000100a00 */
[----:B0-----:R-:W3:Y:S04]  /*21300*/  LDL.LU.64 R8, [R1+0x480] ;  /* 0x0004800001087983 */ /* 0x001ee80000300a00 */
[----:B-1----:R-:W3:Y:S01]  /*21310*/  LDL.LU.64 R10, [R1+0x488] ;  /* 0x00048800010a7983 */ /* 0x002ee20000300a00 */
[C---:B--2---:R-:W-:Y:S08]  /*21320*/  HMMA.16816.F32 R24, R12.reuse, R6, R24 ;  /* 0x000000060c18723c */ /* 0x044ff00000001818 */
[----:B---3--:R-:W-:Y:S11]  /*21330*/  HMMA.16816.F32 R8, R12, R4, R8 ;  /* 0x000000040c08723c */ /* 0x008ff60000001808 */
[----:B------:R-:W-:Y:S04]  /*21340*/  STL.64 [R1+0x10], R24 ;  /* 0x0000101801007387 */ /* 0x000fe80000100a00 */
[----:B------:R0:W-:Y:S01]  /*21350*/  STL.64 [R1+0x18], R26 ;  /* 0x0000181a01007387 */ /* 0x0001e20000100a00 */
[----:B------:R-:W-:-:S03]  /*21360*/  IMAD R4, R17, 0x100, R16 ;  /* 0x0000010011047824 */ /* 0x000fc600078e0210 */
[----:B0-----:R-:W2:Y:S04]  /*21370*/  LDL.LU.64 R26, [R1+0x1e28] ;  /* 0x001e2800011a7983 */ /* 0x001ea80000300a00 */
[----:B------:R-:W2:Y:S01]  /*21380*/  LDL.LU.64 R24, [R1+0x1e20] ;  /* 0x001e200001187983 */ /* 0x000ea20000300a00 */
[----:B------:R-:W-:-:S03]  /*21390*/  IMAD.MOV.U32 R0, RZ, RZ, R11 ;  /* 0x000000ffff007224 */ /* 0x000fc600078e000b */
[----:B------:R-:W-:Y:S04]  /*213a0*/  STL.64 [R1], R8 ;  /* 0x0000000801007387 */ /* 0x000fe80000100a00 */
[----:B------:R0:W-:Y:S04]  /*213b0*/  STL [R1+0x8], R10 ;  /* 0x0000080a01007387 */ /* 0x0001e80000100800 */
[----:B------:R-:W-:Y:S04]  /*213c0*/  STL [R1+0x1af8], R0 ;  /* 0x001af80001007387 */ /* 0x000fe80000100800 */
[----:B------:R-:W3:Y:S04]  /*213d0*/  LDL.LU R17, [R1+0x414] ;  /* 0x0004140001117983 */ /* 0x000ee80000300800 */
[----:B0-----:R-:W2:Y:S04]  /*213e0*/  LDL.LU R10, [R1+0x420] ;  /* 0x00042000010a7983 */ /* 0x001ea80000300800 */
[----:B------:R-:W2:Y:S04]  /*213f0*/  LDL.LU R11, [R1+0x424] ;  /* 0x00042400010b7983 */ /* 0x000ea80000300800 */
[----:B------:R-:W3:Y:S04]  /*21400*/  LDL.LU R8, [R1+0x430] ;  /* 0x0004300001087983 */ /* 0x000ee80000300800 */
[----:B------:R-:W3:Y:S04]  /*21410*/  LDL.LU R9, [R1+0x434] ;  /* 0x0004340001097983 */ /* 0x000ee80000300800 */
[----:B--2---:R-:W-:Y:S04]  /*21420*/  STL.64 [R1+0x1e08], R10 ;  /* 0x001e080a01007387 */ /* 0x004fe80000100a00 */
[----:B---3--:R0:W-:Y:S04]  /*21430*/  STL.64 [R1+0x1e00], R8 ;  /* 0x001e000801007387 */ /* 0x0081e80000100a00 */
[----:B0-----:R-:W2:Y:S04]  /*21440*/  LDL.LU R8, [R1+0x40] ;  /* 0x0000400001087983 */ /* 0x001ea80000300800 */
[----:B------:R-:W2:Y:S04]  /*21450*/  LDL.LU R9, [R1+0x44] ;  /* 0x0000440001097983 */ /* 0x000ea80000300800 */
[----:B------:R-:W3:Y:S04]  /*21460*/  LDL.LU R10, [R1+0x48] ;  /* 0x00004800010a7983 */ /* 0x000ee80000300800 */
[----:B------:R-:W3:Y:S01]  /*21470*/  LDL.LU R11, [R1+0x4c] ;  /* 0x00004c00010b7983 */ /* 0x000ee20000300800 */
[----:B------:R-:W-:Y:S01]  /*21480*/  HMMA.16816.F32 R24, R12, R2, R24 ;  /* 0x000000020c18723c */ /* 0x000fe20000001818 */
[----:B------:R-:W-:-:S02]  /*21490*/  IMAD R6, R21, 0x100, R20 ;  /* 0x0000010015067824 */ /* 0x000fc400078e0214 */
[----:B----4-:R-:W-:Y:S01]  /*214a0*/  IMAD R5, R19, 0x100, R18 ;  /* 0x0000010013057824 */ /* 0x010fe200078e0212 */
[----:B------:R-:W4:Y:S04]  /*214b0*/  LDL.LU R20, [R1+0x3f0] ;  /* 0x0003f00001147983 */ /* 0x000f280000300800 */
[----:B------:R-:W4:Y:S04]  /*214c0*/  LDL.LU R21, [R1+0x3f4] ;  /* 0x0003f40001157983 */ /* 0x000f280000300800 */
[----:B------:R-:W4:Y:S01]  /*214d0*/  LDL.LU R18, [R1+0x400] ;  /* 0x0004000001127983 */ /* 0x000f220000300800 */
[----:B------:R-:W-:-:S03]  /*214e0*/  IMAD R7, R22, 0x100, R23 ;  /* 0x0000010016077824 */ /* 0x000fc600078e0217 */
[----:B---3--:R-:W-:Y:S04]  /*214f0*/  STL.64 [R1+0x1e18], R10 ;  /* 0x001e180a01007387 */ /* 0x008fe80000100a00 */
[----:B--2---:R0:W-:Y:S04]  /*21500*/  STL.64 [R1+0x1e10], R8 ;  /* 0x001e100801007387 */ /* 0x0041e80000100a00 */
[----:B0-----:R-:W2:Y:S04]  /*21510*/  LDL.LU R8, [R1+0x20] ;  /* 0x0000200001087983 */ /* 0x001ea80000300800 */
[----:B------:R-:W2:Y:S04]  /*21520*/  LDL.LU R9, [R1+0x24] ;  /* 0x0000240001097983 */ /* 0x000ea80000300800 */
[----:B------:R-:W2:Y:S04]  /*21530*/  LDL.LU R10, [R1+0x28] ;  /* 0x00002800010a7983 */ /* 0x000ea80000300800 */
[----:B------:R-:W2:Y:S04]  /*21540*/  LDL.LU R11, [R1+0x2c] ;  /* 0x00002c00010b7983 */ /* 0x000ea80000300800 */
[----:B------:R-:W3:Y:S04]  /*21550*/  LDL.LU R19, [R1+0x404] ;  /* 0x0004040001137983 */ /* 0x000ee80000300800 */
[----:B------:R-:W3:Y:S04]  /*21560*/  LDL.LU R16, [R1+0x410] ;  /* 0x0004100001107983 */ /* 0x000ee80000300800 */
[----:B------:R-:W3:Y:S04]  /*21570*/  LDL.LU R0, [R1+0x440] ;  /* 0x0004400001007983 */ /* 0x000ee80000300800 */
[----:B------:R-:W3:Y:S04]  /*21580*/  LDL.LU R23, [R1+0x444] ;  /* 0x0004440001177983 */ /* 0x000ee80000300800 */
[----:B------:R-:W3:Y:S04]  /*21590*/  LDL.LU R22, [R1+0x450] ;  /* 0x0004500001167983 */ /* 0x000ee80000300800 */
[----:B------:R-:W-:Y:S04]  /*215a0*/  STL.64 [R1+0x1a90], R26 ;  /* 0x001a901a01007387 */ /* 0x000fe80000100a00 */
[----:B------:R0:W-:Y:S04]  /*215b0*/  STL.64 [R1+0x1a88], R24 ;  /* 0x001a881801007387 */ /* 0x0001e80000100a00 */
[----:B0-----:R-:W3:Y:S04]  /*215c0*/  LDL.LU R24, [R1+0x130] ;  /* 0x0001300001187983 */ /* 0x001ee80000300800 */
[----:B------:R-:W3:Y:S04]  /*215d0*/  LDL.LU R25, [R1+0x134] ;  /* 0x0001340001197983 */ /* 0x000ee80000300800 */
[----:B------:R-:W3:Y:S04]  /*215e0*/  LDL.LU R26, [R1+0x138] ;  /* 0x00013800011a7983 */ /* 0x000ee80000300800 */
[----:B------:R-:W3:Y:S01]  /*215f0*/  LDL.LU R27, [R1+0x13c] ;  /* 0x00013c00011b7983 */ /* 0x000ee20000300800 */
[----:B------:R-:W-:-:S02]  /*21600*/  F2FP.F16.E5M2.UNPACK_B R12, R4 ;  /* 0x00000004ff0c723e */ /* 0x000fc400020004ff */
[----:B------:R-:W-:Y:S02]  /*21610*/  F2FP.F16.E5M2.UNPACK_B R13, R5 ;  /* 0x00000005ff0d723e */ /* 0x000fe400020004ff */
[----:B------:R-:W-:Y:S02]  /*21620*/  F2FP.F16.E5M2.UNPACK_B R14, R6 ;  /* 0x00000006ff0e723e */ /* 0x000fe400020004ff */
[----:B------:R-:W-:Y:S02]  /*21630*/  F2FP.F16.E5M2.UNPACK_B R15, R7 ;  /* 0x00000007ff0f723e */ /* 0x000fe400020004ff */
[----:B----4-:R-:W-:Y:S02]  /*21640*/  F2FP.F16.E5M2.UNPACK_B R20, R20.H1 ;  /* 0x00000014ff14723e */ /* 0x010fe400030004ff */
[----:B------:R-:W-:-:S07]  /*21650*/  F2FP.F16.E5M2.UNPACK_B R21, R21.H1 ;  /* 0x00000015ff15723e */ /* 0x000fce00030004ff */
[----:B--2---:R-:W-:Y:S01]  /*21660*/  HMMA.16816.F32 R8, R12, R20, R8 ;  /* 0x000000140c08723c */ /* 0x004fe20000001808 */
[----:B---3--:R-:W-:Y:S04]  /*21670*/  STL.64 [R1+0x1df8], R26 ;  /* 0x001df81a01007387 */ /* 0x008fe80000100a00 */
[----:B------:R0:W-:Y:S04]  /*21680*/  STL.64 [R1+0x1df0], R24 ;  /* 0x001df01801007387 */ /* 0x0001e80000100a00 */
        /* <DEDUP_REMOVED lines=8> */
[----:B------:R-:W-:Y:S04]  /*21710*/  STL.64 [R1+0x20], R8 ;  /* 0x0000200801007387 */ /* 0x000fe80000100a00 */
[----:B------:R0:W-:Y:S04]  /*21720*/  STL.64 [R1+0x28], R10 ;  /* 0x0000280a01007387 */ /* 0x0001e80000100a00 */
[----:B0-----:R-:W4:Y:S04]  /*21730*/  LDL.LU.64 R10, [R1+0x1e18] ;  /* 0x001e1800010a7983 */ /* 0x001f280000300a00 */
[----:B------:R-:W4:Y:S01]  /*21740*/  LDL.LU.64 R8, [R1+0x1e10] ;  /* 0x001e100001087983 */ /* 0x000f220000300a00 */
[----:B------:R-:W-:-:S02]  /*21750*/  F2FP.F16.E5M2.UNPACK_B R18, R18.H1 ;  /* 0x00000012ff12723e */ /* 0x000fc400030004ff */
[----:B------:R-:W-:Y:S02]  /*21760*/  F2FP.F16.E5M2.UNPACK_B R19, R19.H1 ;  /* 0x00000013ff13723e */ /* 0x000fe400030004ff */
[----:B------:R-:W-:Y:S02]  /*21770*/  F2FP.F16.E5M2.UNPACK_B R16, R16.H1 ;  /* 0x00000010ff10723e */ /* 0x000fe400030004ff */
[----:B------:R-:W-:Y:S01]  /*21780*/  F2FP.F16.E5M2.UNPACK_B R17, R17.H1 ;  /* 0x00000011ff11723e */ /* 0x000fe200030004ff */
[----:B------:R-:W-:Y:S04]  /*21790*/  STL [R1+0x1dcc], R20 ;  /* 0x001dcc1401007387 */ /* 0x000fe80000100800 */
[----:B------:R-:W-:Y:S02]  /*217a0*/  STL [R1+0x1dc8], R21 ;  /* 0x001dc81501007387 */ /* 0x000fe40000100800 */
[C---:B--2---:R-:W-:Y:S08]  /*217b0*/  HMMA.16816.F32 R24, R12.reuse, R16, R24 ;  /* 0x000000100c18723c */ /* 0x044ff00000001818 */
[----:B----4-:R-:W-:-:S15]  /*217c0*/  HMMA.16816.F32 R8, R12, R18, R8 ;  /* 0x000000120c08723c */ /* 0x010fde0000001808 */
[----:B------:R-:W-:-:S04]  /*217d0*/  NOP ;  /* 0x0000000000007918 */ /* 0x000fc80000000000 */
[----:B------:R-:W-:Y:S04]  /*217e0*/  STL.64 [R1+0x40], R8 ;  /* 0x0000400801007387 */ /* 0x000fe80000100a00 */
[----:B------:R0:W-:Y:S04]  /*217f0*/  STL.64 [R1+0x48], R10 ;  /* 0x0000480a01007387 */ /* 0x0001e80000100a00 */
[----:B0-----:R-:W2:Y:S04]  /*21800*/  LDL.LU.64 R10, [R1+0x1e08] ;  /* 0x001e0800010a7983 */ /* 0x001ea80000300a00 */
[----:B------:R-:W4:Y:S04]  /*21810*/  LDL.LU.64 R8, [R1+0x1e00] ;  /* 0x001e000001087983 */ /* 0x000f280000300a00 */
[----:B------:R-:W-:Y:S04]  /*21820*/  STL.64 [R1+0x60], R24 ;  /* 0x0000601801007387 */ /* 0x000fe80000100a00 */
[----:B------:R0:W-:Y:S04]  /*21830*/  STL.64 [R1+0x68], R26 ;  /* 0x0000681a01007387 */ /* 0x0001e80000100a00 */
[----:B0-----:R-:W3:Y:S04]  /*21840*/  LDL.LU.64 R26, [R1+0x1df8] ;  /* 0x001df800011a7983 */ /* 0x001ee80000300a00 */
[----:B------:R-:W3:Y:S04]  /*21850*/  LDL.LU.64 R24, [R1+0x1df0] ;  /* 0x001df00001187983 */ /* 0x000ee80000300a00 */
[----:B------:R-:W-:Y:S04]  /*21860*/  STL.64 [R1+0x1db0], R18 ;  /* 0x001db01201007387 */ /* 0x000fe80000100a00 */
[----:B------:R0:W-:Y:S04]  /*21870*/  STL.64 [R1+0x1da8], R16 ;  /* 0x001da81001007387 */ /* 0x0001e80000100a00 */
[----:B0-----:R-:W3:Y:S04]  /*21880*/  LDL.LU R16, [R1+0xa0] ;  /* 0x0000a00001107983 */ /* 0x001ee80000300800 */
[----:B------:R-:W3:Y:S04]  /*21890*/  LDL.LU R17, [R1+0xa4] ;  /* 0x0000a40001117983 */ /* 0x000ee80000300800 */
[----:B------:R-:W3:Y:S04]  /*218a0*/  LDL.LU R18, [R1+0xa8] ;  /* 0x0000a80001127983 */ /* 0x000ee80000300800 */
[----:B------:R-:W3:Y:S01]  /*218b0*/  LDL.LU R19, [R1+0xac] ;  /* 0x0000ac0001137983 */ /* 0x000ee20000300800 */
[----:B--2---:R-:W-:-:S02]  /*218c0*/  F2FP.F16.E5M2.UNPACK_B R10, R10.H1 ;  /* 0x0000000aff0a723e */ /* 0x004fc400030004ff */
[----:B------:R-:W-:Y:S02]  /*218d0*/  F2FP.F16.E5M2.UNPACK_B R11, R11.H1 ;  /* 0x0000000bff0b723e */ /* 0x000fe400030004ff */
[----:B----4-:R-:W-:Y:S02]  /*218e0*/  F2FP.F16.E5M2.UNPACK_B R8, R8.H1 ;  /* 0x00000008ff08723e */ /* 0x010fe400030004ff */
[----:B------:R-:W-:-:S03]  /*218f0*/  F2FP.F16.E5M2.UNPACK_B R9, R9.H1 ;  /* 0x00000009ff09723e */ /* 0x000fc600030004ff */
[C---:B---3--:R-:W-:Y:S08]  /*21900*/  HMMA.16816.F32 R4, R12.reuse, R10, R4 ;  /* 0x0000000a0c04723c */ /* 0x048ff00000001804 */
[----:B------:R-:W-:Y:S11]  /*21910*/  HMMA.16816.F32 R16, R12, R8, R16 ;  /* 0x000000080c10723c */ /* 0x000ff60000001810 */
[----:B------:R-:W-:Y:S04]  /*21920*/  STL.64 [R1+0x80], R4 ;  /* 0x0000800401007387 */ /* 0x000fe80000100a00 */
[----:B------:R0:W-:Y:S04]  /*21930*/  STL.64 [R1+0x88], R6 ;  /* 0x0000880601007387 */ /* 0x0001e80000100a00 */
[----:B------:R-:W-:Y:S04]  /*21940*/  STL.64 [R1+0x1d90], R10 ;  /* 0x001d900a01007387 */ /* 0x000fe80000100a00 */
[----:B------:R-:W-:Y:S01]  /*21950*/  STL.64 [R1+0x1d88], R8 ;  /* 0x001d880801007387 */ /* 0x000fe20000100a00 */
[----:B0-----:R-:W-:-:S02]  /*21960*/  F2FP.F16.E5M2.UNPACK_B R6, R0.H1 ;  /* 0x00000000ff06723e */ /* 0x001fc400030004ff */
[----:B------:R-:W-:Y:S01]  /*21970*/  F2FP.F16.E5M2.UNPACK_B R7, R23.H1 ;  /* 0x00000017ff07723e */ /* 0x000fe200030004ff */
[----:B------:R-:W-:Y:S04]  /*21980*/  STL.64 [R1+0xa0], R16 ;  /* 0x0000a01001007387 */ /* 0x000fe80000100a00 */
[----:B------:R0:W-:Y:S02]  /*21990*/  STL.64 [R1+0xa8], R18 ;  /* 0x0000a81201007387 */ /* 0x0001e40000100a00 */
[----:B0-----:R-:W-:Y:S02]  /*219a0*/  HMMA.16816.F32 R16, R12, R6, R24 ;  /* 0x000000060c10723c */ /* 0x001fe40000001818 */
[----:B------:R-:W-:Y:S04]  /*219b0*/  STL [R1+0x1dd0], R7 ;  /* 0x001dd00701007387 */ /* 0x000fe80000100800 */
[----:B------:R-:W2:-:S13]  /*219c0*/  LDL.LU R8, [R1+0x3b0] ;  /* 0x0003b00001087983 */ /* 0x000e9a0000300800 */
[----:B------:R-:W-:Y:S04]  /*219d0*/  STL.64 [R1+0x130], R16 ;  /* 0x0001301001007387 */ /* 0x000fe80000100a00 */
[----:B------:R-:W-:Y:S04]  /*219e0*/  STL.64 [R1+0x138], R18 ;  /* 0x0001381201007387 */ /* 0x000fe80000100a00 */
[----:B------:R-:W2:Y:S04]  /*219f0*/  LDL.LU R9, [R1+0x3b4] ;  /* 0x0003b40001097983 */ /* 0x000ea80000300800 */
[----:B------:R-:W3:Y:S04]  /*21a00*/  LDL.LU R10, [R1+0x3b8] ;  /* 0x0003b800010a7983 */ /* 0x000ee80000300800 */
[----:B------:R-:W3:Y:S01]  /*21a10*/  LDL.LU R11, [R1+0x3bc] ;  /* 0x0003bc00010b7983 */ /* 0x000ee20000300800 */
[----:B------:R-:W-:-:S03]  /*21a20*/  F2FP.F16.E5M2.UNPACK_B R4, R22.H1 ;  /* 0x00000016ff04723e */ /* 0x000fc600030004ff */
[----:B---3--:R0:W-:Y:S04]  /*21a30*/  STL.64 [R1+0x1da0], R10 ;  /* 0x001da00a01007387 */ /* 0x0081e80000100a00 */
[----:B--2---:R1:W-:Y:S01]  /*21a40*/  STL.64 [R1+0x1d98], R8 ;  /* 0x001d980801007387 */ /* 0x0043e20000100a00 */
[----:B0-----:R-:W-:-:S03]  /*21a50*/  IMAD.MOV.U32 R10, RZ, RZ, R29 ;  /* 0x000000ffff0a7224 */ /* 0x001fc600078e001d */
[----:B-1----:R-:W2:Y:S04]  /*21a60*/  LDL.LU R8, [R1+0x3c0] ;  /* 0x0003c00001087983 */ /* 0x002ea80000300800 */
[----:B------:R-:W2:Y:S04]  /*21a70*/  LDL.LU R9, [R1+0x3c4] ;  /* 0x0003c40001097983 */ /* 0x000ea80000300800 */
[----:B------:R-:W3:Y:S04]  /*21a80*/  LDL.LU R29, [R1+0x1de8] ;  /* 0x001de800011d7983 */ /* 0x000ee80000300800 */
[----:B------:R-:W4:Y:S04]  /*21a90*/  LDL.LU R5, [R1+0x454] ;  /* 0x0004540001057983 */ /* 0x000f280000300800 */
[----:B------:R-:W2:Y:S04]  /*21aa0*/  LDL.LU R2, [R1+0x460] ;  /* 0x0004600001027983 */ /* 0x000ea80000300800 */
[----:B------:R-:W2:Y:S04]  /*21ab0*/  LDL.LU R3, [R1+0x464] ;  /* 0x0004640001037983 */ /* 0x000ea80000300800 */
[----:B------:R-:W2:Y:S04]  /*21ac0*/  LDL.LU R7, [R1+0x5d4] ;  /* 0x0005d40001077983 */ /* 0x000ea80000300800 */
[----:B------:R-:W2:Y:S04]  /*21ad0*/  LDL.LU R22, [R1+0x5d0] ;  /* 0x0005d00001167983 */ /* 0x000ea80000300800 */
[----:B------:R-:W2:Y:S04]  /*21ae0*/  LDL.LU R20, [R1+0x5dc] ;  /* 0x0005dc0001147983 */ /* 0x000ea80000300800 */
[----:B------:R-:W2:Y:S01]  /*21af0*/  LDL.LU R23, [R1+0x5d8] ;  /* 0x0005d80001177983 */ /* 0x000ea20000300800 */
[----:B------:R-:W-:-:S03]  /*21b00*/  IMAD.MOV.U32 R11, RZ, RZ, R28 ;  /* 0x000000ffff0b7224 */ /* 0x000fc600078e001c */
[----:B------:R-:W3:Y:S04]  /*21b10*/  LDL.LU R0, [R1+0x5e4] ;  /* 0x0005e40001007983 */ /* 0x000ee80000300800 */
[----:B------:R-:W3:Y:S04]  /*21b20*/  LDL.LU R28, [R1+0x5e0] ;  /* 0x0005e000011c7983 */ /* 0x000ee80000300800 */
[----:B------:R-:W3:Y:S04]  /*21b30*/  LDL.LU R21, [R1+0x5ec] ;  /* 0x0005ec0001157983 */ /* 0x000ee80000300800 */
[----:B--2---:R0:W-:Y:S04]  /*21b40*/  STL.64 [R1+0x1de0], R22 ;  /* 0x001de01601007387 */ /* 0x0041e80000100a00 */
[----:B---3--:R1:W-:Y:S01]  /*21b50*/  STL.64 [R1+0x1dd8], R20 ;  /* 0x001dd81401007387 */ /* 0x0083e20000100a00 */
[----:B0-----:R-:W-:-:S03]  /*21b60*/  IMAD.MOV.U32 R23, RZ, RZ, R29 ;  /* 0x000000ffff177224 */ /* 0x001fc600078e001d */
[----:B-1----:R-:W2:Y:S04]  /*21b70*/  LDL.LU R20, [R1+0x3e0] ;  /* 0x0003e00001147983 */ /* 0x002ea80000300800 */
[----:B------:R-:W2:Y:S04]  /*21b80*/  LDL.LU R21, [R1+0x3e4] ;  /* 0x0003e40001157983 */ /* 0x000ea80000300800 */
[----:B------:R-:W2:Y:S04]  /*21b90*/  LDL.LU R22, [R1+0x3e8] ;  /* 0x0003e80001167983 */ /* 0x000ea80000300800 */
[----:B------:R-:W3:Y:S04]  /*21ba0*/  LDL.LU R29, [R1+0x5e8] ;  /* 0x0005e800011d7983 */ /* 0x000ee80000300800 */
[----:B------:R-:W-:Y:S04]  /*21bb0*/  STL.64 [R1+0x1dc0], R10 ;  /* 0x001dc00a01007387 */ /* 0x000fe80000100a00 */
[----:B------:R0:W-:Y:S04]  /*21bc0*/  STL.64 [R1+0x1db8], R8 ;  /* 0x001db80801007387 */ /* 0x0001e80000100a00 */
        /* <DEDUP_REMOVED lines=12> */
[----:B----4-:R-:W-:-:S03]  /*21c90*/  F2FP.F16.E5M2.UNPACK_B R5, R5.H1 ;  /* 0x00000005ff05723e */ /* 0x010fc600030004ff */
[----:B--2---:R-:W-:Y:S04]  /*21ca0*/  STL.64 [R1+0x1d70], R26 ;  /* 0x001d701a01007387 */ /* 0x004fe80000100a00 */
[----:B------:R0:W-:Y:S04]  /*21cb0*/  STL.64 [R1+0x1d68], R24 ;  /* 0x001d681801007387 */ /* 0x0001e80000100a00 */
[----:B0-----:R-:W2:Y:S04]  /*21cc0*/  LDL.LU R24, [R1+0x390] ;  /* 0x0003900001187983 */ /* 0x001ea80000300800 */
[----:B------:R-:W2:Y:S04]  /*21cd0*/  LDL.LU R25, [R1+0x394] ;  /* 0x0003940001197983 */ /* 0x000ea80000300800 */
[----:B------:R-:W4:Y:S04]  /*21ce0*/  LDL.LU R26, [R1+0x398] ;  /* 0x00039800011a7983 */ /* 0x000f280000300800 */
[----:B------:R-:W4:Y:S01]  /*21cf0*/  LDL.LU R27, [R1+0x39c] ;  /* 0x00039c00011b7983 */ /* 0x000f220000300800 */
[----:B------:R-:W-:Y:S03]  /*21d00*/  HMMA.16816.F32 R20, R12, R4, R20 ;  /* 0x000000040c14723c */ /* 0x000fe60000001814 */
[----:B----4-:R-:W-:Y:S04]  /*21d10*/  STL.64 [R1+0x1d80], R26 ;  /* 0x001d801a01007387 */ /* 0x010fe80000100a00 */
[----:B--2---:R0:W-:Y:S04]  /*21d20*/  STL.64 [R1+0x1d78], R24 ;  /* 0x001d781801007387 */ /* 0x0041e80000100a00 */
[----:B0-----:R-:W2:Y:S04]  /*21d30*/  LDL.LU R24, [R1+0x3a0] ;  /* 0x0003a00001187983 */ /* 0x001ea80000300800 */
[----:B------:R-:W2:Y:S04]  /*21d40*/  LDL.LU R25, [R1+0x3a4] ;  /* 0x0003a40001197983 */ /* 0x000ea80000300800 */
[----:B------:R-:W2:Y:S04]  /*21d50*/  LDL.LU R26, [R1+0x3a8] ;  /* 0x0003a800011a7983 */ /* 0x000ea80000300800 */
[----:B------:R-:W2:Y:S04]  /*21d60*/  LDL.LU R27, [R1+0x3ac] ;  /* 0x0003ac00011b7983 */ /* 0x000ea80000300800 */
[----:B------:R-:W-:Y:S04]  /*21d70*/  STL.64 [R1+0x3e0], R20 ;  /* 0x0003e01401007387 */ /* 0x000fe80000100a00 */
[----:B------:R0:W-:Y:S04]  /*21d80*/  STL.64 [R1+0x3e8], R22 ;  /* 0x0003e81601007387 */ /* 0x0001e80000100a00 */
[----:B0-----:R-:W4:Y:S04]  /*21d90*/  LDL.LU.64 R22, [R1+0x1de0] ;  /* 0x001de00001167983 */ /* 0x001f280000300a00 */
[----:B------:R-:W2:Y:S01]  /*21da0*/  LDL.LU.64 R20, [R1+0x1dd8] ;  /* 0x001dd80001147983 */ /* 0x000ea20000300a00 */
[----:B------:R-:W-:Y:S01]  /*21db0*/  IMAD R28, R28, 0x100, R0 ;  /* 0x000001001c1c7824 */ /* 0x000fe200078e0200 */
[----:B------:R-:W-:-:S02]  /*21dc0*/  F2FP.F16.E5M2.UNPACK_B R2, R2.H1 ;  /* 0x00000002ff02723e */ /* 0x000fc400030004ff */
[----:B------:R-:W-:-:S07]  /*21dd0*/  F2FP.F16.E5M2.UNPACK_B R3, R3.H1 ;  /* 0x00000003ff03723e */ /* 0x000fce00030004ff */
[----:B------:R-:W-:Y:S01]  /*21de0*/  HMMA.16816.F32 R12, R12, R2, R8 ;  /* 0x000000020c0c723c */ /* 0x000fe20000001808 */
[----:B----4-:R-:W-:Y:S02]  /*21df0*/  IMAD R22, R22, 0x100, R7 ;  /* 0x0000010016167824 */ /* 0x010fe400078e0207 */
[----:B--2---:R-:W-:Y:S01]  /*21e00*/  IMAD R23, R23, 0x100, R20 ;  /* 0x0000010017177824 */ /* 0x004fe200078e0214 */
[----:B------:R-:W2:Y:S04]  /*21e10*/  LDL.LU R7, [R1+0x1dd0] ;  /* 0x001dd00001077983 */ /* 0x000ea80000300800 */
[----:B------:R-:W4:Y:S04]  /*21e20*/  LDL.LU R20, [R1+0x1dcc] ;  /* 0x001dcc0001147983 */ /* 0x000f280000300800 */
[----:B------:R-:W2:Y:S01]  /*21e30*/  LDL.LU R0, [R1+0x600] ;  /* 0x0006000001007983 */ /* 0x000ea20000300800 */
[----:B---3--:R-:W-:-:S03]  /*21e40*/  IMAD R29, R29, 0x100, R21 ;  /* 0x000001001d1d7824 */ /* 0x008fc600078e0215 */
[----:B------:R-:W4:Y:S04]  /*21e50*/  LDL.LU R21, [R1+0x1dc8] ;  /* 0x001dc80001157983 */ /* 0x000f280000300800 */
[----:B------:R-:W3:Y:S04]  /*21e60*/  LDL.LU.64 R10, [R1+0x1dc0] ;  /* 0x001dc000010a7983 */ /* 0x000ee80000300a00 */
[----:B------:R-:W3:Y:S04]  /*21e70*/  LDL.LU.64 R8, [R1+0x1db8] ;  /* 0x001db80001087983 */ /* 0x000ee80000300a00 */
[----:B------:R0:W-:Y:S04]  /*21e80*/  STL [R1+0x1d60], R3 ;  /* 0x001d600301007387 */ /* 0x0001e80000100800 */
[----:B0-----:R-:W2:Y:S04]  /*21e90*/  LDL.LU R3, [R1+0x604] ;  /* 0x0006040001037983 */ /* 0x001ea80000300800 */
[----:B------:R0:W-:Y:S04]  /*21ea0*/  STL.64 [R1+0x120], R12 ;  /* 0x0001200c01007387 */ /* 0x0001e80000100a00 */
[----:B------:R1:W-:Y:S01]  /*21eb0*/  STL.64 [R1+0x128], R14 ;  /* 0x0001280e01007387 */ /* 0x0003e20000100a00 */
[----:B0-----:R-:W-:-:S02]  /*21ec0*/  F2FP.F16.E5M2.UNPACK_B R12, R22 ;  /* 0x00000016ff0c723e */ /* 0x001fc400020004ff */
[----:B------:R-:W-:Y:S02]  /*21ed0*/  F2FP.F16.E5M2.UNPACK_B R13, R23 ;  /* 0x00000017ff0d723e */ /* 0x000fe400020004ff */
[----:B-1----:R-:W-:Y:S02]  /*21ee0*/  F2FP.F16.E5M2.UNPACK_B R14, R28 ;  /* 0x0000001cff0e723e */ /* 0x002fe400020004ff */
[----:B------:R-:W-:-:S07]  /*21ef0*/  F2FP.F16.E5M2.UNPACK_B R15, R29 ;  /* 0x0000001dff0f723e */ /* 0x000fce00020004ff */
[----:B----4-:R-:W-:-:S15]  /*21f00*/  HMMA.16816.F32 R16, R12, R20, R16 ;  /* 0x000000140c10723c */ /* 0x010fde0000001810 */
[----:B------:R-:W-:-:S04]  /*21f10*/  NOP ;  /* 0x0000000000007918 */ /* 0x000fc80000000000 */
[----:B------:R-:W-:Y:S04]  /*21f20*/  STL.64 [R1+0x3d0], R16 ;  /* 0x0003d01001007387 */ /* 0x000fe80000100a00 */
[----:B------:R0:W-:Y:S04]  /*21f30*/  STL.64 [R1+0x3d8], R18 ;  /* 0x0003d81201007387 */ /* 0x0001e80000100a00 */
[----:B0-----:R-:W3:Y:S04]  /*21f40*/  LDL.LU.64 R18, [R1+0x1db0] ;  /* 0x001db00001127983 */ /* 0x001ee80000300a00 */
[----:B------:R-:W4:Y:S01]  /*21f50*/  LDL.LU.64 R16, [R1+0x1da8] ;  /* 0x001da80001107983 */ /* 0x000f220000300a00 */
[----:B---3--:R-:W-:-:S15]  /*21f60*/  HMMA.16816.F32 R8, R12, R18, R8 ;  /* 0x000000120c08723c */ /* 0x008fde0000001808 */
[----:B------:R-:W-:-:S04]  /*21f70*/  NOP ;  /* 0x0000000000007918 */ /* 0x000fc80000000000 */
[----:B------:R-:W-:Y:S04]  /*21f80*/  STL.64 [R1+0x3c0], R8 ;  /* 0x0003c00801007387 */ /* 0x000fe80000100a00 */
[----:B------:R0:W-:Y:S04]  /*21f90*/  STL.64 [R1+0x3c8], R10 ;  /* 0x0003c80a01007387 */ /* 0x0001e80000100a00 */
[----:B0-----:R-:W4:Y:S04]  /*21fa0*/  LDL.LU.64 R10, [R1+0x1da0] ;  /* 0x001da000010a7983 */ /* 0x001f280000300a00 */
[----:B------:R-:W4:Y:S02]  /*21fb0*/  LDL.LU.64 R8, [R1+0x1d98] ;  /* 0x001d980001087983 */ /* 0x000f240000300a00 */
[----:B----4-:R-:W-:-:S15]  /*21fc0*/  HMMA.16816.F32 R8, R12, R16, R8 ;  /* 0x000000100c08723c */ /* 0x010fde0000001808 */
[----:B------:R-:W-:-:S04]  /*21fd0*/  NOP ;  /* 0x0000000000007918 */ /* 0x000fc80000000000 */
[----:B------:R-:W-:Y:S04]  /*21fe0*/  STL.64 [R1+0x3b0], R8 ;  /* 0x0003b00801007387 */ /* 0x000fe80000100a00 */
[----:B------:R0:W-:Y:S04]  /*21ff0*/  STL.64 [R1+0x3b8], R10 ;  /* 0x0003b80a01007387 */ /* 0x0001e80000100a00 */
[----:B0-----:R-:W3:Y:S04]  /*22000*/  LDL.LU.64 R10, [R1+0x1d90] ;  /* 0x001d9000010a7983 */ /* 0x001ee80000300a00 */
[----:B------:R-:W4:Y:S04]  /*22010*/  LDL.LU.64 R8, [R1+0x1d88] ;  /* 0x001d880001087983 */ /* 0x000f280000300a00 */
[----:B------:R-:W-:Y:S04]  /*22020*/  STL.64 [R1+0x1d48], R18 ;  /* 0x001d481201007387 */ /* 0x000fe80000100a00 */
[----:B------:R0:W-:Y:S04]  /*22030*/  STL.64 [R1+0x1d40], R16 ;  /* 0x001d401001007387 */ /* 0x0001e80000100a00 */
[----:B0-----:R-:W2:Y:S04]  /*22040*/  LDL.LU R16, [R1+0x370] ;  /* 0x0003700001107983 */ /* 0x001ea80000300800 */
[----:B------:R-:W2:Y:S04]  /*22050*/  LDL.LU R17, [R1+0x374] ;  /* 0x0003740001117983 */ /* 0x000ea80000300800 */
[----:B------:R-:W2:Y:S04]  /*22060*/  LDL.LU R18, [R1+0x378] ;  /* 0x0003780001127983 */ /* 0x000ea80000300800 */
[----:B------:R-:W2:Y:S01]  /*22070*/  LDL.LU R19, [R1+0x37c] ;  /* 0x00037c0001137983 */ /* 0x000ea20000300800 */
        /* <DEDUP_REMOVED lines=17> */
[----:B------:R-:W2:Y:S02]  /*22190*/  LDL.LU R11, [R1+0x38c] ;  /* 0x00038c00010b7983 */ /* 0x000ea40000300800 */
[----:B--2---:R-:W-:Y:S01]  /*221a0*/  HMMA.16816.F32 R8, R12, R6, R8 ;  /* 0x000000060c08723c */ /* 0x004fe20000001808 */
[----:B----4-:R-:W-:-:S15]  /*221b0*/  IMAD R22, R25, 0x100, R24 ;  /* 0x0000010019167824 */ /* 0x010fde00078e0218 */
[----:B------:R-:W-:-:S03]  /*221c0*/  NOP ;  /* 0x0000000000007918 */ /* 0x000fc60000000000 */
[----:B------:R-:W-:Y:S04]  /*221d0*/  STL.64 [R1+0x380], R8 ;  /* 0x0003800801007387 */ /* 0x000fe80000100a00 */
[----:B------:R0:W-:Y:S02]  /*221e0*/  STL.64 [R1+0x388], R10 ;  /* 0x0003880a01007387 */ /* 0x0001e40000100a00 */
[----:B0-----:R-:W-:Y:S01]  /*221f0*/  HMMA.16816.F32 R8, R12, R4, R16 ;  /* 0x000000040c08723c */ /* 0x001fe20000001810 */
[----:B---3--:R-:W-:Y:S01]  /*22200*/  IMAD R23, R27, 0x100, R26 ;  /* 0x000001001b177824 */ /* 0x008fe200078e021a */
[----:B------:R-:W-:Y:S04]  /*22210*/  STL.64 [R1+0x1d08], R6 ;  /* 0x001d080601007387 */ /* 0x000fe80000100a00 */
[----:B------:R-:W-:-:S13]  /*22220*/  STL.64 [R1+0x1d00], R4 ;  /* 0x001d000401007387 */ /* 0x000fda0000100a00 */
[----:B------:R-:W-:Y:S04]  /*22230*/  STL.64 [R1+0x370], R8 ;  /* 0x0003700801007387 */ /* 0x000fe80000100a00 */
[----:B------:R-:W-:Y:S04]  /*22240*/  STL.64 [R1+0x378], R10 ;  /* 0x0003780a01007387 */ /* 0x000fe80000100a00 */
[----:B------:R-:W-:Y:S04]  /*22250*/  STL.64 [R1+0x1d58], R22 ;  /* 0x001d581601007387 */ /* 0x000fe80000100a00 */
[----:B------:R-:W-:Y:S04]  /*22260*/  STL.64 [R1+0x1d50], R20 ;  /* 0x001d501401007387 */ /* 0x000fe80000100a00 */
[----:B------:R-:W2:Y:S04]  /*22270*/  LDL.LU R24, [R1+0x2d0] ;  /* 0x0002d00001187983 */ /* 0x000ea80000300800 */
[----:B------:R-:W2:Y:S04]  /*22280*/  LDL.LU R25, [R1+0x2d4] ;  /* 0x0002d40001197983 */ /* 0x000ea80000300800 */
[----:B------:R-:W3:Y:S04]  /*22290*/  LDL.LU R26, [R1+0x2d8] ;  /* 0x0002d800011a7983 */ /* 0x000ee80000300800 */
[----:B------:R-:W3:Y:S01]  /*222a0*/  LDL.LU R27, [R1+0x2dc] ;  /* 0x0002dc00011b7983 */ /* 0x000ee20000300800 */
[----:B------:R-:W-:-:S03]  /*222b0*/  IMAD R28, R0, 0x100, R3 ;  /* 0x00000100001c7824 */ /* 0x000fc600078e0203 */
[----:B---3--:R-:W-:Y:S04]  /*222c0*/  STL.64 [R1+0x1cb8], R26 ;  /* 0x001cb81a01007387 */ /* 0x008fe80000100a00 */
[----:B--2---:R-:W-:Y:S04]  /*222d0*/  STL.64 [R1+0x1cb0], R24 ;  /* 0x001cb01801007387 */ /* 0x004fe80000100a00 */
[----:B------:R-:W2:Y:S04]  /*222e0*/  LDL.LU R0, [R1+0x628] ;  /* 0x0006280001007983 */ /* 0x000ea80000300800 */
[----:B--2---:R0:W-:Y:S04]  /*222f0*/  STL [R1+0x1cd0], R0 ;  /* 0x001cd00001007387 */ /* 0x0041e80000100800 */
[----:B0-----:R-:W2:Y:S04]  /*22300*/  LDL.LU R0, [R1+0x624] ;  /* 0x0006240001007983 */ /* 0x001ea80000300800 */
[----:B--2---:R0:W-:Y:S04]  /*22310*/  STL [R1+0x1cd4], R0 ;  /* 0x001cd40001007387 */ /* 0x0041e80000100800 */
[----:B0-----:R-:W2:Y:S04]  /*22320*/  LDL.LU R0, [R1+0x61c] ;  /* 0x00061c0001007983 */ /* 0x001ea80000300800 */
[----:B--2---:R0:W-:Y:S04]  /*22330*/  STL [R1+0x1cd8], R0 ;  /* 0x001cd80001007387 */ /* 0x0041e80000100800 */
[----:B0-----:R-:W2:Y:S04]  /*22340*/  LDL.LU R0, [R1+0x614] ;  /* 0x0006140001007983 */ /* 0x001ea80000300800 */
[----:B------:R-:W3:Y:S04]  /*22350*/  LDL.LU R24, [R1+0x2f0] ;  /* 0x0002f00001187983 */ /* 0x000ee80000300800 */
[----:B------:R-:W3:Y:S04]  /*22360*/  LDL.LU R25, [R1+0x2f4] ;  /* 0x0002f40001197983 */ /* 0x000ee80000300800 */
[----:B------:R-:W4:Y:S04]  /*22370*/  LDL.LU R26, [R1+0x2f8] ;  /* 0x0002f800011a7983 */ /* 0x000f280000300800 */
[----:B------:R-:W4:Y:S04]  /*22380*/  LDL.LU R27, [R1+0x2fc] ;  /* 0x0002fc00011b7983 */ /* 0x000f280000300800 */
[----:B------:R-:W2:Y:S04]  /*22390*/  LDL.LU R4, [R1+0x320] ;  /* 0x0003200001047983 */ /* 0x000ea80000300800 */
[----:B------:R-:W2:Y:S04]  /*223a0*/  LDL.LU R5, [R1+0x324] ;  /* 0x0003240001057983 */ /* 0x000ea80000300800 */
[----:B------:R-:W2:Y:S04]  /*223b0*/  LDL.LU R6, [R1+0x328] ;  /* 0x0003280001067983 */ /* 0x000ea80000300800 */
[----:B------:R-:W2:Y:S04]  /*223c0*/  LDL.LU R7, [R1+0x32c] ;  /* 0x00032c0001077983 */ /* 0x000ea80000300800 */
[----:B--2---:R-:W-:Y:S04]  /*223d0*/  STL.64 [R1+0x1d18], R6 ;  /* 0x001d180601007387 */ /* 0x004fe80000100a00 */
        /* <DEDUP_REMOVED lines=10> */
[----:B------:R-:W3:Y:S04]  /*22480*/  LDL.LU R29, [R1+0x608] ;  /* 0x00060800011d7983 */ /* 0x000ee80000300800 */
[----:B--2---:R-:W-:Y:S04]  /*22490*/  STL.64 [R1+0x1d38], R6 ;  /* 0x001d380601007387 */ /* 0x004fe80000100a00 */
        /* <DEDUP_REMOVED lines=13> */
[----:B----4-:R-:W-:Y:S04]  /*22570*/  STL.64 [R1+0x1cc8], R26 ;  /* 0x001cc81a01007387 */ /* 0x010fe80000100a00 */
[----:B---3--:R0:W-:Y:S04]  /*22580*/  STL.64 [R1+0x1cc0], R24 ;  /* 0x001cc01801007387 */ /* 0x0081e80000100a00 */
[----:B0-----:R-:W3:Y:S04]  /*22590*/  LDL.LU R24, [R1+0x100] ;  /* 0x0001000001187983 */ /* 0x001ee80000300800 */
[----:B------:R-:W3:Y:S04]  /*225a0*/  LDL.LU R25, [R1+0x104] ;  /* 0x0001040001197983 */ /* 0x000ee80000300800 */
[----:B------:R-:W4:Y:S04]  /*225b0*/  LDL.LU R26, [R1+0x108] ;  /* 0x00010800011a7983 */ /* 0x000f280000300800 */
[----:B------:R-:W4:Y:S04]  /*225c0*/  LDL.LU R27, [R1+0x10c] ;  /* 0x00010c00011b7983 */ /* 0x000f280000300800 */
[----:B----4-:R-:W-:Y:S04]  /*225d0*/  STL.64 [R1+0x1ce8], R26 ;  /* 0x001ce81a01007387 */ /* 0x010fe80000100a00 */
[----:B---3--:R0:W-:Y:S04]  /*225e0*/  STL.64 [R1+0x1ce0], R24 ;  /* 0x001ce01801007387 */ /* 0x0081e80000100a00 */
[----:B0-----:R-:W3:Y:S04]  /*225f0*/  LDL.LU R24, [R1+0x300] ;  /* 0x0003000001187983 */ /* 0x001ee80000300800 */
[----:B------:R-:W3:Y:S04]  /*22600*/  LDL.LU R25, [R1+0x304] ;  /* 0x0003040001197983 */ /* 0x000ee80000300800 */
[----:B------:R-:W4:Y:S04]  /*22610*/  LDL.LU R26, [R1+0x308] ;  /* 0x00030800011a7983 */ /* 0x000f280000300800 */
[----:B------:R-:W4:Y:S01]  /*22620*/  LDL.LU R27, [R1+0x30c] ;  /* 0x00030c00011b7983 */ /* 0x000f220000300800 */
[----:B------:R-:W-:-:S03]  /*22630*/  IMAD R29, R29, 0x100, R3 ;  /* 0x000001001d1d7824 */ /* 0x000fc600078e0203 */
[----:B----4-:R-:W-:Y:S04]  /*22640*/  STL.64 [R1+0x1cf8], R26 ;  /* 0x001cf81a01007387 */ /* 0x010fe80000100a00 */
[----:B---3--:R0:W-:Y:S04]  /*22650*/  STL.64 [R1+0x1cf0], R24 ;  /* 0x001cf01801007387 */ /* 0x0081e80000100a00 */
[----:B0-----:R-:W3:Y:S04]  /*22660*/  LDL.LU R24, [R1+0x310] ;  /* 0x0003100001187983 */ /* 0x001ee80000300800 */
[----:B------:R-:W3:Y:S04]  /*22670*/  LDL.LU R25, [R1+0x314] ;  /* 0x0003140001197983 */ /* 0x000ee80000300800 */
[----:B------:R-:W3:Y:S04]  /*22680*/  LDL.LU R26, [R1+0x318] ;  /* 0x00031800011a7983 */ /* 0x000ee80000300800 */
[----:B------:R-:W3:Y:S04]  /*22690*/  LDL.LU R27, [R1+0x31c] ;  /* 0x00031c00011b7983 */ /* 0x000ee80000300800 */
[----:B------:R-:W4:Y:S02]  /*226a0*/  LDL.LU R3, [R1+0x1d60] ;  /* 0x001d600001037983 */ /* 0x000f240000300800 */
[----:B----4-:R-:W-:Y:S02]  /*226b0*/  HMMA.16816.F32 R12, R12, R2, R20 ;  /* 0x000000020c0c723c */ /* 0x010fe40000001814 */
[----:B------:R-:W4:Y:S04]  /*226c0*/  LDL.LU.64 R22, [R1+0x1d58] ;  /* 0x001d580001167983 */ /* 0x000f280000300a00 */
[----:B------:R-:W2:-:S13]  /*226d0*/  LDL.LU.64 R20, [R1+0x1d50] ;  /* 0x001d500001147983 */ /* 0x000e9a0000300a00 */
[----:B------:R-:W-:Y:S04]  /*226e0*/  STL.64 [R1+0x110], R12 ;  /* 0x0001100c01007387 */ /* 0x000fe80000100a00 */
[----:B------:R0:W-:Y:S02]  /*226f0*/  STL.64 [R1+0x118], R14 ;  /* 0x0001180e01007387 */ /* 0x0001e40000100a00 */
[----:B0-----:R-:W-:Y:S02]  /*22700*/  F2FP.F16.E5M2.UNPACK_B R14, R28 ;  /* 0x0000001cff0e723e */ /* 0x001fe400020004ff */
[----:B------:R-:W-:Y:S02]  /*22710*/  F2FP.F16.E5M2.UNPACK_B R15, R29 ;  /* 0x0000001dff0f723e */ /* 0x000fe400020004ff */
[----:B----4-:R-:W-:-:S02]  /*22720*/  F2FP.F16.E5M2.UNPACK_B R12, R22 ;  /* 0x00000016ff0c723e */ /* 0x010fc400020004ff */
[----:B------:R-:W-:Y:S01]  /*22730*/  F2FP.F16.E5M2.UNPACK_B R13, R23 ;  /* 0x00000017ff0d723e */ /* 0x000fe200020004ff */
[----:B------:R-:W4:Y:S04]  /*22740*/  LDL.LU R22, [R1+0x610] ;  /* 0x0006100001167983 */ /* 0x000f280000300800 */
[----:B------:R-:W3:Y:S04]  /*22750*/  LDL.LU R23, [R1+0x618] ;  /* 0x0006180001177983 */ /* 0x000ee80000300800 */
[----:B------:R-:W3:Y:S04]  /*22760*/  LDL.LU R28, [R1+0x620] ;  /* 0x00062000011c7983 */ /* 0x000ee80000300800 */
[----:B------:R-:W3:Y:S01]  /*22770*/  LDL.LU R29, [R1+0x62c] ;  /* 0x00062c00011d7983 */ /* 0x000ee20000300800 */
[----:B--2---:R-:W-:-:S15]  /*22780*/  HMMA.16816.F32 R16, R12, R20, R16 ;  /* 0x000000140c10723c */ /* 0x004fde0000001810 */
        /* <DEDUP_REMOVED lines=32> */
[----:B------:R-:W3:Y:S01]  /*22990*/  LDL.LU.64 R24, [R1+0x1cf0] ;  /* 0x001cf00001187983 */ /* 0x000ee20000300a00 */
[----:B----4-:R-:W-:Y:S01]  /*229a0*/  IMAD R22, R22, 0x100, R0 ;  /* 0x0000010016167824 */ /* 0x010fe200078e0200 */
[----:B---3--:R-:W-:-:S15]  /*229b0*/  HMMA.16816.F32 R24, R12, R4, R24 ;  /* 0x000000040c18723c */ /* 0x008fde0000001818 */
[----:B------:R-:W-:-:S04]  /*229c0*/  NOP ;  /* 0x0000000000007918 */ /* 0x000fc80000000000 */
[----:B------:R-:W-:Y:S04]  /*229d0*/  STL.64 [R1+0x300], R24 ;  /* 0x0003001801007387 */ /* 0x000fe80000100a00 */
[----:B------:R0:W-:Y:S04]  /*229e0*/  STL.64 [R1+0x308], R26 ;  /* 0x0003081a01007387 */ /* 0x0001e80000100a00 */
[----:B0-----:R-:W2:Y:S04]  /*229f0*/  LDL.LU.64 R26, [R1+0x1ce8] ;  /* 0x001ce800011a7983 */ /* 0x001ea80000300a00 */
[----:B------:R-:W2:Y:S04]  /*22a00*/  LDL.LU.64 R24, [R1+0x1ce0] ;  /* 0x001ce00001187983 */ /* 0x000ea80000300a00 */
[----:B------:R-:W-:Y:S04]  /*22a10*/  STL.64 [R1+0x1c98], R6 ;  /* 0x001c980601007387 */ /* 0x000fe80000100a00 */
[----:B------:R0:W-:Y:S04]  /*22a20*/  STL.64 [R1+0x1c90], R4 ;  /* 0x001c900401007387 */ /* 0x0001e80000100a00 */
[----:B0-----:R-:W3:Y:S04]  /*22a30*/  LDL.LU R4, [R1+0x2e0] ;  /* 0x0002e00001047983 */ /* 0x001ee80000300800 */
[----:B------:R-:W3:Y:S04]  /*22a40*/  LDL.LU R5, [R1+0x2e4] ;  /* 0x0002e40001057983 */ /* 0x000ee80000300800 */
[----:B------:R-:W3:Y:S04]  /*22a50*/  LDL.LU R6, [R1+0x2e8] ;  /* 0x0002e80001067983 */ /* 0x000ee80000300800 */
[----:B------:R-:W3:Y:S04]  /*22a60*/  LDL.LU R7, [R1+0x2ec] ;  /* 0x0002ec0001077983 */ /* 0x000ee80000300800 */
[----:B------:R-:W4:Y:S02]  /*22a70*/  LDL.LU R0, [R1+0x1cd8] ;  /* 0x001cd80001007983 */ /* 0x000f240000300800 */
[----:B----4-:R-:W-:-:S02]  /*22a80*/  IMAD R23, R23, 0x100, R0 ;  /* 0x0000010017177824 */ /* 0x010fc400078e0200 */
[----:B------:R-:W4:Y:S01]  /*22a90*/  LDL.LU R0, [R1+0x1cd4] ;  /* 0x001cd40001007983 */ /* 0x000f220000300800 */
[----:B--2---:R-:W-:Y:S01]  /*22aa0*/  HMMA.16816.F32 R12, R12, R2, R24 ;  /* 0x000000020c0c723c */ /* 0x004fe20000001818 */
[----:B----4-:R-:W-:Y:S02]  /*22ab0*/  IMAD R28, R28, 0x100, R0 ;  /* 0x000001001c1c7824 */ /* 0x010fe400078e0200 */
[----:B------:R-:W2:Y:S04]  /*22ac0*/  LDL.LU R0, [R1+0x1cd0] ;  /* 0x001cd00001007983 */ /* 0x000ea80000300800 */
[----:B------:R-:W4:Y:S04]  /*22ad0*/  LDL.LU.64 R26, [R1+0x1cc8] ;  /* 0x001cc800011a7983 */ /* 0x000f280000300a00 */
[----:B------:R-:W4:Y:S04]  /*22ae0*/  LDL.LU.64 R24, [R1+0x1cc0] ;  /* 0x001cc00001187983 */ /* 0x000f280000300a00 */
[----:B------:R-:W-:Y:S04]  /*22af0*/  STL [R1+0x1c64], R2 ;  /* 0x001c640201007387 */ /* 0x000fe80000100800 */
[----:B------:R-:W-:Y:S04]  /*22b00*/  STL [R1+0x1c60], R3 ;  /* 0x001c600301007387 */ /* 0x000fe80000100800 */
[----:B------:R0:W-:Y:S04]  /*22b10*/  STL.64 [R1+0x100], R12 ;  /* 0x0001000c01007387 */ /* 0x0001e80000100a00 */
[----:B------:R1:W-:Y:S01]  /*22b20*/  STL.64 [R1+0x108], R14 ;  /* 0x0001080e01007387 */ /* 0x0003e20000100a00 */
[----:B0-----:R-:W-:-:S02]  /*22b30*/  F2FP.F16.E5M2.UNPACK_B R12, R22 ;  /* 0x00000016ff0c723e */ /* 0x001fc400020004ff */
[----:B------:R-:W-:Y:S02]  /*22b40*/  F2FP.F16.E5M2.UNPACK_B R13, R23 ;  /* 0x00000017ff0d723e */ /* 0x000fe400020004ff */
[----:B-1----:R-:W-:Y:S01]  /*22b50*/  F2FP.F16.E5M2.UNPACK_B R14, R28 ;  /* 0x0000001cff0e723e */ /* 0x002fe200020004ff */
[----:B--2---:R-:W-:-:S05]  /*22b60*/  IMAD R29, R0, 0x100, R29 ;  /* 0x00000100001d7824 */ /* 0x004fca00078e021d */
[----:B------:R-:W-:-:S07]  /*22b70*/  F2FP.F16.E5M2.UNPACK_B R15, R29 ;  /* 0x0000001dff0f723e */ /* 0x000fce00020004ff */
[----:B----4-:R-:W-:-:S15]  /*22b80*/  HMMA.16816.F32 R24, R12, R20, R24 ;  /* 0x000000140c18723c */ /* 0x010fde0000001818 */
[----:B------:R-:W-:-:S04]  /*22b90*/  NOP ;  /* 0x0000000000007918 */ /* 0x000fc80000000000 */
[----:B------:R-:W-:Y:S04]  /*22ba0*/  STL.64 [R1+0x2f0], R24 ;  /* 0x0002f01801007387 */ /* 0x000fe80000100a00 */
[----:B------:R0:W-:Y:S04]  /*22bb0*/  STL.64 [R1+0x2f8], R26 ;  /* 0x0002f81a01007387 */ /* 0x0001e80000100a00 */
[----:B0-----:R-:W2:Y:S04]  /*22bc0*/  LDL.LU.64 R26, [R1+0x1cb8] ;  /* 0x001cb800011a7983 */ /* 0x001ea80000300a00 */
[----:B------:R-:W2:Y:S01]  /*22bd0*/  LDL.LU.64 R24, [R1+0x1cb0] ;  /* 0x001cb00001187983 */ /* 0x000ea20000300a00 */
[----:B---3--:R-:W-:Y:S03]  /*22be0*/  HMMA.16816.F32 R4, R12, R18, R4 ;  /* 0x000000120c04723c */ /* 0x008fe60000001804 */
[----:B------:R-:W-:-:S15]  /*22bf0*/  STL [R1+0x1c68], R21 ;  /* 0x001c681501007387 */ /* 0x000fde0000100800 */
[----:B------:R-:W-:Y:S01]  /*22c00*/  NOP ;  /* 0x0000000000007918 */ /* 0x000fe20000000000 */
[----:B------:R-:W-:Y:S04]  /*22c10*/  STL.64 [R1+0x2e0], R4 ;  /* 0x0002e00401007387 */ /* 0x000fe80000100a00 */
[----:B------:R2:W-:Y:S04]  /*22c20*/  STL.64 [R1+0x2e8], R6 ;  /* 0x0002e80601007387 */ /* 0x0005e80000100a00 */
[----:B------:R-:W-:Y:S04]  /*22c30*/  STL.64 [R1+0x1c48], R18 ;  /* 0x001c481201007387 */ /* 0x000fe80000100a00 */
[----:B------:R-:W-:Y:S01]  /*22c40*/  STL.64 [R1+0x1c40], R16 ;  /* 0x001c401001007387 */ /* 0x000fe20000100a00 */
[----:B--2---:R-:W-:-:S15]  /*22c50*/  HMMA.16816.F32 R4, R12, R16, R24 ;  /* 0x000000100c04723c */ /* 0x004fde0000001818 */
[----:B------:R-:W-:-:S04]  /*22c60*/  NOP ;  /* 0x0000000000007918 */ /* 0x000fc80000000000 */
[----:B------:R-:W-:Y:S04]  /*22c70*/  STL.64 [R1+0x2d0], R4 ;  /* 0x0002d00401007387 */ /* 0x000fe80000100a00 */
[----:B------:R-:W-:Y:S04]  /*22c80*/  STL.64 [R1+0x2d8], R6 ;  /* 0x0002d80601007387 */ /* 0x000fe80000100a00 */
[----:B------:R-:W2:Y:S04]  /*22c90*/  LDL.LU R24, [R1+0x654] ;  /* 0x0006540001187983 */ /* 0x000ea80000300800 */
[----:B------:R-:W2:Y:S04]  /*22ca0*/  LDL.LU R25, [R1+0x650] ;  /* 0x0006500001197983 */ /* 0x000ea80000300800 */
[----:B------:R-:W3:Y:S04]  /*22cb0*/  LDL.LU R26, [R1+0x65c] ;  /* 0x00065c00011a7983 */ /* 0x000ee80000300800 */
[----:B------:R-:W3:Y:S04]  /*22cc0*/  LDL.LU R27, [R1+0x658] ;  /* 0x00065800011b7983 */ /* 0x000ee80000300800 */
[----:B---3--:R-:W-:Y:S04]  /*22cd0*/  STL.64 [R1+0x1c08], R26 ;  /* 0x001c081a01007387 */ /* 0x008fe80000100a00 */
[----:B--2---:R0:W-:Y:S04]  /*22ce0*/  STL.64 [R1+0x1c00], R24 ;  /* 0x001c001801007387 */ /* 0x0041e80000100a00 */
[----:B0-----:R-:W2:Y:S04]  /*22cf0*/  LDL.LU R24, [R1+0x240] ;  /* 0x0002400001187983 */ /* 0x001ea80000300800 */
[----:B------:R-:W2:Y:S04]  /*22d00*/  LDL.LU R25, [R1+0x244] ;  /* 0x0002440001197983 */ /* 0x000ea80000300800 */
        /* <DEDUP_REMOVED lines=36> */
[----:B------:R-:W-:Y:S04]  /*22f50*/  STL.64 [R1+0x1c58], R18 ;  /* 0x001c581201007387 */ /* 0x000fe80000100a00 */
[----:B----4-:R0:W-:Y:S04]  /*22f60*/  STL.64 [R1+0x1c50], R16 ;  /* 0x001c501001007387 */ /* 0x0101e80000100a00 */
[----:B0-----:R-:W4:Y:S04]  /*22f70*/  LDL.LU R16, [R1+0xf0] ;  /* 0x0000f00001107983 */ /* 0x001f280000300800 */
[----:B------:R-:W4:Y:S04]  /*22f80*/  LDL.LU R17, [R1+0xf4] ;  /* 0x0000f40001117983 */ /* 0x000f280000300800 */
[----:B------:R-:W4:Y:S04]  /*22f90*/  LDL.LU R18, [R1+0xf8] ;  /* 0x0000f80001127983 */ /* 0x000f280000300800 */
[----:B------:R-:W4:Y:S04]  /*22fa0*/  LDL.LU R19, [R1+0xfc] ;  /* 0x0000fc0001137983 */ /* 0x000f280000300800 */
[----:B---3--:R-:W-:Y:S04]  /*22fb0*/  STL.64 [R1+0x1c18], R26 ;  /* 0x001c181a01007387 */ /* 0x008fe80000100a00 */
[----:B------:R0:W-:Y:S04]  /*22fc0*/  STL.64 [R1+0x1c10], R24 ;  /* 0x001c101801007387 */ /* 0x0001e80000100a00 */
[----:B0-----:R-:W3:Y:S04]  /*22fd0*/  LDL.LU R24, [R1+0x250] ;  /* 0x0002500001187983 */ /* 0x001ee80000300800 */
[----:B------:R-:W3:Y:S04]  /*22fe0*/  LDL.LU R25, [R1+0x254] ;  /* 0x0002540001197983 */ /* 0x000ee80000300800 */
[----:B------:R-:W2:Y:S04]  /*22ff0*/  LDL.LU R26, [R1+0x258] ;  /* 0x00025800011a7983 */ /* 0x000ea80000300800 */
[----:B------:R-:W2:Y:S04]  /*23000*/  LDL.LU R27, [R1+0x25c] ;  /* 0x00025c00011b7983 */ /* 0x000ea80000300800 */
[----:B--2---:R-:W-:Y:S04]  /*23010*/  STL.64 [R1+0x1c28], R26 ;  /* 0x001c281a01007387 */ /* 0x004fe80000100a00 */
[----:B---3--:R0:W-:Y:S04]  /*23020*/  STL.64 [R1+0x1c20], R24 ;  /* 0x001c201801007387 */ /* 0x0081e80000100a00 */
[----:B0-----:R-:W2:Y:S04]  /*23030*/  LDL.LU R24, [R1+0x260] ;  /* 0x0002600001187983 */ /* 0x001ea80000300800 */
[----:B------:R-:W2:Y:S04]  /*23040*/  LDL.LU R25, [R1+0x264] ;  /* 0x0002640001197983 */ /* 0x000ea80000300800 */
[----:B------:R-:W3:Y:S04]  /*23050*/  LDL.LU R26, [R1+0x268] ;  /* 0x00026800011a7983 */ /* 0x000ee80000300800 */
[----:B------:R-:W3:Y:S01]  /*23060*/  LDL.LU R27, [R1+0x26c] ;  /* 0x00026c00011b7983 */ /* 0x000ee20000300800 */
[C---:B------:R-:W-:Y:S03]  /*23070*/  HMMA.16816.F32 R4, R12.reuse, R10, R4 ;  /* 0x0000000a0c04723c */ /* 0x040fe60000001804 */
[----:B---3--:R-:W-:Y:S04]  /*23080*/  STL.64 [R1+0x1c38], R26 ;  /* 0x001c381a01007387 */ /* 0x008fe80000100a00 */
[----:B--2---:R0:W-:Y:S04]  /*23090*/  STL.64 [R1+0x1c30], R24 ;  /* 0x001c301801007387 */ /* 0x0041e80000100a00 */
[----:B0-----:R-:W2:Y:S04]  /*230a0*/  LDL.LU R24, [R1+0x270] ;  /* 0x0002700001187983 */ /* 0x001ea80000300800 */
[----:B------:R-:W2:Y:S04]  /*230b0*/  LDL.LU R25, [R1+0x274] ;  /* 0x0002740001197983 */ /* 0x000ea80000300800 */
[----:B------:R-:W2:Y:S04]  /*230c0*/  LDL.LU R26, [R1+0x278] ;  /* 0x00027800011a7983 */ /* 0x000ea80000300800 */
[----:B------:R-:W2:Y:S04]  /*230d0*/  LDL.LU R27, [R1+0x27c] ;  /* 0x00027c00011b7983 */ /* 0x000ea80000300800 */
        /* <DEDUP_REMOVED lines=21> */
[----:B------:R-:W3:Y:S01]  /*23230*/  LDL.LU.64 R20, [R1+0x1c70] ;  /* 0x001c700001147983 */ /* 0x000ee20000300a00 */
[----:B------:R-:W-:-:S02]  /*23240*/  IMAD R28, R0, 0x100, R28 ;  /* 0x00000100001c7824 */ /* 0x000fc400078e021c */
[----:B------:R-:W-:Y:S02]  /*23250*/  IMAD R29, R29, 0x100, R3 ;  /* 0x000001001d1d7824 */ /* 0x000fe400078e0203 */
[----:B--2---:R-:W-:Y:S02]  /*23260*/  IMAD R23, R23, 0x100, R2 ;  /* 0x0000010017177824 */ /* 0x004fe400078e0202 */
[----:B---3--:R-:W-:Y:S02]  /*23270*/  IMAD R22, R22, 0x100, R21 ;  /* 0x0000010016167824 */ /* 0x008fe400078e0215 */
[----:B------:R-:W2:Y:S04]  /*23280*/  LDL.LU R21, [R1+0x1c68] ;  /* 0x001c680001157983 */ /* 0x000ea80000300800 */
[----:B------:R-:W4:Y:S04]  /*23290*/  LDL.LU R2, [R1+0x1c64] ;  /* 0x001c640001027983 */ /* 0x000f280000300800 */
[----:B------:R-:W3:Y:S04]  /*232a0*/  LDL.LU R0, [R1+0x660] ;  /* 0x0006600001007983 */ /* 0x000ee80000300800 */
[----:B------:R-:W4:Y:S02]  /*232b0*/  LDL.LU R3, [R1+0x1c60] ;  /* 0x001c600001037983 */ /* 0x000f240000300800 */
[----:B----4-:R-:W-:Y:S02]  /*232c0*/  HMMA.16816.F32 R12, R12, R2, R16 ;  /* 0x000000020c0c723c */ /* 0x010fe40000001810 */
[----:B------:R-:W2:Y:S04]  /*232d0*/  LDL.LU.64 R18, [R1+0x1c58] ;  /* 0x001c580001127983 */ /* 0x000ea80000300a00 */
[----:B------:R-:W2:Y:S04]  /*232e0*/  LDL.LU.64 R16, [R1+0x1c50] ;  /* 0x001c500001107983 */ /* 0x000ea80000300a00 */
[----:B------:R0:W-:Y:S04]  /*232f0*/  STL [R1+0x1bf8], R3 ;  /* 0x001bf80301007387 */ /* 0x0001e80000100800 */
[----:B0-----:R-:W3:Y:S05]  /*23300*/  LDL.LU R3, [R1+0x664] ;  /* 0x0006640001037983 */ /* 0x001eea0000300800 */
[----:B------:R0:W-:Y:S04]  /*23310*/  STL.64 [R1+0xf0], R12 ;  /* 0x0000f00c01007387 */ /* 0x0001e80000100a00 */
[----:B------:R1:W-:Y:S01]  /*23320*/  STL.64 [R1+0xf8], R14 ;  /* 0x0000f80e01007387 */ /* 0x0003e20000100a00 */
[----:B0-----:R-:W-:-:S02]  /*23330*/  F2FP.F16.E5M2.UNPACK_B R12, R22 ;  /* 0x00000016ff0c723e */ /* 0x001fc400020004ff */
[----:B------:R-:W-:Y:S02]  /*23340*/  F2FP.F16.E5M2.UNPACK_B R13, R23 ;  /* 0x00000017ff0d723e */ /* 0x000fe400020004ff */
[----:B-1----:R-:W-:Y:S02]  /*23350*/  F2FP.F16.E5M2.UNPACK_B R14, R28 ;  /* 0x0000001cff0e723e */ /* 0x002fe400020004ff */
[----:B------:R-:W-:-:S07]  /*23360*/  F2FP.F16.E5M2.UNPACK_B R15, R29 ;  /* 0x0000001dff0f723e */ /* 0x000fce00020004ff */
[----:B--2---:R-:W-:-:S15]  /*23370*/  HMMA.16816.F32 R16, R12, R20, R16 ;  /* 0x000000140c10723c */ /* 0x004fde0000001810 */
[----:B------:R-:W-:-:S04]  /*23380*/  NOP ;  /* 0x0000000000007918 */ /* 0x000fc80000000000 */
[----:B------:R-:W-:Y:S04]  /*23390*/  STL.64 [R1+0x280], R16 ;  /* 0x0002801001007387 */ /* 0x000fe80000100a00 */
[----:B------:R0:W-:Y:S04]  /*233a0*/  STL.64 [R1+0x288], R18 ;  /* 0x0002881201007387 */ /* 0x0001e80000100a00 */
[----:B0-----:R-:W2:Y:S04]  /*233b0*/  LDL.LU.64 R18, [R1+0x1c48] ;  /* 0x001c480001127983 */ /* 0x001ea80000300a00 */
[----:B------:R-:W4:Y:S01]  /*233c0*/  LDL.LU.64 R16, [R1+0x1c40] ;  /* 0x001c400001107983 */ /* 0x000f220000300a00 */
[----:B--2---:R-:W-:-:S15]  /*233d0*/  HMMA.16816.F32 R24, R12, R18, R24 ;  /* 0x000000120c18723c */ /* 0x004fde0000001818 */
        /* <DEDUP_REMOVED lines=9> */
[----:B0-----:R-:W2:Y:S04]  /*23470*/  LDL.LU.64 R26, [R1+0x1c28] ;  /* 0x001c2800011a7983 */ /* 0x001ea80000300a00 */
[----:B------:R-:W2:Y:S04]  /*23480*/  LDL.LU.64 R24, [R1+0x1c20] ;  /* 0x001c200001187983 */ /* 0x000ea80000300a00 */
[----:B------:R-:W-:Y:S04]  /*23490*/  STL.64 [R1+0x1be0], R18 ;  /* 0x001be01201007387 */ /* 0x000fe80000100a00 */
[----:B------:R0:W-:Y:S04]  /*234a0*/  STL.64 [R1+0x1bd8], R16 ;  /* 0x001bd81001007387 */ /* 0x0001e80000100a00 */
[----:B0-----:R-:W4:Y:S04]  /*234b0*/  LDL.LU R16, [R1+0x220] ;  /* 0x0002200001107983 */ /* 0x001f280000300800 */
[----:B------:R-:W4:Y:S04]  /*234c0*/  LDL.LU R17, [R1+0x224] ;  /* 0x0002240001117983 */ /* 0x000f280000300800 */
[----:B------:R-:W4:Y:S04]  /*234d0*/  LDL.LU R18, [R1+0x228] ;  /* 0x0002280001127983 */ /* 0x000f280000300800 */
[----:B------:R-:W4:Y:S01]  /*234e0*/  LDL.LU R19, [R1+0x22c] ;  /* 0x00022c0001137983 */ /* 0x000f220000300800 */
[----:B--2---:R-:W-:-:S15]  /*234f0*/  HMMA.16816.F32 R24, R12, R10, R24 ;  /* 0x0000000a0c18723c */ /* 0x004fde0000001818 */
        /* <DEDUP_REMOVED lines=10> */
[----:B------:R-:W2:Y:S04]  /*235a0*/  LDL.LU.64 R24, [R1+0x1c00] ;  /* 0x001c000001187983 */ /* 0x000ea80000300a00 */
[----:B------:R-:W-:Y:S04]  /*235b0*/  STL.64 [R1+0x1bc0], R10 ;  /* 0x001bc00a01007387 */ /* 0x000fe80000100a00 */
[----:B------:R0:W-:Y:S04]  /*235c0*/  STL.64 [R1+0x1bb8], R8 ;  /* 0x001bb80801007387 */ /* 0x0001e80000100a00 */
[----:B0-----:R-:W2:Y:S04]  /*235d0*/  LDL.LU R8, [R1+0x230] ;  /* 0x0002300001087983 */ /* 0x001ea80000300800 */
[----:B------:R-:W2:Y:S04]  /*235e0*/  LDL.LU R9, [R1+0x234] ;  /* 0x0002340001097983 */ /* 0x000ea80000300800 */
[----:B------:R-:W2:Y:S04]  /*235f0*/  LDL.LU R10, [R1+0x238] ;  /* 0x00023800010a7983 */ /* 0x000ea80000300800 */
[----:B------:R-:W2:Y:S02]  /*23600*/  LDL.LU R11, [R1+0x23c] ;  /* 0x00023c00010b7983 */ /* 0x000ea40000300800 */
[----:B--2---:R-:W-:Y:S01]  /*23610*/  HMMA.16816.F32 R8, R12, R6, R8 ;  /* 0x000000060c08723c */ /* 0x004fe20000001808 */
[----:B------:R-:W-:-:S15]  /*23620*/  IMAD R22, R25, 0x100, R24 ;  /* 0x0000010019167824 */ /* 0x000fde00078e0218 */
[----:B------:R-:W-:-:S03]  /*23630*/  NOP ;  /* 0x0000000000007918 */ /* 0x000fc60000000000 */
[----:B------:R-:W-:Y:S04]  /*23640*/  STL.64 [R1+0x230], R8 ;  /* 0x0002300801007387 */ /* 0x000fe80000100a00 */
[----:B------:R4:W-:Y:S02]  /*23650*/  STL.64 [R1+0x238], R10 ;  /* 0x0002380a01007387 */ /* 0x0009e40000100a00 */
[----:B----4-:R-:W-:Y:S01]  /*23660*/  HMMA.16816.F32 R8, R12, R4, R16 ;  /* 0x000000040c08723c */ /* 0x010fe20000001810 */
[----:B------:R-:W-:Y:S01]  /*23670*/  IMAD R23, R27, 0x100, R26 ;  /* 0x000001001b177824 */ /* 0x000fe200078e021a */
        /* <DEDUP_REMOVED lines=8> */
[----:B------:R-:W4:Y:S04]  /*23700*/  LDL.LU R26, [R1+0x188] ;  /* 0x00018800011a7983 */ /* 0x000f280000300800 */
[----:B------:R-:W4:Y:S01]  /*23710*/  LDL.LU R27, [R1+0x18c] ;  /* 0x00018c00011b7983 */ /* 0x000f220000300800 */
[----:B---3--:R-:W-:-:S03]  /*23720*/  IMAD R28, R0, 0x100, R3 ;  /* 0x00000100001c7824 */ /* 0x008fc600078e0203 */
[----:B----4-:R-:W-:Y:S04]  /*23730*/  STL.64 [R1+0x1b50], R26 ;  /* 0x001b501a01007387 */ /* 0x010fe80000100a00 */
        /* <DEDUP_REMOVED lines=248> */
[----:B--2---:R-:W-:Y:S02]  /*246c0*/  IMAD R23, R23, 0x100, R2 ;  /* 0x0000010017177824 */ /* 0x004fe400078e0202 */
[----:B---3--:R-:W-:Y:S02]  /*246d0*/  IMAD R22, R22, 0x100, R21 ;  /* 0x0000010016167824 */ /* 0x008fe400078e0215 */
[----:B------:R-:W2:Y:S04]  /*246e0*/  LDL.LU R21, [R1+0x1b04] ;  /* 0x001b040001157983 */ /* 0x000ea80000300800 */
[----:B------:R-:W4:Y:S04]  /*246f0*/  LDL.LU R2, [R1+0x1b00] ;  /* 0x001b000001027983 */ /* 0x000f280000300800 */
[----:B------:R-:W4:Y:S01]  /*24700*/  LDL.LU R3, [R1+0x1afc] ;  /* 0x001afc0001037983 */ /* 0x000f220000300800 */
[----:B------:R-:W-:-:S03]  /*24710*/  IMAD R29, R29, 0x100, R0 ;  /* 0x000001001d1d7824 */ /* 0x000fc600078e0200 */
[----:B------:R-:W3:Y:S01]  /*24720*/  LDL.LU R0, [R1+0x1af8] ;  /* 0x001af80001007983 */ /* 0x000ee20000300800 */
[----:B----4-:R-:W-:Y:S03]  /*24730*/  HMMA.16816.F32 R12, R12, R2, R16 ;  /* 0x000000020c0c723c */ /* 0x010fe60000001810 */
[----:B------:R-:W2:Y:S04]  /*24740*/  LDL.LU.64 R18, [R1+0x1af0] ;  /* 0x001af00001127983 */ /* 0x000ea80000300a00 */
[----:B------:R-:W2:-:S12]  /*24750*/  LDL.LU.64 R16, [R1+0x1ae8] ;  /* 0x001ae80001107983 */ /* 0x000e980000300a00 */
[----:B------:R0:W-:Y:S04]  /*24760*/  STL.64 [R1+0xc0], R12 ;  /* 0x0000c00c01007387 */ /* 0x0001e80000100a00 */
[----:B------:R1:W-:Y:S01]  /*24770*/  STL.64 [R1+0xc8], R14 ;  /* 0x0000c80e01007387 */ /* 0x0003e20000100a00 */
[----:B0-----:R-:W-:Y:S02]  /*24780*/  F2FP.F16.E5M2.UNPACK_B R12, R22 ;  /* 0x00000016ff0c723e */ /* 0x001fe400020004ff */
[----:B------:R-:W-:Y:S02]  /*24790*/  F2FP.F16.E5M2.UNPACK_B R13, R23 ;  /* 0x00000017ff0d723e */ /* 0x000fe400020004ff */
[----:B-1----:R-:W-:Y:S02]  /*247a0*/  F2FP.F16.E5M2.UNPACK_B R14, R28 ;  /* 0x0000001cff0e723e */ /* 0x002fe400020004ff */
[----:B------:R-:W-:Y:S01]  /*247b0*/  F2FP.F16.E5M2.UNPACK_B R15, R29 ;  /* 0x0000001dff0f723e */ /* 0x000fe200020004ff */
[----:B------:R-:W4:Y:S04]  /*247c0*/  LDL.LU R22, [R1+0x6c8] ;  /* 0x0006c80001167983 */ /* 0x000f280000300800 */
[----:B------:R-:W4:Y:S04]  /*247d0*/  LDL.LU R23, [R1+0x6cc] ;  /* 0x0006cc0001177983 */ /* 0x000f280000300800 */
[----:B------:R-:W3:Y:S04]  /*247e0*/  LDL.LU R28, [R1+0x6c0] ;  /* 0x0006c000011c7983 */ /* 0x000ee80000300800 */
[----:B------:R-:W3:Y:S01]  /*247f0*/  LDL.LU R29, [R1+0x6c4] ;  /* 0x0006c400011d7983 */ /* 0x000ee20000300800 */
        /* <DEDUP_REMOVED lines=13> */
[----:B------:R-:W3:Y:S04]  /*248d0*/  LDL.LU.64 R24, [R1+0x1ac8] ;  /* 0x001ac80001187983 */ /* 0x000ee80000300a00 */
[----:B------:R-:W2:Y:S04]  /*248e0*/  LDL.LU R18, [R1+0x6b4] ;  /* 0x0006b40001127983 */ /* 0x000ea80000300800 */
[----:B------:R-:W2:Y:S01]  /*248f0*/  LDL.LU R19, [R1+0x6b0] ;  /* 0x0006b00001137983 */ /* 0x000ea20000300800 */
[----:B---3--:R-:W-:-:S15]  /*24900*/  HMMA.16816.F32 R24, R12, R16, R24 ;  /* 0x000000100c18723c */ /* 0x008fde0000001818 */
        /* <DEDUP_REMOVED lines=10> */
[----:B------:R-:W3:Y:S02]  /*249b0*/  LDL.LU.64 R24, [R1+0x1aa8] ;  /* 0x001aa80001187983 */ /* 0x000ee40000300a00 */
[----:B---3--:R-:W-:Y:S02]  /*249c0*/  HMMA.16816.F32 R8, R12, R8, R24 ;  /* 0x000000080c08723c */ /* 0x008fe40000001818 */
[----:B------:R-:W3:Y:S04]  /*249d0*/  LDL.LU.64 R26, [R1+0x1aa0] ;  /* 0x001aa000011a7983 */ /* 0x000ee80000300a00 */
[----:B------:R-:W3:-:S13]  /*249e0*/  LDL.LU.64 R24, [R1+0x1a98] ;  /* 0x001a980001187983 */ /* 0x000eda0000300a00 */
[----:B------:R0:W-:Y:S04]  /*249f0*/  STL.64 [R1+0x30], R8 ;  /* 0x0000300801007387 */ /* 0x0001e80000100a00 */
[----:B------:R1:W-:Y:S04]  /*24a00*/  STL.64 [R1+0x38], R10 ;  /* 0x0000380a01007387 */ /* 0x0003e80000100a00 */
[----:B0-----:R-:W2:Y:S04]  /*24a10*/  LDL.LU R8, [R1] ;  /* 0x0000000001087983 */ /* 0x001ea80000300800 */
[----:B------:R-:W2:Y:S04]  /*24a20*/  LDL.LU R9, [R1+0x4] ;  /* 0x0000040001097983 */ /* 0x000ea80000300800 */
[----:B-1----:R-:W2:Y:S01]  /*24a30*/  LDL.LU R10, [R1+0x8] ;  /* 0x00000800010a7983 */ /* 0x002ea20000300800 */
[----:B---3--:R-:W-:-:S15]  /*24a40*/  HMMA.16816.F32 R24, R12, R6, R24 ;  /* 0x000000060c18723c */ /* 0x008fde0000001818 */
[----:B------:R-:W-:-:S04]  /*24a50*/  NOP ;  /* 0x0000000000007918 */ /* 0x000fc80000000000 */
[----:B------:R-:W-:Y:S04]  /*24a60*/  STL.64 [R1+0x10], R24 ;  /* 0x0000101801007387 */ /* 0x000fe80000100a00 */
[----:B------:R0:W-:Y:S04]  /*24a70*/  STL.64 [R1+0x18], R26 ;  /* 0x0000181a01007387 */ /* 0x0001e80000100a00 */
[----:B0-----:R-:W3:Y:S04]  /*24a80*/  LDL.LU.64 R26, [R1+0x1a90] ;  /* 0x001a9000011a7983 */ /* 0x001ee80000300a00 */
[----:B------:R-:W3:Y:S01]  /*24a90*/  LDL.LU.64 R24, [R1+0x1a88] ;  /* 0x001a880001187983 */ /* 0x000ee20000300a00 */
[----:B------:R-:W-:-:S07]  /*24aa0*/  IMAD.MOV.U32 R11, RZ, RZ, R0 ;  /* 0x000000ffff0b7224 */ /* 0x000fce00078e0000 */
[----:B--2---:R-:W-:-:S15]  /*24ab0*/  HMMA.16816.F32 R8, R12, R4, R8 ;  /* 0x000000040c08723c */ /* 0x004fde0000001808 */
[----:B------:R-:W-:-:S04]  /*24ac0*/  NOP ;  /* 0x0000000000007918 */ /* 0x000fc80000000000 */
[----:B------:R-:W-:Y:S01]  /*24ad0*/  IMAD.MOV.U32 R0, RZ, RZ, R11 ;  /* 0x000000ffff007224 */ /* 0x000fe200078e000b */
[----:B------:R-:W-:Y:S04]  /*24ae0*/  STL.64 [R1], R8 ;  /* 0x0000000801007387 */ /* 0x000fe80000100a00 */
[----:B------:R-:W-:Y:S04]  /*24af0*/  STL [R1+0x8], R10 ;  /* 0x0000080a01007387 */ /* 0x000fe80000100800 */
[----:B------:R-:W-:Y:S01]  /*24b00*/  STL [R1+0x1798], R0 ;  /* 0x0017980001007387 */ /* 0x000fe20000100800 */
[----:B---3--:R-:W-:-:S15]  /*24b10*/  HMMA.16816.F32 R24, R12, R2, R24 ;  /* 0x000000020c18723c */ /* 0x008fde0000001818 */
[----:B------:R-:W-:-:S04]  /*24b20*/  NOP ;  /* 0x0000000000007918 */ /* 0x000fc80000000000 */
[----:B------:R-:W-:Y:S04]  /*24b30*/  STL.64 [R1+0x1730], R26 ;  /* 0x0017301a01007387 */ /* 0x000fe80000100a00 */
[----:B------:R0:W-:Y:S04]  /*24b40*/  STL.64 [R1+0x1728], R24 ;  /* 0x0017281801007387 */ /* 0x0001e80000100a00 */
[----:B0-----:R-:W2:Y:S04]  /*24b50*/  LDL.LU R24, [R1+0x130] ;  /* 0x0001300001187983 */ /* 0x001ea80000300800 */
        /* <DEDUP_REMOVED lines=8> */
[----:B------:R-:W3:Y:S01]  /*24be0*/  LDL.LU R27, [R1+0x6c] ;  /* 0x00006c00011b7983 */ /* 0x000ee20000300800 */
[----:B------:R-:W-:-:S02]  /*24bf0*/  IMAD R4, R19, 0x100, R18 ;  /* 0x0000010013047824 */ /* 0x000fc400078e0212 */
[----:B------:R-:W-:Y:S02]  /*24c00*/  IMAD R6, R28, 0x100, R29 ;  /* 0x000001001c067824 */ /* 0x000fe400078e021d */
[----:B----4-:R-:W-:Y:S01]  /*24c10*/  IMAD R7, R22, 0x100, R23 ;  /* 0x0000010016077824 */ /* 0x010fe200078e0217 */
[----:B------:R-:W4:Y:S04]  /*24c20*/  LDL R28, [R1+0x3f8] ;  /* 0x0003f800011c7983 */ /* 0x000f280000100800 */
[----:B------:R-:W4:Y:S04]  /*24c30*/  LDL R23, [R1+0x3fc] ;  /* 0x0003fc0001177983 */ /* 0x000f280000100800 */
[----:B------:R-:W4:Y:S04]  /*24c40*/  LDL R22, [R1+0x408] ;  /* 0x0004080001167983 */ /* 0x000f280000100800 */
[----:B------:R-:W4:Y:S04]  /*24c50*/  LDL R19, [R1+0x40c] ;  /* 0x00040c0001137983 */ /* 0x000f280000100800 */
[----:B------:R-:W4:Y:S04]  /*24c60*/  LDL R16, [R1+0x418] ;  /* 0x0004180001107983 */ /* 0x000f280000100800 */
[----:B---3--:R-:W-:Y:S04]  /*24c70*/  STL.64 [R1+0x1a70], R26 ;  /* 0x001a701a01007387 */ /* 0x008fe80000100a00 */
[----:B--2---:R0:W-:Y:S04]  /*24c80*/  STL.64 [R1+0x1a68], R24 ;  /* 0x001a681801007387 */ /* 0x0041e80000100a00 */
[----:B0-----:R-:W2:Y:S04]  /*24c90*/  LDL.LU R24, [R1+0x40] ;  /* 0x0000400001187983 */ /* 0x001ea80000300800 */
[----:B------:R-:W2:Y:S04]  /*24ca0*/  LDL.LU R25, [R1+0x44] ;  /* 0x0000440001197983 */ /* 0x000ea80000300800 */
[----:B------:R-:W3:Y:S04]  /*24cb0*/  LDL.LU R26, [R1+0x48] ;  /* 0x00004800011a7983 */ /* 0x000ee80000300800 */
[----:B------:R-:W3:Y:S01]  /*24cc0*/  LDL.LU R27, [R1+0x4c] ;  /* 0x00004c00011b7983 */ /* 0x000ee20000300800 */
[----:B------:R-:W-:Y:S01]  /*24cd0*/  IMAD R5, R21, 0x100, R20 ;  /* 0x0000010015057824 */ /* 0x000fe200078e0214 */
[----:B------:R-:W-:-:S02]  /*24ce0*/  F2FP.F16.E5M2.UNPACK_B R12, R4 ;  /* 0x00000004ff0c723e */ /* 0x000fc400020004ff */
[----:B---3--:R-:W-:Y:S04]  /*24cf0*/  STL.64 [R1+0x1a80], R26 ;  /* 0x001a801a01007387 */ /* 0x008fe80000100a00 */
[----:B--2---:R0:W-:Y:S04]  /*24d00*/  STL.64 [R1+0x1a78], R24 ;  /* 0x001a781801007387 */ /* 0x0041e80000100a00 */
[----:B0-----:R-:W2:Y:S04]  /*24d10*/  LDL.LU R24, [R1+0x20] ;  /* 0x0000200001187983 */ /* 0x001ea80000300800 */
[----:B------:R-:W2:Y:S04]  /*24d20*/  LDL.LU R25, [R1+0x24] ;  /* 0x0000240001197983 */ /* 0x000ea80000300800 */
[----:B------:R-:W2:Y:S04]  /*24d30*/  LDL.LU R26, [R1+0x28] ;  /* 0x00002800011a7983 */ /* 0x000ea80000300800 */
[----:B------:R-:W2:Y:S01]  /*24d40*/  LDL.LU R27, [R1+0x2c] ;  /* 0x00002c00011b7983 */ /* 0x000ea20000300800 */
[----:B------:R-:W-:-:S02]  /*24d50*/  F2FP.F16.E5M2.UNPACK_B R13, R5 ;  /* 0x00000005ff0d723e */ /* 0x000fc400020004ff */
[----:B------:R-:W-:Y:S02]  /*24d60*/  F2FP.F16.E5M2.UNPACK_B R14, R6 ;  /* 0x00000006ff0e723e */ /* 0x000fe400020004ff */
[----:B------:R-:W-:Y:S02]  /*24d70*/  F2FP.F16.E5M2.UNPACK_B R15, R7 ;  /* 0x00000007ff0f723e */ /* 0x000fe400020004ff */
[----:B----4-:R-:W-:Y:S02]  /*24d80*/  F2FP.F16.E5M2.UNPACK_B R20, R28 ;  /* 0x0000001cff14723e */ /* 0x010fe400020004ff */
[----:B------:R-:W-:Y:S01]  /*24d90*/  F2FP.F16.E5M2.UNPACK_B R21, R23 ;  /* 0x00000017ff15723e */ /* 0x000fe200020004ff */
[----:B------:R-:W3:Y:S04]  /*24da0*/  LDL R17, [R1+0x41c] ;  /* 0x00041c0001117983 */ /* 0x000ee80000100800 */
[----:B------:R-:W4:Y:S04]  /*24db0*/  LDL R10, [R1+0x428] ;  /* 0x00042800010a7983 */ /* 0x000f280000100800 */
[----:B------:R-:W3:Y:S04]  /*24dc0*/  LDL R11, [R1+0x42c] ;  /* 0x00042c00010b7983 */ /* 0x000ee80000100800 */
[----:B------:R-:W3:Y:S04]  /*24dd0*/  LDL R8, [R1+0x438] ;  /* 0x0004380001087983 */ /* 0x000ee80000100800 */
[----:B------:R-:W3:Y:S04]  /*24de0*/  LDL R9, [R1+0x43c] ;  /* 0x00043c0001097983 */ /* 0x000ee80000100800 */
[----:B------:R-:W3:Y:S04]  /*24df0*/  LDL R2, [R1+0x448] ;  /* 0x0004480001027983 */ /* 0x000ee80000100800 */
[----:B------:R-:W3:Y:S04]  /*24e00*/  LDL R3, [R1+0x44c] ;  /* 0x00044c0001037983 */ /* 0x000ee80000100800 */
[----:B------:R-:W3:Y:S04]  /*24e10*/  LDL R0, [R1+0x458] ;  /* 0x0004580001007983 */ /* 0x000ee80000100800 */
[----:B------:R-:W3:Y:S04]  /*24e20*/  LDL.LU R4, [R1+0x80] ;  /* 0x0000800001047983 */ /* 0x000ee80000300800 */
        /* <DEDUP_REMOVED lines=10> */
[----:B------:R-:W-:Y:S01]  /*24ed0*/  F2FP.F16.E5M2.UNPACK_B R19, R19 ;  /* 0x00000013ff13723e */ /* 0x000fe200020004ff */
[----:B------:R-:W3:Y:S04]  /*24ee0*/  LDL R29, [R1+0x45c] ;  /* 0x00045c00011d7983 */ /* 0x000ee80000100800 */
[----:B------:R-:W3:Y:S04]  /*24ef0*/  LDL R28, [R1+0x468] ;  /* 0x00046800011c7983 */ /* 0x000ee80000100800 */
[----:B------:R0:W-:Y:S04]  /*24f00*/  STL [R1+0x1a4c], R20 ;  /* 0x001a4c1401007387 */ /* 0x0001e80000100800 */
[----:B------:R1:W-:Y:S04]  /*24f10*/  STL [R1+0x1a48], R21 ;  /* 0x001a481501007387 */ /* 0x0003e80000100800 */
[----:B0-----:R-:W3:Y:S04]  /*24f20*/  LDL.LU R20, [R1+0x3e0] ;  /* 0x0003e00001147983 */ /* 0x001ee80000300800 */
[----:B-1----:R-:W3:Y:S04]  /*24f30*/  LDL.LU R21, [R1+0x3e4] ;  /* 0x0003e40001157983 */ /* 0x002ee80000300800 */
        /* <DEDUP_REMOVED lines=9> */
[----:B---3--:R-:W-:-:S07]  /*24fd0*/  F2FP.F16.E5M2.UNPACK_B R17, R17 ;  /* 0x00000011ff11723e */ /* 0x008fce00020004ff */
        /* <DEDUP_REMOVED lines=11> */
[----:B------:R-:W3:Y:S01]  /*25090*/  LDL.LU R19, [R1+0xac] ;  /* 0x0000ac0001137983 */ /* 0x000ee20000300800 */
[----:B----4-:R-:W-:-:S02]  /*250a0*/  F2FP.F16.E5M2.UNPACK_B R10, R10 ;  /* 0x0000000aff0a723e */ /* 0x010fc400020004ff */
[----:B------:R-:W-:Y:S02]  /*250b0*/  F2FP.F16.E5M2.UNPACK_B R11, R11 ;  /* 0x0000000bff0b723e */ /* 0x000fe400020004ff */
[----:B------:R-:W-:Y:S02]  /*250c0*/  F2FP.F16.E5M2.UNPACK_B R8, R8 ;  /* 0x00000008ff08723e */ /* 0x000fe400020004ff */
[----:B------:R-:W-:-:S03]  /*250d0*/  F2FP.F16.E5M2.UNPACK_B R9, R9 ;  /* 0x00000009ff09723e */ /* 0x000fc600020004ff */
[----:B------:R-:W-:-:S15]  /*250e0*/  HMMA.16816.F32 R4, R12, R10, R4 ;  /* 0x0000000a0c04723c */ /* 0x000fde0000001804 */
[----:B------:R-:W-:-:S04]  /*250f0*/  NOP ;  /* 0x0000000000007918 */ /* 0x000fc80000000000 */
[----:B------:R0:W-:Y:S04]  /*25100*/  STL.64 [R1+0x80], R4 ;  /* 0x0000800401007387 */ /* 0x0001e80000100a00 */
[----:B------:R1:W-:Y:S04]  /*25110*/  STL.64 [R1+0x88], R6 ;  /* 0x0000880601007387 */ /* 0x0003e80000100a00 */
[----:B------:R-:W-:Y:S04]  /*25120*/  STL.64 [R1+0x1a10], R10 ;  /* 0x001a100a01007387 */ /* 0x000fe80000100a00 */
[----:B------:R2:W-:Y:S01]  /*25130*/  STL.64 [R1+0x1a08], R8 ;  /* 0x001a080801007387 */ /* 0x0005e20000100a00 */
[----:B0-----:R-:W-:Y:S01]  /*25140*/  F2FP.F16.E5M2.UNPACK_B R4, R0 ;  /* 0x00000000ff04723e */ /* 0x001fe200020004ff */
[----:B---3--:R-:W-:-:S15]  /*25150*/  HMMA.16816.F32 R16, R12, R8, R16 ;  /* 0x000000080c10723c */ /* 0x008fde0000001810 */
[----:B------:R-:W-:-:S04]  /*25160*/  NOP ;  /* 0x0000000000007918 */ /* 0x000fc80000000000 */
[----:B------:R-:W-:Y:S04]  /*25170*/  STL.64 [R1+0xa0], R16 ;  /* 0x0000a01001007387 */ /* 0x000fe80000100a00 */
[----:B------:R0:W-:Y:S04]  /*25180*/  STL.64 [R1+0xa8], R18 ;  /* 0x0000a81201007387 */ /* 0x0001e80000100a00 */
[----:B------:R-:W3:Y:S01]  /*25190*/  LDL.LU R0, [R1+0x70c] ;  /* 0x00070c0001007983 */ /* 0x000ee20000300800 */
[----:B-1----:R-:W-:Y:S02]  /*251a0*/  F2FP.F16.E5M2.UNPACK_B R6, R2 ;  /* 0x00000002ff06723e */ /* 0x002fe400020004ff */
[----:B------:R-:W-:-:S07]  /*251b0*/  F2FP.F16.E5M2.UNPACK_B R7, R3 ;  /* 0x00000003ff07723e */ /* 0x000fce00020004ff */
[----:B--2---:R-:W-:Y:S01]  /*251c0*/  HMMA.16816.F32 R8, R12, R6, R24 ;  /* 0x000000060c08723c */ /* 0x004fe20000001818 */
[----:B------:R-:W-:Y:S01]  /*251d0*/  F2FP.F16.E5M2.UNPACK_B R5, R29 ;  /* 0x0000001dff05723e */ /* 0x000fe200020004ff */
[----:B---3--:R-:W-:-:S15]  /*251e0*/  STL [R1+0x1a50], R0 ;  /* 0x001a500001007387 */ /* 0x008fde0000100800 */
[----:B------:R-:W-:Y:S02]  /*251f0*/  NOP ;  /* 0x0000000000007918 */ /* 0x000fe40000000000 */
[----:B------:R1:W-:Y:S04]  /*25200*/  STL.64 [R1+0x130], R8 ;  /* 0x0001300801007387 */ /* 0x0003e80000100a00 */
[----:B------:R2:W-:Y:S04]  /*25210*/  STL.64 [R1+0x138], R10 ;  /* 0x0001380a01007387 */ /* 0x0005e80000100a00 */
[----:B------:R-:W3:Y:S04]  /*25220*/  LDL.LU R24, [R1+0x110] ;  /* 0x0001100001187983 */ /* 0x000ee80000300800 */
[----:B------:R-:W3:Y:S04]  /*25230*/  LDL.LU R25, [R1+0x114] ;  /* 0x0001140001197983 */ /* 0x000ee80000300800 */
[----:B------:R-:W4:Y:S04]  /*25240*/  LDL.LU R26, [R1+0x118] ;  /* 0x00011800011a7983 */ /* 0x000f280000300800 */
[----:B------:R-:W4:Y:S01]  /*25250*/  LDL.LU R27, [R1+0x11c] ;  /* 0x00011c00011b7983 */ /* 0x000f220000300800 */
[----:B0-----:R-:W-:Y:S01]  /*25260*/  HMMA.16816.F32 R16, R12, R4, R20 ;  /* 0x000000040c10723c */ /* 0x001fe20000001814 */
[----:B------:R-:W-:-:S02]  /*25270*/  F2FP.F16.E5M2.UNPACK_B R2, R28 ;  /* 0x0000001cff02723e */ /* 0x000fc400020004ff */
[----:B----4-:R-:W-:Y:S04]  /*25280*/  STL.64 [R1+0x19e0], R26 ;  /* 0x0019e01a01007387 */ /* 0x010fe80000100a00 */
[----:B---3--:R-:W-:Y:S04]  /*25290*/  STL.64 [R1+0x19d8], R24 ;  /* 0x0019d81801007387 */ /* 0x008fe80000100a00 */
[----:B------:R-:W-:Y:S04]  /*252a0*/  STL [R1+0x1a54], R2 ;  /* 0x001a540201007387 */ /* 0x000fe80000100800 */
[----:B-1----:R-:W3:Y:S04]  /*252b0*/  LDL.LU R8, [R1+0x3b0] ;  /* 0x0003b00001087983 */ /* 0x002ee80000300800 */
[----:B------:R-:W-:Y:S04]  /*252c0*/  STL.64 [R1+0x3e0], R16 ;  /* 0x0003e01001007387 */ /* 0x000fe80000100a00 */
[----:B------:R-:W-:Y:S04]  /*252d0*/  STL.64 [R1+0x3e8], R18 ;  /* 0x0003e81201007387 */ /* 0x000fe80000100a00 */
[----:B------:R-:W3:Y:S04]  /*252e0*/  LDL.LU R9, [R1+0x3b4] ;  /* 0x0003b40001097983 */ /* 0x000ee80000300800 */
[----:B--2---:R-:W2:Y:S04]  /*252f0*/  LDL.LU R10, [R1+0x3b8] ;  /* 0x0003b800010a7983 */ /* 0x004ea80000300800 */
[----:B------:R-:W2:Y:S04]  /*25300*/  LDL.LU R11, [R1+0x3bc] ;  /* 0x0003bc00010b7983 */ /* 0x000ea80000300800 */
[----:B--2---:R-:W-:Y:S04]  /*25310*/  STL.64 [R1+0x1a20], R10 ;  /* 0x001a200a01007387 */ /* 0x004fe80000100a00 */
[----:B---3--:R0:W-:Y:S04]  /*25320*/  STL.64 [R1+0x1a18], R8 ;  /* 0x001a180801007387 */ /* 0x0081e80000100a00 */
[----:B0-----:R-:W2:Y:S04]  /*25330*/  LDL.LU R8, [R1+0x3c0] ;  /* 0x0003c00001087983 */ /* 0x001ea80000300800 */
[----:B------:R-:W2:Y:S04]  /*25340*/  LDL.LU R9, [R1+0x3c4] ;  /* 0x0003c40001097983 */ /* 0x000ea80000300800 */
[----:B------:R-:W3:Y:S04]  /*25350*/  LDL.LU R10, [R1+0x3c8] ;  /* 0x0003c800010a7983 */ /* 0x000ee80000300800 */
[----:B------:R-:W3:Y:S04]  /*25360*/  LDL.LU R11, [R1+0x3cc] ;  /* 0x0003cc00010b7983 */ /* 0x000ee80000300800 */
[----:B------:R-:W4:Y:S04]  /*25370*/  LDL R3, [R1+0x46c] ;  /* 0x00046c0001037983 */ /* 0x000f280000100800 */
        /* <DEDUP_REMOVED lines=20> */
[----:B0-----:R-:W2:Y:S04]  /*254c0*/  LDL.LU R4, [R1+0x390] ;  /* 0x0003900001047983 */ /* 0x001ea80000300800 */
[----:B------:R-:W2:Y:S04]  /*254d0*/  LDL.LU R5, [R1+0x394] ;  /* 0x0003940001057983 */ /* 0x000ea80000300800 */
[----:B------:R-:W2:Y:S04]  /*254e0*/  LDL.LU R6, [R1+0x398] ;  /* 0x0003980001067983 */ /* 0x000ea80000300800 */
[----:B------:R-:W2:Y:S01]  /*254f0*/  LDL.LU R7, [R1+0x39c] ;  /* 0x00039c0001077983 */ /* 0x000ea20000300800 */
[----:B----4-:R-:W-:-:S02]  /*25500*/  IMAD R22, R22, 0x100, R2 ;  /* 0x0000010016167824 */ /* 0x010fc400078e0202 */
[----:B------:R-:W-:Y:S02]  /*25510*/  IMAD R23, R23, 0x100, R0 ;  /* 0x0000010017177824 */ /* 0x000fe400078e0200 */
[----:B------:R-:W-:Y:S02]  /*25520*/  IMAD R28, R28, 0x100, R20 ;  /* 0x000001001c1c7824 */ /* 0x000fe400078e0214 */
[----:B------:R-:W-:Y:S01]  /*25530*/  IMAD R29, R29, 0x100, R21 ;  /* 0x000001001d1d7824 */ /* 0x000fe200078e0215 */
[----:B--2---:R-:W-:Y:S04]  /*25540*/  STL.64 [R1+0x1a00], R6 ;  /* 0x001a000601007387 */ /* 0x004fe80000100a00 */
[----:B------:R0:W-:Y:S04]  /*25550*/  STL.64 [R1+0x19f8], R4 ;  /* 0x0019f80401007387 */ /* 0x0001e80000100a00 */
[----:B0-----:R-:W2:Y:S04]  /*25560*/  LDL.LU R4, [R1+0x3a0] ;  /* 0x0003a00001047983 */ /* 0x001ea80000300800 */
[----:B------:R-:W2:Y:S04]  /*25570*/  LDL.LU R5, [R1+0x3a4] ;  /* 0x0003a40001057983 */ /* 0x000ea80000300800 */
[----:B------:R-:W2:Y:S04]  /*25580*/  LDL.LU R6, [R1+0x3a8] ;  /* 0x0003a80001067983 */ /* 0x000ea80000300800 */
[----:B------:R-:W2:Y:S04]  /*25590*/  LDL.LU R7, [R1+0x3ac] ;  /* 0x0003ac0001077983 */ /* 0x000ea80000300800 */
[----:B------:R-:W4:Y:S04]  /*255a0*/  LDL.LU R24, [R1+0x380] ;  /* 0x0003800001187983 */ /* 0x000f280000300800 */
[----:B------:R-:W4:Y:S04]  /*255b0*/  LDL.LU R25, [R1+0x384] ;  /* 0x0003840001197983 */ /* 0x000f280000300800 */
[----:B------:R-:W4:Y:S04]  /*255c0*/  LDL.LU R26, [R1+0x388] ;  /* 0x00038800011a7983 */ /* 0x000f280000300800 */
[----:B------:R-:W4:Y:S04]  /*255d0*/  LDL.LU R27, [R1+0x38c] ;  /* 0x00038c00011b7983 */ /* 0x000f280000300800 */
[----:B------:R-:W2:Y:S04]  /*255e0*/  LDL.LU R2, [R1+0x1a54] ;  /* 0x001a540001027983 */ /* 0x000ea80000300800 */
[----:B------:R-:W3:Y:S04]  /*255f0*/  LDL.LU R0, [R1+0x1a50] ;  /* 0x001a500001007983 */ /* 0x000ee80000300800 */
[----:B------:R-:W3:Y:S04]  /*25600*/  LDL.LU R20, [R1+0x1a4c] ;  /* 0x001a4c0001147983 */ /* 0x000ee80000300800 */
[----:B------:R-:W3:Y:S01]  /*25610*/  LDL.LU R21, [R1+0x1a48] ;  /* 0x001a480001157983 */ /* 0x000ee20000300800 */
[----:B------:R-:W-:-:S07]  /*25620*/  F2FP.F16.E5M2.UNPACK_B R3, R3 ;  /* 0x00000003ff03723e */ /* 0x000fce00020004ff */
[----:B--2---:R-:W-:Y:S01]  /*25630*/  HMMA.16816.F32 R12, R12, R2, R8 ;  /* 0x000000020c0c723c */ /* 0x004fe20000001808 */
[----:B------:R-:W2:Y:S04]  /*25640*/  LDL.LU.64 R10, [R1+0x1a40] ;  /* 0x001a4000010a7983 */ /* 0x000ea80000300a00 */
[----:B------:R-:W2:-:S14]  /*25650*/  LDL.LU.64 R8, [R1+0x1a38] ;  /* 0x001a380001087983 */ /* 0x000e9c0000300a00 */
[----:B------:R0:W-:Y:S04]  /*25660*/  STL.64 [R1+0x120], R12 ;  /* 0x0001200c01007387 */ /* 0x0001e80000100a00 */
[----:B------:R1:W-:Y:S01]  /*25670*/  STL.64 [R1+0x128], R14 ;  /* 0x0001280e01007387 */ /* 0x0003e20000100a00 */
[----:B0-----:R-:W-:Y:S02]  /*25680*/  F2FP.F16.E5M2.UNPACK_B R12, R22 ;  /* 0x00000016ff0c723e */ /* 0x001fe400020004ff */
[----:B------:R-:W-:Y:S02]  /*25690*/  F2FP.F16.E5M2.UNPACK_B R13, R23 ;  /* 0x00000017ff0d723e */ /* 0x000fe400020004ff */
[----:B-1----:R-:W-:Y:S02]  /*256a0*/  F2FP.F16.E5M2.UNPACK_B R14, R28 ;  /* 0x0000001cff0e723e */ /* 0x002fe400020004ff */
[----:B------:R-:W-:Y:S01]  /*256b0*/  F2FP.F16.E5M2.UNPACK_B R15, R29 ;  /* 0x0000001dff0f723e */ /* 0x000fe200020004ff */
[----:B------:R-:W2:Y:S04]  /*256c0*/  LDL.LU R22, [R1+0x6f4] ;  /* 0x0006f40001167983 */ /* 0x000ea80000300800 */
[----:B------:R-:W2:Y:S04]  /*256d0*/  LDL.LU R23, [R1+0x6fc] ;  /* 0x0006fc0001177983 */ /* 0x000ea80000300800 */
[----:B------:R-:W2:Y:S04]  /*256e0*/  LDL.LU R28, [R1+0x704] ;  /* 0x00070400011c7983 */ /* 0x000ea80000300800 */
[----:B------:R-:W2:Y:S01]  /*256f0*/  LDL.LU R29, [R1+0x710] ;  /* 0x00071000011d7983 */ /* 0x000ea20000300800 */
        /* <DEDUP_REMOVED lines=22> */
[----:B0-----:R-:W3:Y:S01]  /*25860*/  LDL.LU R17, [R1+0x6f8] ;  /* 0x0006f80001117983 */ /* 0x001ee20000300800 */
        /* <DEDUP_REMOVED lines=10> */
[----:B0-----:R-:W4:Y:S04]  /*25910*/  LDL.LU.64 R6, [R1+0x19f0] ;  /* 0x0019f00001067983 */ /* 0x001f280000300a00 */
[----:B------:R-:W2:Y:S04]  /*25920*/  LDL.LU.64 R4, [R1+0x19e8] ;  /* 0x0019e80001047983 */ /* 0x000ea80000300a00 */
[----:B------:R-:W-:Y:S04]  /*25930*/  STL.64 [R1+0x19b0], R10 ;  /* 0x0019b00a01007387 */ /* 0x000fe80000100a00 */
[----:B------:R0:W-:Y:S04]  /*25940*/  STL.64 [R1+0x19a8], R8 ;  /* 0x0019a80801007387 */ /* 0x0001e80000100a00 */
[----:B0-----:R-:W2:Y:S04]  /*25950*/  LDL.LU R8, [R1+0x370] ;  /* 0x0003700001087983 */ /* 0x001ea80000300800 */
[----:B------:R-:W2:Y:S04]  /*25960*/  LDL.LU R9, [R1+0x374] ;  /* 0x0003740001097983 */ /* 0x000ea80000300800 */
[----:B------:R-:W2:Y:S04]  /*25970*/  LDL.LU R10, [R1+0x378] ;  /* 0x00037800010a7983 */ /* 0x000ea80000300800 */
[----:B------:R-:W2:Y:S01]  /*25980*/  LDL.LU R11, [R1+0x37c] ;  /* 0x00037c00010b7983 */ /* 0x000ea20000300800 */
[----:B----4-:R-:W-:-:S15]  /*25990*/  HMMA.16816.F32 R24, R12, R6, R24 ;  /* 0x000000060c18723c */ /* 0x010fde0000001818 */
[----:B------:R-:W-:-:S04]  /*259a0*/  NOP ;  /* 0x0000000000007918 */ /* 0x000fc80000000000 */
[----:B------:R-:W-:Y:S04]  /*259b0*/  STL.64 [R1+0x380], R24 ;  /* 0x0003801801007387 */ /* 0x000fe80000100a00 */
[----:B------:R0:W-:Y:S04]  /*259c0*/  STL.64 [R1+0x388], R26 ;  /* 0x0003881a01007387 */ /* 0x0001e80000100a00 */
[----:B0-----:R-:W3:Y:S04]  /*259d0*/  LDL.LU.64 R26, [R1+0x19e0] ;  /* 0x0019e000011a7983 */ /* 0x001ee80000300a00 */
[----:B------:R-:W3:Y:S01]  /*259e0*/  LDL.LU.64 R24, [R1+0x19d8] ;  /* 0x0019d80001187983 */ /* 0x000ee20000300a00 */
[----:B--2---:R-:W-:Y:S03]  /*259f0*/  HMMA.16816.F32 R8, R12, R4, R8 ;  /* 0x000000040c08723c */ /* 0x004fe60000001808 */
[----:B------:R-:W-:Y:S04]  /*25a00*/  STL.64 [R1+0x1990], R6 ;  /* 0x0019900601007387 */ /* 0x000fe80000100a00 */
[----:B------:R3:W-:-:S12]  /*25a10*/  STL.64 [R1+0x1988], R4 ;  /* 0x0019880401007387 */ /* 0x0007d80000100a00 */
[----:B------:R-:W-:Y:S04]  /*25a20*/  STL.64 [R1+0x370], R8 ;  /* 0x0003700801007387 */ /* 0x000fe80000100a00 */
[----:B------:R-:W-:Y:S04]  /*25a30*/  STL.64 [R1+0x378], R10 ;  /* 0x0003780a01007387 */ /* 0x000fe80000100a00 */
[----:B------:R0:W-:Y:S04]  /*25a40*/  STL [R1+0x195c], R2 ;  /* 0x00195c0201007387 */ /* 0x0001e80000100800 */
[----:B------:R-:W-:Y:S01]  /*25a50*/  STL [R1+0x1958], R3 ;  /* 0x0019580301007387 */ /* 0x000fe20000100800 */
[----:B---3--:R-:W-:-:S15]  /*25a60*/  HMMA.16816.F32 R4, R12, R2, R24 ;  /* 0x000000020c04723c */ /* 0x008fde0000001818 */
[----:B------:R-:W-:-:S04]  /*25a70*/  NOP ;  /* 0x0000000000007918 */ /* 0x000fc80000000000 */
[----:B------:R-:W-:Y:S04]  /*25a80*/  STL.64 [R1+0x110], R4 ;  /* 0x0001100401007387 */ /* 0x000fe80000100a00 */
[----:B------:R-:W-:Y:S04]  /*25a90*/  STL.64 [R1+0x118], R6 ;  /* 0x0001180601007387 */ /* 0x000fe80000100a00 */
[----:B------:R-:W2:Y:S04]  /*25aa0*/  LDL.LU R24, [R1+0x2c0] ;  /* 0x0002c00001187983 */ /* 0x000ea80000300800 */
[----:B------:R-:W2:Y:S04]  /*25ab0*/  LDL.LU R25, [R1+0x2c4] ;  /* 0x0002c40001197983 */ /* 0x000ea80000300800 */
[----:B------:R-:W3:Y:S04]  /*25ac0*/  LDL.LU R26, [R1+0x2c8] ;  /* 0x0002c800011a7983 */ /* 0x000ee80000300800 */
[----:B------:R-:W3:Y:S04]  /*25ad0*/  LDL.LU R27, [R1+0x2cc] ;  /* 0x0002cc00011b7983 */ /* 0x000ee80000300800 */
[----:B0-----:R-:W4:Y:S01]  /*25ae0*/  LDL.LU R2, [R1+0x720] ;  /* 0x0007200001027983 */ /* 0x001f220000300800 */
[----:B------:R-:W-:-:S03]  /*25af0*/  IMAD R29, R0, 0x100, R29 ;  /* 0x00000100001d7824 */ /* 0x000fc600078e021d */
[----:B----4-:R0:W-:Y:S04]  /*25b00*/  STL [R1+0x1960], R2 ;  /* 0x0019600201007387 */ /* 0x0101e80000100800 */
[----:B0-----:R-:W4:Y:S04]  /*25b10*/  LDL.LU R2, [R1+0x718] ;  /* 0x0007180001027983 */ /* 0x001f280000300800 */
[----:B------:R-:W4:Y:S04]  /*25b20*/  LDL.LU R3, [R1+0x728] ;  /* 0x0007280001037983 */ /* 0x000f280000300800 */
[----:B------:R-:W4:Y:S04]  /*25b30*/  LDL.LU R0, [R1+0x72c] ;  /* 0x00072c0001007983 */ /* 0x000f280000300800 */
[----:B---3--:R-:W-:Y:S04]  /*25b40*/  STL.64 [R1+0x1940], R26 ;  /* 0x0019401a01007387 */ /* 0x008fe80000100a00 */
[----:B--2---:R0:W-:Y:S04]  /*25b50*/  STL.64 [R1+0x1938], R24 ;  /* 0x0019381801007387 */ /* 0x0041e80000100a00 */
[----:B0-----:R-:W2:Y:S04]  /*25b60*/  LDL.LU R24, [R1+0x2f0] ;  /* 0x0002f00001187983 */ /* 0x001ea80000300800 */
[----:B------:R-:W2:Y:S04]  /*25b70*/  LDL.LU R25, [R1+0x2f4] ;  /* 0x0002f40001197983 */ /* 0x000ea80000300800 */
[----:B------:R-:W3:Y:S04]  /*25b80*/  LDL.LU R26, [R1+0x2f8] ;  /* 0x0002f800011a7983 */ /* 0x000ee80000300800 */
        /* <DEDUP_REMOVED lines=9> */
[----:B------:R-:W-:-:S02]  /*25c20*/  IMAD R22, R22, 0x100, R17 ;  /* 0x0000010016167824 */ /* 0x000fc400078e0211 */
        /* <DEDUP_REMOVED lines=18> */
[----:B---3--:R-:W-:Y:S04]  /*25d50*/  STL.64 [R1+0x1950], R26 ;  /* 0x0019501a01007387 */ /* 0x008fe80000100a00 */
[----:B------:R0:W-:Y:S04]  /*25d60*/  STL.64 [R1+0x1948], R24 ;  /* 0x0019481801007387 */ /* 0x0001e80000100a00 */
[----:B0-----:R-:W3:Y:S04]  /*25d70*/  LDL.LU R24, [R1+0x100] ;  /* 0x0001000001187983 */ /* 0x001ee80000300800 */
[----:B------:R-:W3:Y:S04]  /*25d80*/  LDL.LU R25, [R1+0x104] ;  /* 0x0001040001197983 */ /* 0x000ee80000300800 */
[----:B------:R-:W2:Y:S04]  /*25d90*/  LDL.LU R26, [R1+0x108] ;  /* 0x00010800011a7983 */ /* 0x000ea80000300800 */
[----:B------:R-:W2:Y:S01]  /*25da0*/  LDL.LU R27, [R1+0x10c] ;  /* 0x00010c00011b7983 */ /* 0x000ea20000300800 */
[----:B------:R-:W-:-:S02]  /*25db0*/  F2FP.F16.E5M2.UNPACK_B R12, R22 ;  /* 0x00000016ff0c723e */ /* 0x000fc400020004ff */
[----:B------:R-:W-:Y:S02]  /*25dc0*/  F2FP.F16.E5M2.UNPACK_B R13, R23 ;  /* 0x00000017ff0d723e */ /* 0x000fe400020004ff */
[----:B------:R-:W-:Y:S02]  /*25dd0*/  F2FP.F16.E5M2.UNPACK_B R14, R28 ;  /* 0x0000001cff0e723e */ /* 0x000fe400020004ff */
[----:B------:R-:W-:Y:S01]  /*25de0*/  F2FP.F16.E5M2.UNPACK_B R15, R29 ;  /* 0x0000001dff0f723e */ /* 0x000fe200020004ff */
        /* <DEDUP_REMOVED lines=13> */
[----:B------:R-:W4:Y:S04]  /*25ec0*/  LDL.LU R22, [R1+0x714] ;  /* 0x0007140001167983 */ /* 0x000f280000300800 */
[----:B------:R-:W3:Y:S04]  /*25ed0*/  LDL.LU R23, [R1+0x71c] ;  /* 0x00071c0001177983 */ /* 0x000ee80000300800 */
[----:B------:R-:W2:Y:S04]  /*25ee0*/  LDL.LU R28, [R1+0x724] ;  /* 0x00072400011c7983 */ /* 0x000ea80000300800 */
[----:B------:R-:W2:Y:S04]  /*25ef0*/  LDL.LU R29, [R1+0x730] ;  /* 0x00073000011d7983 */ /* 0x000ea80000300800 */
        /* <DEDUP_REMOVED lines=47> */
[----:B------:R-:W4:Y:S01]  /*261f0*/  LDL.LU R2, [R1+0x1960] ;  /* 0x0019600001027983 */ /* 0x000f220000300800 */
[----:B------:R-:W-:-:S02]  /*26200*/  IMAD R28, R28, 0x100, R3 ;  /* 0x000001001c1c7824 */ /* 0x000fc400078e0203 */
[----:B----4-:R-:W-:Y:S02]  /*26210*/  IMAD R23, R23, 0x100, R2 ;  /* 0x0000010017177824 */ /* 0x010fe400078e0202 */
[----:B------:R-:W2:Y:S04]  /*26220*/  LDL.LU R2, [R1+0x195c] ;  /* 0x00195c0001027983 */ /* 0x000ea80000300800 */
[----:B------:R-:W2:Y:S01]  /*26230*/  LDL.LU R3, [R1+0x1958] ;  /* 0x0019580001037983 */ /* 0x000ea20000300800 */
[----:B------:R-:W-:Y:S01]  /*26240*/  IMAD R29, R0, 0x100, R29 ;  /* 0x00000100001d7824 */ /* 0x000fe200078e021d */
[----:B--2---:R-:W-:Y:S02]  /*26250*/  HMMA.16816.F32 R12, R12, R2, R24 ;  /* 0x000000020c0c723c */ /* 0x004fe40000001818 */
[----:B------:R-:W2:Y:S04]  /*26260*/  LDL.LU.64 R26, [R1+0x1950] ;  /* 0x00195000011a7983 */ /* 0x000ea80000300a00 */
[----:B------:R-:W2:Y:S04]  /*26270*/  LDL.LU.64 R24, [R1+0x1948] ;  /* 0x0019480001187983 */ /* 0x000ea80000300a00 */
[----:B------:R-:W-:Y:S04]  /*26280*/  STL [R1+0x18fc], R2 ;  /* 0x0018fc0201007387 */ /* 0x000fe80000100800 */
[----:B------:R-:W-:Y:S05]  /*26290*/  STL [R1+0x18f8], R3 ;  /* 0x0018f80301007387 */ /* 0x000fea0000100800 */
        /* <DEDUP_REMOVED lines=11> */
[----:B------:R-:W2:Y:S04]  /*26350*/  LDL.LU.64 R24, [R1+0x1938] ;  /* 0x0019380001187983 */ /* 0x000ea80000300a00 */
[----:B------:R0:W-:Y:S04]  /*26360*/  STL [R1+0x1904], R20 ;  /* 0x0019041401007387 */ /* 0x0001e80000100800 */
[----:B------:R1:W-:Y:S04]  /*26370*/  STL [R1+0x1900], R21 ;  /* 0x0019001501007387 */ /* 0x0003e80000100800 */
[----:B0-----:R-:W4:Y:S04]  /*26380*/  LDL.LU R20, [R1+0x2e0] ;  /* 0x0002e00001147983 */ /* 0x001f280000300800 */
[----:B-1----:R-:W4:Y:S04]  /*26390*/  LDL.LU R21, [R1+0x2e4] ;  /* 0x0002e40001157983 */ /* 0x002f280000300800 */
[----:B------:R-:W4:Y:S04]  /*263a0*/  LDL.LU R22, [R1+0x2e8] ;  /* 0x0002e80001167983 */ /* 0x000f280000300800 */
[----:B------:R-:W4:Y:S01]  /*263b0*/  LDL.LU R23, [R1+0x2ec] ;  /* 0x0002ec0001177983 */ /* 0x000f220000300800 */
[C---:B---3--:R-:W-:Y:S03]  /*263c0*/  HMMA.16816.F32 R4, R12.reuse, R16, R4 ;  /* 0x000000100c04723c */ /* 0x048fe60000001804 */
[----:B------:R-:W-:Y:S05]  /*263d0*/  STL.64 [R1+0x18e0], R18 ;  /* 0x0018e01201007387 */ /* 0x000fea0000100a00 */
[----:B----4-:R-:W-:-:S15]  /*263e0*/  HMMA.16816.F32 R20, R12, R18, R20 ;  /* 0x000000120c14723c */ /* 0x010fde0000001814 */
[----:B------:R-:W-:-:S04]  /*263f0*/  NOP ;  /* 0x0000000000007918 */ /* 0x000fc80000000000 */
[----:B------:R-:W-:Y:S04]  /*26400*/  STL.64 [R1+0x2e0], R20 ;  /* 0x0002e01401007387 */ /* 0x000fe80000100a00 */
[----:B------:R-:W-:Y:S04]  /*26410*/  STL.64 [R1+0x2e8], R22 ;  /* 0x0002e81601007387 */ /* 0x000fe80000100a00 */
[----:B------:R-:W-:Y:S04]  /*26420*/  STL.64 [R1+0x18d8], R16 ;  /* 0x0018d81001007387 */ /* 0x000fe80000100a00 */
[----:B------:R-:W-:Y:S04]  /*26430*/  STL.64 [R1+0x2d0], R4 ;  /* 0x0002d00401007387 */ /* 0x000fe80000100a00 */
[----:B------:R2:W-:Y:S02]  /*26440*/  STL.64 [R1+0x2d8], R6 ;  /* 0x0002d80601007387 */ /* 0x0005e40000100a00 */
[----:B--2---:R-:W-:Y:S02]  /*26450*/  HMMA.16816.F32 R4, R12, R10, R24 ;  /* 0x0000000a0c04723c */ /* 0x004fe40000001818 */
[----:B------:R-:W2:Y:S04]  /*26460*/  LDL.LU R24, [R1+0x75c] ;  /* 0x00075c0001187983 */ /* 0x000ea80000300800 */
[----:B------:R-:W2:-:S13]  /*26470*/  LDL.LU R25, [R1+0x768] ;  /* 0x0007680001197983 */ /* 0x000e9a0000300800 */
[----:B------:R-:W-:Y:S04]  /*26480*/  STL.64 [R1+0x2c0], R4 ;  /* 0x0002c00401007387 */ /* 0x000fe80000100a00 */
[----:B------:R-:W-:Y:S04]  /*26490*/  STL.64 [R1+0x2c8], R6 ;  /* 0x0002c80601007387 */ /* 0x000fe80000100a00 */
        /* <DEDUP_REMOVED lines=47> */
[----:B------:R-:W2:Y:S01]  /*26790*/  LDL.LU R27, [R1+0x25c] ;  /* 0x00025c00011b7983 */ /* 0x000ea20000300800 */
[C---:B------:R-:W-:Y:S03]  /*267a0*/  HMMA.16816.F32 R4, R12.reuse, R8, R4 ;  /* 0x000000080c04723c */ /* 0x040fe60000001804 */
[----:B--2---:R-:W-:Y:S04]  /*267b0*/  STL.64 [R1+0x18c0], R26 ;  /* 0x0018c01a01007387 */ /* 0x004fe80000100a00 */
[----:B---3--:R0:W-:Y:S04]  /*267c0*/  STL.64 [R1+0x18b8], R24 ;  /* 0x0018b81801007387 */ /* 0x0081e80000100a00 */
        /* <DEDUP_REMOVED lines=8> */
[----:B------:R-:W2:Y:S04]  /*26850*/  LDL.LU R26, [R1+0x278] ;  /* 0x00027800011a7983 */ /* 0x000ea80000300800 */
[----:B------:R-:W2:Y:S04]  /*26860*/  LDL.LU R27, [R1+0x27c] ;  /* 0x00027c00011b7983 */ /* 0x000ea80000300800 */
[----:B------:R-:W3:Y:S04]  /*26870*/  LDL.LU R0, [R1+0x76c] ;  /* 0x00076c0001007983 */ /* 0x000ee80000300800 */
        /* <DEDUP_REMOVED lines=15> */
[----:B------:R-:W2:Y:S01]  /*26970*/  LDL.LU.64 R20, [R1+0x1908] ;  /* 0x0019080001147983 */ /* 0x000ea20000300a00 */
[----:B------:R-:W-:-:S02]  /*26980*/  IMAD R28, R28, 0x100, R2 ;  /* 0x000001001c1c7824 */ /* 0x000fc400078e0202 */
[----:B------:R-:W-:Y:S02]  /*26990*/  IMAD R29, R29, 0x100, R3 ;  /* 0x000001001d1d7824 */ /* 0x000fe400078e0203 */
[----:B--2---:R-:W-:Y:S02]  /*269a0*/  IMAD R22, R22, 0x100, R20 ;  /* 0x0000010016167824 */ /* 0x004fe400078e0214 */
[----:B------:R-:W-:Y:S01]  /*269b0*/  IMAD R23, R23, 0x100, R21 ;  /* 0x0000010017177824 */ /* 0x000fe200078e0215 */
[----:B------:R-:W2:Y:S04]  /*269c0*/  LDL.LU R20, [R1+0x1904] ;  /* 0x0019040001147983 */ /* 0x000ea80000300800 */
[----:B------:R-:W2:Y:S04]  /*269d0*/  LDL.LU R21, [R1+0x1900] ;  /* 0x0019000001157983 */ /* 0x000ea80000300800 */
[----:B------:R-:W4:Y:S04]  /*269e0*/  LDL.LU R2, [R1+0x18fc] ;  /* 0x0018fc0001027983 */ /* 0x000f280000300800 */
[----:B------:R-:W4:Y:S02]  /*269f0*/  LDL.LU R3, [R1+0x18f8] ;  /* 0x0018f80001037983 */ /* 0x000f240000300800 */
[----:B----4-:R-:W-:Y:S02]  /*26a00*/  HMMA.16816.F32 R12, R12, R2, R16 ;  /* 0x000000020c0c723c */ /* 0x010fe40000001810 */
[----:B------:R-:W2:Y:S04]  /*26a10*/  LDL.LU.64 R18, [R1+0x18f0] ;  /* 0x0018f00001127983 */ /* 0x000ea80000300a00 */
[----:B------:R-:W2:-:S13]  /*26a20*/  LDL.LU.64 R16, [R1+0x18e8] ;  /* 0x0018e80001107983 */ /* 0x000e9a0000300a00 */
[----:B------:R0:W-:Y:S04]  /*26a30*/  STL.64 [R1+0xf0], R12 ;  /* 0x0000f00c01007387 */ /* 0x0001e80000100a00 */
[----:B------:R1:W-:Y:S01]  /*26a40*/  STL.64 [R1+0xf8], R14 ;  /* 0x0000f80e01007387 */ /* 0x0003e20000100a00 */
[----:B0-----:R-:W-:Y:S02]  /*26a50*/  F2FP.F16.E5M2.UNPACK_B R12, R22 ;  /* 0x00000016ff0c723e */ /* 0x001fe400020004ff */
[----:B------:R-:W-:Y:S02]  /*26a60*/  F2FP.F16.E5M2.UNPACK_B R13, R23 ;  /* 0x00000017ff0d723e */ /* 0x000fe400020004ff */
[----:B-1----:R-:W-:Y:S02]  /*26a70*/  F2FP.F16.E5M2.UNPACK_B R14, R28 ;  /* 0x0000001cff0e723e */ /* 0x002fe400020004ff */
[----:B------:R-:W-:Y:S01]  /*26a80*/  F2FP.F16.E5M2.UNPACK_B R15, R29 ;  /* 0x0000001dff0f723e */ /* 0x000fe200020004ff */
[----:B------:R-:W3:Y:S04]  /*26a90*/  LDL.LU R22, [R1+0x754] ;  /* 0x0007540001167983 */ /* 0x000ee80000300800 */
[----:B------:R-:W4:Y:S04]  /*26aa0*/  LDL.LU R23, [R1+0x760] ;  /* 0x0007600001177983 */ /* 0x000f280000300800 */
[----:B------:R-:W3:Y:S01]  /*26ab0*/  LDL.LU R28, [R1+0x758] ;  /* 0x00075800011c7983 */ /* 0x000ee20000300800 */
[----:B--2---:R-:W-:-:S15]  /*26ac0*/  HMMA.16816.F32 R16, R12, R20, R16 ;  /* 0x000000140c10723c */ /* 0x004fde0000001810 */
        /* <DEDUP_REMOVED lines=34> */
[----:B------:R-:W4:Y:S04]  /*26cf0*/  LDL.LU.64 R24, [R1+0x1898] ;  /* 0x0018980001187983 */ /* 0x000f280000300a00 */
[----:B------:R-:W-:Y:S04]  /*26d00*/  STL.64 [R1+0x1860], R10 ;  /* 0x0018600a01007387 */ /* 0x000fe80000100a00 */
[----:B------:R0:W-:Y:S04]  /*26d10*/  STL.64 [R1+0x1858], R8 ;  /* 0x0018580801007387 */ /* 0x0001e80000100a00 */
[----:B0-----:R-:W2:Y:S04]  /*26d20*/  LDL.LU R8, [R1+0x230] ;  /* 0x0002300001087983 */ /* 0x001ea80000300800 */
[----:B------:R-:W2:Y:S04]  /*26d30*/  LDL.LU R9, [R1+0x234] ;  /* 0x0002340001097983 */ /* 0x000ea80000300800 */
[----:B------:R-:W2:Y:S04]  /*26d40*/  LDL.LU R10, [R1+0x238] ;  /* 0x00023800010a7983 */ /* 0x000ea80000300800 */
[----:B------:R-:W2:Y:S01]  /*26d50*/  LDL.LU R11, [R1+0x23c] ;  /* 0x00023c00010b7983 */ /* 0x000ea20000300800 */
[----:B------:R-:W-:Y:S01]  /*26d60*/  IMAD R22, R22, 0x100, R28 ;  /* 0x0000010016167824 */ /* 0x000fe200078e021c */
[----:B--2---:R-:W-:Y:S01]  /*26d70*/  HMMA.16816.F32 R8, R12, R6, R8 ;  /* 0x000000060c08723c */ /* 0x004fe20000001808 */
[----:B----4-:R-:W-:-:S15]  /*26d80*/  IMAD R23, R24, 0x100, R23 ;  /* 0x0000010018177824 */ /* 0x010fde00078e0217 */
[----:B------:R-:W-:-:S03]  /*26d90*/  NOP ;  /* 0x0000000000007918 */ /* 0x000fc60000000000 */
[----:B------:R-:W-:Y:S04]  /*26da0*/  STL.64 [R1+0x230], R8 ;  /* 0x0002300801007387 */ /* 0x000fe80000100a00 */
[----:B------:R3:W-:Y:S02]  /*26db0*/  STL.64 [R1+0x238], R10 ;  /* 0x0002380a01007387 */ /* 0x0007e40000100a00 */
[----:B---3--:R-:W-:Y:S02]  /*26dc0*/  HMMA.16816.F32 R8, R12, R4, R16 ;  /* 0x000000040c08723c */ /* 0x008fe40000001810 */
[----:B------:R-:W-:Y:S04]  /*26dd0*/  STL.64 [R1+0x1840], R6 ;  /* 0x0018400601007387 */ /* 0x000fe80000100a00 */
[----:B------:R-:W-:Y:S01]  /*26de0*/  STL.64 [R1+0x1838], R4 ;  /* 0x0018380401007387 */ /* 0x000fe20000100a00 */
[----:B------:R-:W-:-:S02]  /*26df0*/  IMAD R28, R26, 0x100, R25 ;  /* 0x000001001a1c7824 */ /* 0x000fc400078e0219 */
[----:B------:R-:W-:-:S10]  /*26e00*/  IMAD R29, R0, 0x100, R27 ;  /* 0x00000100001d7824 */ /* 0x000fd400078e021b */
[----:B------:R-:W-:Y:S04]  /*26e10*/  STL.64 [R1+0x220], R8 ;  /* 0x0002200801007387 */ /* 0x000fe80000100a00 */
[----:B------:R-:W-:Y:S04]  /*26e20*/  STL.64 [R1+0x228], R10 ;  /* 0x0002280a01007387 */ /* 0x000fe80000100a00 */
        /* <DEDUP_REMOVED lines=13> */
[----:B----4-:R0:W-:Y:S04]  /*26f00*/  STL [R1+0x1808], R0 ;  /* 0x0018080001007387 */ /* 0x0101e80000100800 */
[----:B0-----:R-:W4:Y:S04]  /*26f10*/  LDL.LU R0, [R1+0x788] ;  /* 0x0007880001007983 */ /* 0x001f280000300800 */
[----:B----4-:R0:W-:Y:S04]  /*26f20*/  STL [R1+0x180c], R0 ;  /* 0x00180c0001007387 */ /* 0x0101e80000100800 */
[----:B0-----:R-:W4:Y:S04]  /*26f30*/  LDL.LU R0, [R1+0x780] ;  /* 0x0007800001007983 */ /* 0x001f280000300800 */
[----:B----4-:R0:W-:Y:S04]  /*26f40*/  STL [R1+0x1810], R0 ;  /* 0x0018100001007387 */ /* 0x0101e80000100800 */
[----:B0-----:R-:W4:Y:S04]  /*26f50*/  LDL.LU R0, [R1+0x778] ;  /* 0x0007780001007983 */ /* 0x001f280000300800 */
[----:B---3--:R-:W-:Y:S04]  /*26f60*/  STL.64 [R1+0x17e0], R26 ;  /* 0x0017e01a01007387 */ /* 0x008fe80000100a00 */
[----:B--2---:R0:W-:Y:S04]  /*26f70*/  STL.64 [R1+0x17d8], R24 ;  /* 0x0017d81801007387 */ /* 0x0041e80000100a00 */
        /* <DEDUP_REMOVED lines=50> */
[----:B------:R-:W-:Y:S03]  /*272a0*/  HMMA.16816.F32 R12, R12, R2, R20 ;  /* 0x000000020c0c723c */ /* 0x000fe60000001814 */
[----:B---3--:R-:W-:Y:S04]  /*272b0*/  STL.64 [R1+0x1830], R26 ;  /* 0x0018301a01007387 */ /* 0x008fe80000100a00 */
[----:B--2---:R0:W-:Y:S04]  /*272c0*/  STL.64 [R1+0x1828], R24 ;  /* 0x0018281801007387 */ /* 0x0041e80000100a00 */
[----:B0-----:R-:W2:Y:S04]  /*272d0*/  LDL.LU R24, [R1+0x1c0] ;  /* 0x0001c00001187983 */ /* 0x001ea80000300800 */
[----:B------:R-:W2:Y:S04]  /*272e0*/  LDL.LU R25, [R1+0x1c4] ;  /* 0x0001c40001197983 */ /* 0x000ea80000300800 */
[----:B------:R-:W2:Y:S04]  /*272f0*/  LDL.LU R26, [R1+0x1c8] ;  /* 0x0001c800011a7983 */ /* 0x000ea80000300800 */
[----:B------:R-:W2:Y:S04]  /*27300*/  LDL.LU R27, [R1+0x1cc] ;  /* 0x0001cc00011b7983 */ /* 0x000ea80000300800 */
[----:B------:R-:W3:Y:S04]  /*27310*/  LDL.LU.64 R22, [R1+0x1890] ;  /* 0x0018900001167983 */ /* 0x000ee80000300a00 */
[----:B------:R-:W2:Y:S04]  /*27320*/  LDL.LU.64 R20, [R1+0x1888] ;  /* 0x0018880001147983 */ /* 0x000ea80000300a00 */
[----:B------:R-:W-:Y:S04]  /*27330*/  STL.64 [R1+0xe0], R12 ;  /* 0x0000e00c01007387 */ /* 0x000fe80000100a00 */
[----:B------:R0:W-:Y:S02]  /*27340*/  STL.64 [R1+0xe8], R14 ;  /* 0x0000e80e01007387 */ /* 0x0001e40000100a00 */
[----:B0-----:R-:W-:-:S02]  /*27350*/  F2FP.F16.E5M2.UNPACK_B R14, R28 ;  /* 0x0000001cff0e723e */ /* 0x001fc400020004ff */
[----:B------:R-:W-:Y:S02]  /*27360*/  F2FP.F16.E5M2.UNPACK_B R15, R29 ;  /* 0x0000001dff0f723e */ /* 0x000fe400020004ff */
[----:B---3--:R-:W-:Y:S02]  /*27370*/  F2FP.F16.E5M2.UNPACK_B R12, R22 ;  /* 0x00000016ff0c723e */ /* 0x008fe400020004ff */
        /* <DEDUP_REMOVED lines=48> */
[----:B------:R-:W3:Y:S02]  /*27680*/  LDL.LU R0, [R1+0x1810] ;  /* 0x0018100001007983 */ /* 0x000ee40000300800 */
[----:B---3--:R-:W-:-:S02]  /*27690*/  IMAD R23, R23, 0x100, R0 ;  /* 0x0000010017177824 */ /* 0x008fc400078e0200 */
[----:B------:R-:W3:Y:S01]  /*276a0*/  LDL.LU R0, [R1+0x180c] ;  /* 0x00180c0001007983 */ /* 0x000ee20000300800 */
[----:B--2---:R-:W-:Y:S01]  /*276b0*/  HMMA.16816.F32 R12, R12, R2, R24 ;  /* 0x000000020c0c723c */ /* 0x004fe20000001818 */
[----:B---3--:R-:W-:Y:S02]  /*276c0*/  IMAD R28, R28, 0x100, R0 ;  /* 0x000001001c1c7824 */ /* 0x008fe400078e0200 */
[----:B------:R-:W2:Y:S04]  /*276d0*/  LDL.LU R0, [R1+0x1808] ;  /* 0x0018080001007983 */ /* 0x000ea80000300800 */
[----:B------:R-:W3:Y:S04]  /*276e0*/  LDL.LU.64 R26, [R1+0x1800] ;  /* 0x00180000011a7983 */ /* 0x000ee80000300a00 */
[----:B------:R-:W3:Y:S04]  /*276f0*/  LDL.LU.64 R24, [R1+0x17f8] ;  /* 0x0017f80001187983 */ /* 0x000ee80000300a00 */
        /* <DEDUP_REMOVED lines=9> */
[----:B---3--:R-:W-:-:S15]  /*27790*/  HMMA.16816.F32 R24, R12, R20, R24 ;  /* 0x000000140c18723c */ /* 0x008fde0000001818 */
[----:B------:R-:W-:-:S04]  /*277a0*/  NOP ;  /* 0x0000000000007918 */ /* 0x000fc80000000000 */
[----:B------:R-:W-:Y:S04]  /*277b0*/  STL.64 [R1+0x1a0], R24 ;  /* 0x0001a01801007387 */ /* 0x000fe80000100a00 */
[----:B------:R0:W-:Y:S04]  /*277c0*/  STL.64 [R1+0x1a8], R26 ;  /* 0x0001a81a01007387 */ /* 0x0001e80000100a00 */
[----:B0-----:R-:W2:Y:S04]  /*277d0*/  LDL.LU.64 R26, [R1+0x17f0] ;  /* 0x0017f000011a7983 */ /* 0x001ea80000300a00 */
[----:B------:R-:W2:Y:S04]  /*277e0*/  LDL.LU.64 R24, [R1+0x17e8] ;  /* 0x0017e80001187983 */ /* 0x000ea80000300a00 */
[----:B------:R-:W-:Y:S01]  /*277f0*/  STL [R1+0x17a4], R21 ;  /* 0x0017a41501007387 */ /* 0x000fe20000100800 */
        /* <DEDUP_REMOVED lines=17> */
[----:B------:R-:W3:Y:S02]  /*27910*/  LDL.LU R19, [R1+0x17c] ;  /* 0x00017c0001137983 */ /* 0x000ee40000300800 */
[----:B---3--:R-:W-:-:S15]  /*27920*/  HMMA.16816.F32 R16, R12, R10, R16 ;  /* 0x0000000a0c10723c */ /* 0x008fde0000001810 */
[----:B------:R-:W-:-:S04]  /*27930*/  NOP ;  /* 0x0000000000007918 */ /* 0x000fc80000000000 */
[----:B------:R-:W-:Y:S04]  /*27940*/  STL.64 [R1+0x170], R16 ;  /* 0x0001701001007387 */ /* 0x000fe80000100a00 */
[----:B------:R2:W-:Y:S02]  /*27950*/  STL.64 [R1+0x178], R18 ;  /* 0x0001781201007387 */ /* 0x0005e40000100a00 */
[----:B--2---:R-:W-:Y:S02]  /*27960*/  HMMA.16816.F32 R16, R12, R8, R24 ;  /* 0x000000080c10723c */ /* 0x004fe40000001818 */
[----:B------:R-:W-:Y:S04]  /*27970*/  STL.64 [R1+0x1760], R10 ;  /* 0x0017600a01007387 */ /* 0x000fe80000100a00 */
[----:B------:R0:W-:-:S13]  /*27980*/  STL.64 [R1+0x1758], R8 ;  /* 0x0017580801007387 */ /* 0x0001da0000100a00 */
[----:B------:R-:W-:Y:S04]  /*27990*/  STL.64 [R1+0x160], R16 ;  /* 0x0001601001007387 */ /* 0x000fe80000100a00 */
[----:B------:R-:W-:Y:S04]  /*279a0*/  STL.64 [R1+0x168], R18 ;  /* 0x0001681201007387 */ /* 0x000fe80000100a00 */
[----:B------:R-:W2:Y:S04]  /*279b0*/  LDL.LU R24, [R1+0x10] ;  /* 0x0000100001187983 */ /* 0x000ea80000300800 */
[----:B------:R-:W2:Y:S04]  /*279c0*/  LDL.LU R25, [R1+0x14] ;  /* 0x0000140001197983 */ /* 0x000ea80000300800 */
[----:B------:R-:W3:Y:S04]  /*279d0*/  LDL.LU R26, [R1+0x18] ;  /* 0x00001800011a7983 */ /* 0x000ee80000300800 */
[----:B------:R-:W3:Y:S04]  /*279e0*/  LDL.LU R27, [R1+0x1c] ;  /* 0x00001c00011b7983 */ /* 0x000ee80000300800 */
[----:B0-----:R-:W4:Y:S04]  /*279f0*/  LDL.LU R8, [R1+0x70] ;  /* 0x0000700001087983 */ /* 0x001f280000300800 */
        /* <DEDUP_REMOVED lines=62> */
[----:B------:R-:W-:-:S02]  /*27de0*/  IMAD R28, R28, 0x100, R3 ;  /* 0x000001001c1c7824 */ /* 0x000fc400078e0203 */
[----:B---3--:R-:W-:Y:S02]  /*27df0*/  IMAD R23, R23, 0x100, R2 ;  /* 0x0000010017177824 */ /* 0x008fe400078e0202 */
[----:B--2---:R-:W-:Y:S02]  /*27e00*/  IMAD R22, R22, 0x100, R21 ;  /* 0x0000010016167824 */ /* 0x004fe400078e0215 */
[----:B------:R-:W2:Y:S04]  /*27e10*/  LDL.LU R21, [R1+0x17a4] ;  /* 0x0017a40001157983 */ /* 0x000ea80000300800 */
[----:B------:R-:W3:Y:S04]  /*27e20*/  LDL.LU R2, [R1+0x17a0] ;  /* 0x0017a00001027983 */ /* 0x000ee80000300800 */
[----:B------:R-:W3:Y:S01]  /*27e30*/  LDL.LU R3, [R1+0x179c] ;  /* 0x00179c0001037983 */ /* 0x000ee20000300800 */
[----:B------:R-:W-:-:S03]  /*27e40*/  IMAD R29, R29, 0x100, R0 ;  /* 0x000001001d1d7824 */ /* 0x000fc600078e0200 */
[----:B------:R-:W2:Y:S01]  /*27e50*/  LDL.LU R0, [R1+0x1798] ;  /* 0x0017980001007983 */ /* 0x000ea20000300800 */
[----:B---3--:R-:W-:Y:S03]  /*27e60*/  HMMA.16816.F32 R12, R12, R2, R16 ;  /* 0x000000020c0c723c */ /* 0x008fe60000001810 */
        /* <DEDUP_REMOVED lines=44> */
[----:B------:R-:W2:-:S13]  /*28130*/  LDL.LU.64 R24, [R1+0x1738] ;  /* 0x0017380001187983 */ /* 0x000e9a0000300a00 */
[----:B------:R0:W-:Y:S04]  /*28140*/  STL.64 [R1+0x30], R8 ;  /* 0x0000300801007387 */ /* 0x0001e80000100a00 */
[----:B------:R1:W-:Y:S04]  /*28150*/  STL.64 [R1+0x38], R10 ;  /* 0x0000380a01007387 */ /* 0x0003e80000100a00 */
[----:B0-----:R-:W3:Y:S04]  /*28160*/  LDL.LU R8, [R1] ;  /* 0x0000000001087983 */ /* 0x001ee80000300800 */
[----:B------:R-:W3:Y:S04]  /*28170*/  LDL.LU R9, [R1+0x4] ;  /* 0x0000040001097983 */ /* 0x000ee80000300800 */
[----:B-1----:R-:W3:Y:S01]  /*28180*/  LDL.LU R10, [R1+0x8] ;  /* 0x00000800010a7983 */ /* 0x002ee20000300800 */
[----:B------:R-:W-:Y:S01]  /*28190*/  IMAD.MOV.U32 R11, RZ, RZ, R0 ;  /* 0x000000ffff0b7224 */ /* 0x000fe200078e0000 */
[----:B--2---:R-:W-:-:S15]  /*281a0*/  HMMA.16816.F32 R24, R12, R6, R24 ;  /* 0x000000060c18723c */ /* 0x004fde0000001818 */
[----:B------:R-:W-:-:S04]  /*281b0*/  NOP ;  /* 0x0000000000007918 */ /* 0x000fc80000000000 */
[----:B------:R-:W-:Y:S04]  /*281c0*/  STL.64 [R1+0x10], R24 ;  /* 0x0000101801007387 */ /* 0x000fe80000100a00 */
[----:B------:R0:W-:Y:S01]  /*281d0*/  STL [R1+0x18], R26 ;  /* 0x0000181a01007387 */ /* 0x0001e20000100800 */
[----:B------:R-:W-:-:S03]  /*281e0*/  IMAD.MOV.U32 R0, RZ, RZ, R27 ;  /* 0x000000ffff007224 */ /* 0x000fc600078e001b */
[----:B0-----:R-:W2:Y:S04]  /*281f0*/  LDL.LU.64 R26, [R1+0x1730] ;  /* 0x00173000011a7983 */ /* 0x001ea80000300a00 */
[----:B------:R-:W2:Y:S01]  /*28200*/  LDL.LU.64 R24, [R1+0x1728] ;  /* 0x0017280001187983 */ /* 0x000ea20000300a00 */
[----:B---3--:R-:W-:Y:S03]  /*28210*/  HMMA.16816.F32 R8, R12, R4, R8 ;  /* 0x000000040c08723c */ /* 0x008fe60000001808 */
[----:B------:R-:W-:-:S15]  /*28220*/  STL [R1+0x1498], R0 ;  /* 0x0014980001007387 */ /* 0x000fde0000100800 */
[----:B------:R-:W-:Y:S01]  /*28230*/  NOP ;  /* 0x0000000000007918 */ /* 0x000fe20000000000 */
[----:B------:R-:W-:Y:S04]  /*28240*/  STL.64 [R1], R8 ;  /* 0x0000000801007387 */ /* 0x000fe80000100a00 */
[----:B------:R-:W-:Y:S01]  /*28250*/  STL.64 [R1+0x8], R10 ;  /* 0x0000080a01007387 */ /* 0x000fe20000100a00 */
[----:B--2---:R-:W-:-:S15]  /*28260*/  HMMA.16816.F32 R24, R12, R2, R24 ;  /* 0x000000020c18723c */ /* 0x004fde0000001818 */
        /* <DEDUP_REMOVED lines=25> */
[----:B----4-:R-:W-:-:S02]  /*28400*/  IMAD R5, R19, 0x100, R18 ;  /* 0x0000010013057824 */ /* 0x010fc400078e0212 */
[----:B------:R-:W-:Y:S01]  /*28410*/  IMAD R4, R17, 0x100, R16 ;  /* 0x0000010011047824 */ /* 0x000fe200078e0210 */
        /* <DEDUP_REMOVED lines=11> */
[----:B---3--:R-:W-:Y:S04]  /*284d0*/  STL.64 [R1+0x1710], R26 ;  /* 0x0017101a01007387 */ /* 0x008fe80000100a00 */
[----:B--2---:R0:W-:Y:S04]  /*284e0*/  STL.64 [R1+0x1708], R24 ;  /* 0x0017081801007387 */ /* 0x0041e80000100a00 */
[----:B0-----:R-:W2:Y:S04]  /*284f0*/  LDL.LU R24, [R1+0x40] ;  /* 0x0000400001187983 */ /* 0x001ea80000300800 */
[----:B------:R-:W2:Y:S04]  /*28500*/  LDL.LU R25, [R1+0x44] ;  /* 0x0000440001197983 */ /* 0x000ea80000300800 */
[----:B------:R-:W3:Y:S04]  /*28510*/  LDL.LU R26, [R1+0x48] ;  /* 0x00004800011a7983 */ /* 0x000ee80000300800 */
[----:B------:R-:W3:Y:S01]  /*28520*/  LDL.LU R27, [R1+0x4c] ;  /* 0x00004c00011b7983 */ /* 0x000ee20000300800 */
[----:B------:R-:W-:-:S02]  /*28530*/  IMAD R6, R21, 0x100, R20 ;  /* 0x0000010015067824 */ /* 0x000fc400078e0214 */
[----:B------:R-:W-:Y:S01]  /*28540*/  IMAD R7, R28, 0x100, R29 ;  /* 0x000001001c077824 */ /* 0x000fe200078e021d */
[----:B---3--:R-:W-:Y:S04]  /*28550*/  STL.64 [R1+0x1720], R26 ;  /* 0x0017201a01007387 */ /* 0x008fe80000100a00 */
[----:B--2---:R0:W-:Y:S04]  /*28560*/  STL.64 [R1+0x1718], R24 ;  /* 0x0017181801007387 */ /* 0x0041e80000100a00 */
[----:B0-----:R-:W2:Y:S04]  /*28570*/  LDL.LU R24, [R1+0x20] ;  /* 0x0000200001187983 */ /* 0x001ea80000300800 */
[----:B------:R-:W2:Y:S04]  /*28580*/  LDL.LU R25, [R1+0x24] ;  /* 0x0000240001197983 */ /* 0x000ea80000300800 */
[----:B------:R-:W2:Y:S04]  /*28590*/  LDL.LU R26, [R1+0x28] ;  /* 0x00002800011a7983 */ /* 0x000ea80000300800 */
[----:B------:R-:W2:Y:S01]  /*285a0*/  LDL.LU R27, [R1+0x2c] ;  /* 0x00002c00011b7983 */ /* 0x000ea20000300800 */
[----:B------:R-:W-:-:S02]  /*285b0*/  F2FP.F16.E5M2.UNPACK_B R20, R23.H1 ;  /* 0x00000017ff14723e */ /* 0x000fc400030004ff */
[----:B------:R-:W-:Y:S02]  /*285c0*/  F2FP.F16.E5M2.UNPACK_B R21, R22.H1 ;  /* 0x00000016ff15723e */ /* 0x000fe400030004ff */
[----:B------:R-:W-:Y:S02]  /*285d0*/  F2FP.F16.E5M2.UNPACK_B R12, R4 ;  /* 0x00000004ff0c723e */ /* 0x000fe400020004ff */
[----:B------:R-:W-:Y:S02]  /*285e0*/  F2FP.F16.E5M2.UNPACK_B R13, R5 ;  /* 0x00000005ff0d723e */ /* 0x000fe400020004ff */
[----:B------:R-:W-:Y:S02]  /*285f0*/  F2FP.F16.E5M2.UNPACK_B R14, R6 ;  /* 0x00000006ff0e723e */ /* 0x000fe400020004ff */
[----:B------:R-:W-:Y:S01]  /*28600*/  F2FP.F16.E5M2.UNPACK_B R15, R7 ;  /* 0x00000007ff0f723e */ /* 0x000fe200020004ff */
        /* <DEDUP_REMOVED lines=20> */
[----:B------:R-:W-:-:S02]  /*28750*/  F2FP.F16.E5M2.UNPACK_B R18, R18.H1 ;  /* 0x00000012ff12723e */ /* 0x000fc400030004ff */
[----:B----4-:R-:W-:-:S07]  /*28760*/  F2FP.F16.E5M2.UNPACK_B R19, R19.H1 ;  /* 0x00000013ff13723e */ /* 0x010fce00030004ff */
[----:B--2---:R-:W-:-:S15]  /*28770*/  HMMA.16816.F32 R24, R12, R18, R24 ;  /* 0x000000120c18723c */ /* 0x004fde0000001818 */
[----:B------:R-:W-:-:S04]  /*28780*/  NOP ;  /* 0x0000000000007918 */ /* 0x000fc80000000000 */
[----:B------:R-:W-:Y:S04]  /*28790*/  STL.64 [R1+0x4b0], R24 ;  /* 0x0004b01801007387 */ /* 0x000fe80000100a00 */
[----:B------:R0:W-:Y:S04]  /*287a0*/  STL.64 [R1+0x4b8], R26 ;  /* 0x0004b81a01007387 */ /* 0x0001e80000100a00 */
[----:B0-----:R-:W2:Y:S04]  /*287b0*/  LDL.LU.64 R26, [R1+0x1710] ;  /* 0x00171000011a7983 */ /* 0x001ea80000300a00 */
[----:B------:R-:W2:Y:S01]  /*287c0*/  LDL.LU.64 R24, [R1+0x1708] ;  /* 0x0017080001187983 */ /* 0x000ea20000300a00 */
[----:B------:R-:W-:-:S02]  /*287d0*/  F2FP.F16.E5M2.UNPACK_B R16, R16.H1 ;  /* 0x00000010ff10723e */ /* 0x000fc400030004ff */
[----:B------:R-:W-:-:S07]  /*287e0*/  F2FP.F16.E5M2.UNPACK_B R17, R17.H1 ;  /* 0x00000011ff11723e */ /* 0x000fce00030004ff */
[----:B--2---:R-:W-:-:S15]  /*287f0*/  HMMA.16816.F32 R24, R12, R16, R24 ;  /* 0x000000100c18723c */ /* 0x004fde0000001818 */
[----:B------:R-:W-:-:S04]  /*28800*/  NOP ;  /* 0x0000000000007918 */ /* 0x000fc80000000000 */
[----:B------:R-:W-:Y:S04]  /*28810*/  STL.64 [R1+0x60], R24 ;  /* 0x0000601801007387 */ /* 0x000fe80000100a00 */
[----:B------:R0:W-:Y:S04]  /*28820*/  STL.64 [R1+0x68], R26 ;  /* 0x0000681a01007387 */ /* 0x0001e80000100a00 */
[----:B0-----:R-:W2:Y:S04]  /*28830*/  LDL.LU.64 R26, [R1+0x1700] ;  /* 0x00170000011a7983 */ /* 0x001ea80000300a00 */
[----:B------:R-:W2:Y:S01]  /*28840*/  LDL.LU.64 R24, [R1+0x16f8] ;  /* 0x0016f80001187983 */ /* 0x000ea20000300a00 */
[----:B------:R-:W-:-:S02]  /*28850*/  F2FP.F16.E5M2.UNPACK_B R10, R10.H1 ;  /* 0x0000000aff0a723e */ /* 0x000fc400030004ff */
[----:B---3--:R-:W-:Y:S01]  /*28860*/  F2FP.F16.E5M2.UNPACK_B R11, R11.H1 ;  /* 0x0000000bff0b723e */ /* 0x008fe200030004ff */
[----:B------:R0:W-:Y:S04]  /*28870*/  STL.64 [R1+0x16c0], R18 ;  /* 0x0016c01201007387 */ /* 0x0001e80000100a00 */
[----:B0-----:R-:W3:Y:S04]  /*28880*/  LDL.LU R18, [R1+0x1208] ;  /* 0x0012080001127983 */ /* 0x001ee80000300800 */
[----:B------:R-:W4:Y:S04]  /*28890*/  LDL.LU R19, [R1+0x1210] ;  /* 0x0012100001137983 */ /* 0x000f280000300800 */
[----:B------:R0:W-:Y:S04]  /*288a0*/  STL.64 [R1+0x16b8], R16 ;  /* 0x0016b81001007387 */ /* 0x0001e80000100a00 */
[----:B0-----:R-:W3:Y:S01]  /*288b0*/  LDL.LU R17, [R1+0x1200] ;  /* 0x0012000001117983 */ /* 0x001ee20000300800 */
        /* <DEDUP_REMOVED lines=15> */
[----:B------:R-:W-:Y:S01]  /*289b0*/  F2FP.F16.E5M2.UNPACK_B R7, R7.H1 ;  /* 0x00000007ff07723e */ /* 0x000fe200030004ff */
        /* <DEDUP_REMOVED lines=13> */
[----:B------:R-:W-:Y:S02]  /*28a90*/  F2FP.F16.E5M2.UNPACK_B R5, R5.H1 ;  /* 0x00000005ff05723e */ /* 0x000fe400030004ff */
[----:B------:R-:W-:Y:S02]  /*28aa0*/  F2FP.F16.E5M2.UNPACK_B R2, R2.H1 ;  /* 0x00000002ff02723e */ /* 0x000fe400030004ff */
[----:B------:R-:W-:Y:S01]  /*28ab0*/  F2FP.F16.E5M2.UNPACK_B R3, R3.H1 ;  /* 0x00000003ff03723e */ /* 0x000fe200030004ff */
[----:B------:R-:W-:Y:S04]  /*28ac0*/  STL.64 [R1+0x1680], R6 ;  /* 0x0016800601007387 */ /* 0x000fe80000100a00 */
[----:B------:R2:W-:Y:S01]  /*28ad0*/  STL.64 [R1+0x1678], R4 ;  /* 0x0016780401007387 */ /* 0x0005e20000100a00 */
[----:B---3--:R-:W-:-:S15]  /*28ae0*/  HMMA.16816.F32 R8, R12, R4, R8 ;  /* 0x000000040c08723c */ /* 0x008fde0000001808 */
[----:B------:R-:W-:-:S04]  /*28af0*/  NOP ;  /* 0x0000000000007918 */ /* 0x000fc80000000000 */
[----:B------:R-:W-:Y:S04]  /*28b00*/  STL.64 [R1+0x3e0], R8 ;  /* 0x0003e00801007387 */ /* 0x000fe80000100a00 */
[----:B------:R-:W-:Y:S04]  /*28b10*/  STL.64 [R1+0x3e8], R10 ;  /* 0x0003e80a01007387 */ /* 0x000fe80000100a00 */
[----:B------:R0:W-:Y:S04]  /*28b20*/  STL [R1+0x164c], R2 ;  /* 0x00164c0201007387 */ /* 0x0001e80000100800 */
[----:B------:R-:W-:Y:S01]  /*28b30*/  STL [R1+0x1648], R3 ;  /* 0x0016480301007387 */ /* 0x000fe20000100800 */
        /* <DEDUP_REMOVED lines=8> */
[----:B0-----:R-:W2:Y:S01]  /*28bc0*/  LDL.LU R2, [R1+0x122c] ;  /* 0x00122c0001027983 */ /* 0x001ea20000300800 */
[----:B------:R-:W-:-:S03]  /*28bd0*/  IMAD R29, R29, 0x100, R0 ;  /* 0x000001001d1d7824 */ /* 0x000fc600078e0200 */
[----:B--2---:R0:W-:Y:S04]  /*28be0*/  STL [R1+0x1650], R2 ;  /* 0x0016500201007387 */ /* 0x0041e80000100800 */
[----:B0-----:R-:W2:Y:S04]  /*28bf0*/  LDL.LU R2, [R1+0x1220] ;  /* 0x0012200001027983 */ /* 0x001ea80000300800 */
        /* <DEDUP_REMOVED lines=24> */
[----:B----4-:R-:W-:Y:S01]  /*28d80*/  IMAD R28, R28, 0x100, R19 ;  /* 0x000001001c1c7824 */ /* 0x010fe200078e0213 */
        /* <DEDUP_REMOVED lines=32> */
[C---:B----4-:R-:W-:Y:S03]  /*28f90*/  HMMA.16816.F32 R16, R12.reuse, R20, R16 ;  /* 0x000000140c10723c */ /* 0x050fe60000001810 */
[----:B---3--:R-:W-:Y:S04]  /*28fa0*/  STL.64 [R1+0x1670], R26 ;  /* 0x0016701a01007387 */ /* 0x008fe80000100a00 */
[----:B--2---:R0:W-:Y:S04]  /*28fb0*/  STL.64 [R1+0x1668], R24 ;  /* 0x0016681801007387 */ /* 0x0041e80000100a00 */
[----:B0-----:R-:W2:Y:S04]  /*28fc0*/  LDL.LU R24, [R1+0x380] ;  /* 0x0003800001187983 */ /* 0x001ea80000300800 */
[----:B------:R-:W2:Y:S04]  /*28fd0*/  LDL.LU R25, [R1+0x384] ;  /* 0x0003840001197983 */ /* 0x000ea80000300800 */
[----:B------:R-:W2:Y:S04]  /*28fe0*/  LDL.LU R26, [R1+0x388] ;  /* 0x00038800011a7983 */ /* 0x000ea80000300800 */
[----:B------:R-:W2:Y:S04]  /*28ff0*/  LDL.LU R27, [R1+0x38c] ;  /* 0x00038c00011b7983 */ /* 0x000ea80000300800 */
[----:B------:R-:W3:Y:S04]  /*29000*/  LDL.LU R22, [R1+0x121c] ;  /* 0x00121c0001167983 */ /* 0x000ee80000300800 */
[----:B------:R-:W4:Y:S04]  /*29010*/  LDL.LU R23, [R1+0x1228] ;  /* 0x0012280001177983 */ /* 0x000f280000300800 */
        /* <DEDUP_REMOVED lines=36> */
[----:B------:R-:W-:Y:S01]  /*29260*/  IMAD R22, R22, 0x100, R2 ;  /* 0x0000010016167824 */ /* 0x000fe200078e0202 */
[----:B---3--:R-:W-:-:S15]  /*29270*/  HMMA.16816.F32 R24, R12, R4, R24 ;  /* 0x000000040c18723c */ /* 0x008fde0000001818 */
[----:B------:R-:W-:-:S04]  /*29280*/  NOP ;  /* 0x0000000000007918 */ /* 0x000fc80000000000 */
[----:B------:R-:W-:Y:S04]  /*29290*/  STL.64 [R1+0x370], R24 ;  /* 0x0003701801007387 */ /* 0x000fe80000100a00 */
[----:B------:R0:W-:Y:S04]  /*292a0*/  STL.64 [R1+0x378], R26 ;  /* 0x0003781a01007387 */ /* 0x0001e80000100a00 */
[----:B0-----:R-:W2:Y:S04]  /*292b0*/  LDL.LU.64 R26, [R1+0x1660] ;  /* 0x00166000011a7983 */ /* 0x001ea80000300a00 */
[----:B------:R-:W2:Y:S04]  /*292c0*/  LDL.LU.64 R24, [R1+0x1658] ;  /* 0x0016580001187983 */ /* 0x000ea80000300a00 */
        /* <DEDUP_REMOVED lines=34> */
[----:B------:R-:W2:Y:S04]  /*294f0*/  LDL.LU.64 R24, [R1+0x1618] ;  /* 0x0016180001187983 */ /* 0x000ea80000300a00 */
[----:B------:R-:W-:Y:S04]  /*29500*/  STL.64 [R1+0x15e0], R18 ;  /* 0x0015e01201007387 */ /* 0x000fe80000100a00 */
[----:B------:R0:W-:Y:S01]  /*29510*/  STL.64 [R1+0x15d8], R16 ;  /* 0x0015d81001007387 */ /* 0x0001e20000100a00 */
[----:B--2---:R-:W-:-:S15]  /*29520*/  HMMA.16816.F32 R24, R12, R16, R24 ;  /* 0x000000100c18723c */ /* 0x004fde0000001818 */
[----:B------:R-:W-:-:S04]  /*29530*/  NOP ;  /* 0x0000000000007918 */ /* 0x000fc80000000000 */
[----:B------:R1:W-:Y:S04]  /*29540*/  STL.64 [R1+0x340], R24 ;  /* 0x0003401801007387 */ /* 0x0003e80000100a00 */
[----:B------:R2:W-:Y:S04]  /*29550*/  STL.64 [R1+0x348], R26 ;  /* 0x0003481a01007387 */ /* 0x0005e80000100a00 */
[----:B0-----:R-:W4:Y:S04]  /*29560*/  LDL.LU R16, [R1+0x320] ;  /* 0x0003200001107983 */ /* 0x001f280000300800 */
[----:B------:R-:W4:Y:S04]  /*29570*/  LDL.LU R17, [R1+0x324] ;  /* 0x0003240001117983 */ /* 0x000f280000300800 */
[----:B------:R-:W4:Y:S04]  /*29580*/  LDL.LU R18, [R1+0x328] ;  /* 0x0003280001127983 */ /* 0x000f280000300800 */
[----:B------:R-:W4:Y:S04]  /*29590*/  LDL.LU R19, [R1+0x32c] ;  /* 0x00032c0001137983 */ /* 0x000f280000300800 */
[----:B------:R-:W3:Y:S04]  /*295a0*/  LDL.LU R0, [R1+0x1278] ;  /* 0x0012780001007983 */ /* 0x000ee80000300800 */
[----:B-1----:R-:W3:Y:S04]  /*295b0*/  LDL.LU R24, [R1+0xf0] ;  /* 0x0000f00001187983 */ /* 0x002ee80000300800 */
[----:B------:R-:W3:Y:S04]  /*295c0*/  LDL.LU R25, [R1+0xf4] ;  /* 0x0000f40001197983 */ /* 0x000ee80000300800 */
[----:B--2---:R-:W2:Y:S04]  /*295d0*/  LDL.LU R26, [R1+0xf8] ;  /* 0x0000f800011a7983 */ /* 0x004ea80000300800 */
[----:B------:R-:W2:Y:S04]  /*295e0*/  LDL.LU R27, [R1+0xfc] ;  /* 0x0000fc00011b7983 */ /* 0x000ea80000300800 */
[----:B--2---:R-:W-:Y:S04]  /*295f0*/  STL.64 [R1+0x1590], R26 ;  /* 0x0015901a01007387 */ /* 0x004fe80000100a00 */
[----:B---3--:R0:W-:Y:S04]  /*29600*/  STL.64 [R1+0x1588], R24 ;  /* 0x0015881801007387 */ /* 0x0081e80000100a00 */
[----:B0-----:R-:W2:Y:S04]  /*29610*/  LDL.LU R24, [R1+0x330] ;  /* 0x0003300001187983 */ /* 0x001ea80000300800 */
[----:B------:R-:W2:Y:S04]  /*29620*/  LDL.LU R25, [R1+0x334] ;  /* 0x0003340001197983 */ /* 0x000ea80000300800 */
[----:B------:R-:W2:Y:S04]  /*29630*/  LDL.LU R26, [R1+0x338] ;  /* 0x00033800011a7983 */ /* 0x000ea80000300800 */
[----:B------:R-:W2:Y:S01]  /*29640*/  LDL.LU R27, [R1+0x33c] ;  /* 0x00033c00011b7983 */ /* 0x000ea20000300800 */
[C---:B----4-:R-:W-:Y:S03]  /*29650*/  HMMA.16816.F32 R16, R12.reuse, R8, R16 ;  /* 0x000000080c10723c */ /* 0x050fe60000001810 */
[----:B------:R-:W-:Y:S05]  /*29660*/  STL.64 [R1+0x15c0], R10 ;  /* 0x0015c00a01007387 */ /* 0x000fea0000100a00 */
[----:B--2---:R-:W-:-:S15]  /*29670*/  HMMA.16816.F32 R24, R12, R10, R24 ;  /* 0x0000000a0c18723c */ /* 0x004fde0000001818 */
[----:B------:R-:W-:-:S04]  /*29680*/  NOP ;  /* 0x0000000000007918 */ /* 0x000fc80000000000 */
[----:B------:R-:W-:Y:S04]  /*29690*/  STL.64 [R1+0x330], R24 ;  /* 0x0003301801007387 */ /* 0x000fe80000100a00 */
[----:B------:R-:W-:Y:S04]  /*296a0*/  STL.64 [R1+0x338], R26 ;  /* 0x0003381a01007387 */ /* 0x000fe80000100a00 */
[----:B------:R0:W-:Y:S04]  /*296b0*/  STL.64 [R1+0x15b8], R8 ;  /* 0x0015b80801007387 */ /* 0x0001e80000100a00 */
[----:B------:R-:W-:Y:S04]  /*296c0*/  STL.64 [R1+0x320], R16 ;  /* 0x0003201001007387 */ /* 0x000fe80000100a00 */
[----:B------:R1:W-:Y:S04]  /*296d0*/  STL.64 [R1+0x328], R18 ;  /* 0x0003281201007387 */ /* 0x0003e80000100a00 */
[----:B0-----:R-:W2:Y:S01]  /*296e0*/  LDL.LU R8, [R1+0x2d0] ;  /* 0x0002d00001087983 */ /* 0x001ea20000300800 */
[----:B-1----:R-:W-:-:S15]  /*296f0*/  HMMA.16816.F32 R16, R12, R6, R20 ;  /* 0x000000060c10723c */ /* 0x002fde0000001814 */
[----:B------:R-:W-:-:S04]  /*29700*/  NOP ;  /* 0x0000000000007918 */ /* 0x000fc80000000000 */
[----:B------:R-:W-:Y:S04]  /*29710*/  STL.64 [R1+0x310], R16 ;  /* 0x0003101001007387 */ /* 0x000fe80000100a00 */
[----:B------:R-:W-:Y:S04]  /*29720*/  STL.64 [R1+0x318], R18 ;  /* 0x0003181201007387 */ /* 0x000fe80000100a00 */
        /* <DEDUP_REMOVED lines=10> */
[----:B------:R-:W2:Y:S04]  /*297d0*/  LDL.LU R22, [R1+0x1240] ;  /* 0x0012400001167983 */ /* 0x000ea80000300800 */
[----:B------:R-:W4:Y:S04]  /*297e0*/  LDL.LU R21, [R1+0x124c] ;  /* 0x00124c0001157983 */ /* 0x000f280000300800 */
[----:B------:R-:W2:Y:S04]  /*297f0*/  LDL.LU R23, [R1+0x1248] ;  /* 0x0012480001177983 */ /* 0x000ea80000300800 */
[----:B--2---:R-:W-:Y:S04]  /*29800*/  STL.64 [R1+0x1610], R22 ;  /* 0x0016101601007387 */ /* 0x004fe80000100a00 */
[----:B----4-:R0:W-:Y:S04]  /*29810*/  STL.64 [R1+0x1608], R20 ;  /* 0x0016081401007387 */ /* 0x0101e80000100a00 */
[----:B0-----:R-:W2:Y:S04]  /*29820*/  LDL.LU R20, [R1+0x300] ;  /* 0x0003000001147983 */ /* 0x001ea80000300800 */
[----:B------:R-:W2:Y:S04]  /*29830*/  LDL.LU R21, [R1+0x304] ;  /* 0x0003040001157983 */ /* 0x000ea80000300800 */
[----:B------:R-:W2:Y:S04]  /*29840*/  LDL.LU R22, [R1+0x308] ;  /* 0x0003080001167983 */ /* 0x000ea80000300800 */
[----:B------:R-:W2:Y:S04]  /*29850*/  LDL.LU R23, [R1+0x30c] ;  /* 0x00030c0001177983 */ /* 0x000ea80000300800 */
[----:B------:R-:W4:Y:S04]  /*29860*/  LDL.LU R2, [R1+0x1254] ;  /* 0x0012540001027983 */ /* 0x000f280000300800 */
[----:B------:R-:W4:Y:S04]  /*29870*/  LDL.LU R28, [R1+0x1250] ;  /* 0x00125000011c7983 */ /* 0x000f280000300800 */
[----:B------:R-:W2:Y:S04]  /*29880*/  LDL.LU R3, [R1+0x125c] ;  /* 0x00125c0001037983 */ /* 0x000ea80000300800 */
[----:B------:R-:W2:Y:S04]  /*29890*/  LDL.LU R29, [R1+0x1258] ;  /* 0x00125800011d7983 */ /* 0x000ea80000300800 */
[----:B---3--:R-:W-:Y:S04]  /*298a0*/  STL.64 [R1+0x15f0], R10 ;  /* 0x0015f00a01007387 */ /* 0x008fe80000100a00 */
[----:B------:R0:W-:Y:S04]  /*298b0*/  STL.64 [R1+0x15e8], R8 ;  /* 0x0015e80801007387 */ /* 0x0001e80000100a00 */
[----:B0-----:R-:W3:Y:S04]  /*298c0*/  LDL.LU R8, [R1+0x100] ;  /* 0x0001000001087983 */ /* 0x001ee80000300800 */
[----:B------:R-:W3:Y:S04]  /*298d0*/  LDL.LU R9, [R1+0x104] ;  /* 0x0001040001097983 */ /* 0x000ee80000300800 */
        /* <DEDUP_REMOVED lines=15> */
[----:B------:R-:W2:Y:S01]  /*299d0*/  LDL.LU R27, [R1+0x2bc] ;  /* 0x0002bc00011b7983 */ /* 0x000ea20000300800 */
[----:B------:R-:W-:Y:S03]  /*299e0*/  HMMA.16816.F32 R20, R12, R4, R20 ;  /* 0x000000040c14723c */ /* 0x000fe60000001814 */
        /* <DEDUP_REMOVED lines=8> */
[----:B0-----:R-:W2:Y:S04]  /*29a70*/  LDL.LU.64 R22, [R1+0x1610] ;  /* 0x0016100001167983 */ /* 0x001ea80000300a00 */
[----:B------:R-:W2:Y:S01]  /*29a80*/  LDL.LU.64 R20, [R1+0x1608] ;  /* 0x0016080001147983 */ /* 0x000ea20000300a00 */
[----:B----4-:R-:W-:-:S02]  /*29a90*/  IMAD R28, R28, 0x100, R2 ;  /* 0x000001001c1c7824 */ /* 0x010fc400078e0202 */
[----:B------:R-:W-:Y:S02]  /*29aa0*/  IMAD R29, R29, 0x100, R3 ;  /* 0x000001001d1d7824 */ /* 0x000fe400078e0203 */
[----:B--2---:R-:W-:Y:S02]  /*29ab0*/  IMAD R22, R22, 0x100, R20 ;  /* 0x0000010016167824 */ /* 0x004fe400078e0214 */
[----:B------:R-:W-:Y:S01]  /*29ac0*/  IMAD R23, R23, 0x100, R21 ;  /* 0x0000010017177824 */ /* 0x000fe200078e0215 */
[----:B------:R-:W2:Y:S04]  /*29ad0*/  LDL.LU R20, [R1+0x1604] ;  /* 0x0016040001147983 */ /* 0x000ea80000300800 */
[----:B------:R-:W2:Y:S04]  /*29ae0*/  LDL.LU R21, [R1+0x1600] ;  /* 0x0016000001157983 */ /* 0x000ea80000300800 */
[----:B------:R-:W3:Y:S04]  /*29af0*/  LDL.LU R2, [R1+0x15fc] ;  /* 0x0015fc0001027983 */ /* 0x000ee80000300800 */
[----:B------:R-:W3:Y:S02]  /*29b00*/  LDL.LU R3, [R1+0x15f8] ;  /* 0x0015f80001037983 */ /* 0x000ee40000300800 */
[----:B---3--:R-:W-:Y:S02]  /*29b10*/  HMMA.16816.F32 R12, R12, R2, R8 ;  /* 0x000000020c0c723c */ /* 0x008fe40000001808 */
[----:B------:R-:W3:Y:S04]  /*29b20*/  LDL.LU.64 R10, [R1+0x15f0] ;  /* 0x0015f000010a7983 */ /* 0x000ee80000300a00 */
[----:B------:R-:W3:-:S13]  /*29b30*/  LDL.LU.64 R8, [R1+0x15e8] ;  /* 0x0015e80001087983 */ /* 0x000eda0000300a00 */
[----:B------:R0:W-:Y:S04]  /*29b40*/  STL.64 [R1+0x100], R12 ;  /* 0x0001000c01007387 */ /* 0x0001e80000100a00 */
[----:B------:R1:W-:Y:S01]  /*29b50*/  STL.64 [R1+0x108], R14 ;  /* 0x0001080e01007387 */ /* 0x0003e20000100a00 */
[----:B0-----:R-:W-:Y:S02]  /*29b60*/  F2FP.F16.E5M2.UNPACK_B R12, R22 ;  /* 0x00000016ff0c723e */ /* 0x001fe400020004ff */
[----:B------:R-:W-:Y:S02]  /*29b70*/  F2FP.F16.E5M2.UNPACK_B R13, R23 ;  /* 0x00000017ff0d723e */ /* 0x000fe400020004ff */
[----:B-1----:R-:W-:Y:S02]  /*29b80*/  F2FP.F16.E5M2.UNPACK_B R14, R28 ;  /* 0x0000001cff0e723e */ /* 0x002fe400020004ff */
        /* <DEDUP_REMOVED lines=27> */
[----:B0-----:R-:W4:Y:S01]  /*29d40*/  LDL.LU R17, [R1+0x1264] ;  /* 0x0012640001117983 */ /* 0x001f220000300800 */
        /* <DEDUP_REMOVED lines=24> */
[----:B---3--:R-:W-:Y:S03]  /*29ed0*/  HMMA.16816.F32 R8, R12, R4, R8 ;  /* 0x000000040c08723c */ /* 0x008fe60000001808 */
[----:B------:R-:W-:Y:S04]  /*29ee0*/  STL.64 [R1+0x1540], R6 ;  /* 0x0015400601007387 */ /* 0x000fe80000100a00 */
[----:B------:R2:W-:-:S12]  /*29ef0*/  STL.64 [R1+0x1538], R4 ;  /* 0x0015380401007387 */ /* 0x0005d80000100a00 */
[----:B------:R-:W-:Y:S04]  /*29f00*/  STL.64 [R1+0x290], R8 ;  /* 0x0002900801007387 */ /* 0x000fe80000100a00 */
[----:B------:R-:W-:Y:S04]  /*29f10*/  STL.64 [R1+0x298], R10 ;  /* 0x0002980a01007387 */ /* 0x000fe80000100a00 */
[----:B------:R-:W-:Y:S04]  /*29f20*/  STL [R1+0x150c], R2 ;  /* 0x00150c0201007387 */ /* 0x000fe80000100800 */
        /* <DEDUP_REMOVED lines=15> */
[----:B------:R-:W2:Y:S01]  /*2a020*/  LDL.LU R2, [R1+0x128c] ;  /* 0x00128c0001027983 */ /* 0x000ea20000300800 */
        /* <DEDUP_REMOVED lines=19> */
[----:B----4-:R-:W-:-:S02]  /*2a160*/  IMAD R22, R22, 0x100, R17 ;  /* 0x0000010016167824 */ /* 0x010fc400078e0211 */
        /* <DEDUP_REMOVED lines=18> */
[----:B------:R-:W-:Y:S04]  /*2a290*/  STL.64 [R1+0x1500], R26 ;  /* 0x0015001a01007387 */ /* 0x000fe80000100a00 */
[----:B---3--:R0:W-:Y:S04]  /*2a2a0*/  STL.64 [R1+0x14f8], R24 ;  /* 0x0014f81801007387 */ /* 0x0081e80000100a00 */
        /* <DEDUP_REMOVED lines=104> */
[----:B------:R-:W-:-:S12]  /*2a930*/  STL.64 [R1+0x1478], R16 ;  /* 0x0014781001007387 */ /* 0x000fd80000100a00 */
        /* <DEDUP_REMOVED lines=104> */
[----:B------:R-:W4:Y:S01]  /*2afc0*/  LDL.LU R29, [R1+0x12c4] ;  /* 0x0012c400011d7983 */ /* 0x000f220000300800 */
        /* <DEDUP_REMOVED lines=41> */
[----:B------:R-:W2:Y:S01]  /*2b260*/  LDL.LU R11, [R1+0x15c] ;  /* 0x00015c00010b7983 */ /* 0x000ea20000300800 */
[----:B----4-:R-:W-:-:S02]  /*2b270*/  IMAD R22, R22, 0x100, R29 ;  /* 0x0000010016167824 */ /* 0x010fc400078e021d */
[----:B------:R-:W-:Y:S01]  /*2b280*/  IMAD R23, R23, 0x100, R28 ;  /* 0x0000010017177824 */ /* 0x000fe200078e021c */
[----:B--2---:R-:W-:-:S15]  /*2b290*/  HMMA.16816.F32 R8, R12, R6, R8 ;  /* 0x000000060c08723c */ /* 0x004fde0000001808 */
[----:B------:R-:W-:-:S04]  /*2b2a0*/  NOP ;  /* 0x0000000000007918 */ /* 0x000fc80000000000 */
        /* <DEDUP_REMOVED lines=10> */
[----:B------:R0:W-:Y:S04]  /*2b350*/  STL.64 [R1+0x1428], R20 ;  /* 0x0014281401007387 */ /* 0x0001e80000100a00 */
[----:B------:R-:W2:Y:S04]  /*2b360*/  LDL.LU R24, [R1] ;  /* 0x0000000001187983 */ /* 0x000ea80000300800 */
[----:B------:R-:W2:Y:S04]  /*2b370*/  LDL.LU R25, [R1+0x4] ;  /* 0x0000040001197983 */ /* 0x000ea80000300800 */
[----:B------:R-:W3:Y:S04]  /*2b380*/  LDL.LU R26, [R1+0x8] ;  /* 0x00000800011a7983 */ /* 0x000ee80000300800 */
[----:B------:R-:W3:Y:S04]  /*2b390*/  LDL.LU R27, [R1+0xc] ;  /* 0x00000c00011b7983 */ /* 0x000ee80000300800 */
[----:B0-----:R-:W4:Y:S04]  /*2b3a0*/  LDL.LU R20, [R1+0xc0] ;  /* 0x0000c00001147983 */ /* 0x001f280000300800 */
[----:B------:R-:W4:Y:S04]  /*2b3b0*/  LDL.LU R21, [R1+0xc4] ;  /* 0x0000c40001157983 */ /* 0x000f280000300800 */
        /* <DEDUP_REMOVED lines=20> */
[----:B------:R-:W-:Y:S04]  /*2b500*/  STL.64 [R1+0x13f0], R6 ;  /* 0x0013f00601007387 */ /* 0x000fe80000100a00 */
[----:B------:R0:W-:Y:S01]  /*2b510*/  STL.64 [R1+0x13e8], R4 ;  /* 0x0013e80401007387 */ /* 0x0001e20000100a00 */
[----:B----4-:R-:W-:Y:S03]  /*2b520*/  HMMA.16816.F32 R12, R12, R2, R20 ;  /* 0x000000020c0c723c */ /* 0x010fe60000001814 */
        /* <DEDUP_REMOVED lines=8> */
[----:B------:R-:W3:Y:S04]  /*2b5b0*/  LDL.LU R26, [R1+0x18] ;  /* 0x00001800011a7983 */ /* 0x000ee80000300800 */
[----:B------:R-:W2:Y:S01]  /*2b5c0*/  LDL.LU.64 R22, [R1+0x1430] ;  /* 0x0014300001167983 */ /* 0x000ea20000300a00 */
[----:B------:R-:W-:-:S03]  /*2b5d0*/  IMAD.MOV.U32 R27, RZ, RZ, R0 ;  /* 0x000000ffff1b7224 */ /* 0x000fc600078e0000 */
[----:B------:R-:W2:Y:S04]  /*2b5e0*/  LDL.LU.64 R20, [R1+0x1428] ;  /* 0x0014280001147983 */ /* 0x000ea80000300a00 */
[----:B------:R-:W2:Y:S04]  /*2b5f0*/  LDL.LU R0, [R1+0xf84] ;  /* 0x000f840001007983 */ /* 0x000ea80000300800 */
[----:B--2---:R0:W-:Y:S04]  /*2b600*/  STL [R1+0x13b0], R0 ;  /* 0x0013b00001007387 */ /* 0x0041e80000100800 */
[----:B------:R1:W-:Y:S04]  /*2b610*/  STL.64 [R1+0xc0], R12 ;  /* 0x0000c00c01007387 */ /* 0x0003e80000100a00 */
[----:B------:R2:W-:Y:S04]  /*2b620*/  STL.64 [R1+0xc8], R14 ;  /* 0x0000c80e01007387 */ /* 0x0005e80000100a00 */
[----:B0-----:R-:W3:Y:S01]  /*2b630*/  LDL.LU R0, [R1+0x7d0] ;  /* 0x0007d00001007983 */ /* 0x001ee20000300800 */
[----:B-1----:R-:W-:-:S02]  /*2b640*/  F2FP.F16.E5M2.UNPACK_B R12, R22 ;  /* 0x00000016ff0c723e */ /* 0x002fc400020004ff */
[----:B------:R-:W-:Y:S02]  /*2b650*/  F2FP.F16.E5M2.UNPACK_B R13, R23 ;  /* 0x00000017ff0d723e */ /* 0x000fe400020004ff */
[----:B--2---:R-:W-:Y:S02]  /*2b660*/  F2FP.F16.E5M2.UNPACK_B R14, R28 ;  /* 0x0000001cff0e723e */ /* 0x004fe400020004ff */
[----:B------:R-:W-:Y:S01]  /*2b670*/  F2FP.F16.E5M2.UNPACK_B R15, R29 ;  /* 0x0000001dff0f723e */ /* 0x000fe200020004ff */
[----:B------:R-:W2:Y:S04]  /*2b680*/  LDL.LU R22, [R1+0xfb0] ;  /* 0x000fb00001167983 */ /* 0x000ea80000300800 */
[----:B------:R-:W2:Y:S04]  /*2b690*/  LDL.LU R23, [R1+0xf8c] ;  /* 0x000f8c0001177983 */ /* 0x000ea80000300800 */
[----:B------:R-:W2:Y:S04]  /*2b6a0*/  LDL.LU R28, [R1+0xfb8] ;  /* 0x000fb800011c7983 */ /* 0x000ea80000300800 */
[----:B------:R-:W2:Y:S01]  /*2b6b0*/  LDL.LU R29, [R1+0xf94] ;  /* 0x000f9400011d7983 */ /* 0x000ea20000300800 */
[----:B------:R-:W-:-:S15]  /*2b6c0*/  HMMA.16816.F32 R16, R12, R20, R16 ;  /* 0x000000140c10723c */ /* 0x000fde0000001810 */
        /* <DEDUP_REMOVED lines=19> */
[----:B0-----:R-:W4:Y:S04]  /*2b800*/  LDL.LU.64 R10, [R1+0x1400] ;  /* 0x00140000010a7983 */ /* 0x001f280000300a00 */
[----:B------:R-:W3:Y:S04]  /*2b810*/  LDL.LU.64 R8, [R1+0x13f8] ;  /* 0x0013f80001087983 */ /* 0x000ee80000300a00 */
[----:B------:R-:W2:Y:S04]  /*2b820*/  LDL.LU R16, [R1+0xfac] ;  /* 0x000fac0001107983 */ /* 0x000ea80000300800 */
[----:B------:R-:W2:Y:S01]  /*2b830*/  LDL.LU R17, [R1+0x7a4] ;  /* 0x0007a40001117983 */ /* 0x000ea20000300800 */
[----:B----4-:R-:W-:-:S15]  /*2b840*/  HMMA.16816.F32 R4, R12, R10, R4 ;  /* 0x0000000a0c04723c */ /* 0x010fde0000001804 */
[----:B------:R-:W-:-:S04]  /*2b850*/  NOP ;  /* 0x0000000000007918 */ /* 0x000fc80000000000 */
[----:B------:R-:W-:Y:S04]  /*2b860*/  STL.64 [R1+0x50], R4 ;  /* 0x0000500401007387 */ /* 0x000fe80000100a00 */
[----:B------:R0:W-:Y:S04]  /*2b870*/  STL.64 [R1+0x58], R6 ;  /* 0x0000580601007387 */ /* 0x0001e80000100a00 */
[----:B0-----:R-:W3:Y:S04]  /*2b880*/  LDL.LU.64 R6, [R1+0x13f0] ;  /* 0x0013f00001067983 */ /* 0x001ee80000300a00 */
[----:B------:R-:W3:Y:S04]  /*2b890*/  LDL.LU.64 R4, [R1+0x13e8] ;  /* 0x0013e80001047983 */ /* 0x000ee80000300a00 */
[----:B------:R-:W4:Y:S04]  /*2b8a0*/  LDL.LU R10, [R1+0xfb4] ;  /* 0x000fb400010a7983 */ /* 0x000f280000300800 */
[----:B------:R-:W2:Y:S01]  /*2b8b0*/  LDL.LU R11, [R1+0x79c] ;  /* 0x00079c00010b7983 */ /* 0x000ea20000300800 */
[----:B---3--:R-:W-:-:S15]  /*2b8c0*/  HMMA.16816.F32 R4, R12, R8, R4 ;  /* 0x000000080c04723c */ /* 0x008fde0000001804 */
[----:B------:R-:W-:-:S04]  /*2b8d0*/  NOP ;  /* 0x0000000000007918 */ /* 0x000fc80000000000 */
[----:B------:R-:W-:Y:S04]  /*2b8e0*/  STL.64 [R1+0x4c0], R4 ;  /* 0x0004c00401007387 */ /* 0x000fe80000100a00 */
[----:B------:R0:W-:Y:S04]  /*2b8f0*/  STL.64 [R1+0x4c8], R6 ;  /* 0x0004c80601007387 */ /* 0x0001e80000100a00 */
[----:B0-----:R-:W3:Y:S04]  /*2b900*/  LDL.LU.64 R6, [R1+0x13e0] ;  /* 0x0013e00001067983 */ /* 0x001ee80000300a00 */
[----:B------:R-:W2:Y:S04]  /*2b910*/  LDL.LU.64 R4, [R1+0x13d8] ;  /* 0x0013d80001047983 */ /* 0x000ea80000300a00 */
[----:B------:R-:W2:Y:S04]  /*2b920*/  LDL.LU R8, [R1+0xfbc] ;  /* 0x000fbc0001087983 */ /* 0x000ea80000300800 */
[----:B------:R-:W2:Y:S01]  /*2b930*/  LDL.LU R9, [R1+0x794] ;  /* 0x0007940001097983 */ /* 0x000ea20000300800 */
[----:B---3--:R-:W-:-:S15]  /*2b940*/  HMMA.16816.F32 R24, R12, R6, R24 ;  /* 0x000000060c18723c */ /* 0x008fde0000001818 */
[----:B------:R-:W-:-:S04]  /*2b950*/  NOP ;  /* 0x0000000000007918 */ /* 0x000fc80000000000 */
[----:B------:R-:W-:Y:S04]  /*2b960*/  STL.64 [R1+0x4a0], R24 ;  /* 0x0004a01801007387 */ /* 0x000fe80000100a00 */
[----:B------:R0:W-:Y:S04]  /*2b970*/  STL.64 [R1+0x4a8], R26 ;  /* 0x0004a81a01007387 */ /* 0x0001e80000100a00 */
[----:B0-----:R-:W2:Y:S04]  /*2b980*/  LDL.LU.64 R26, [R1+0x13d0] ;  /* 0x0013d000011a7983 */ /* 0x001ea80000300a00 */
[----:B------:R-:W2:Y:S04]  /*2b990*/  LDL.LU.64 R24, [R1+0x13c8] ;  /* 0x0013c80001187983 */ /* 0x000ea80000300a00 */
        /* <DEDUP_REMOVED lines=8> */
[----:B------:R-:W3:Y:S04]  /*2ba20*/  LDL.LU R4, [R1+0x7a0] ;  /* 0x0007a00001047983 */ /* 0x000ee80000300800 */
[----:B------:R-:W4:Y:S01]  /*2ba30*/  LDL.LU R5, [R1+0x7a8] ;  /* 0x0007a80001057983 */ /* 0x000f220000300800 */
[----:B------:R-:W-:Y:S01]  /*2ba40*/  VIADD R0, R0, 0x1 ;  /* 0x0000000100007836 */ /* 0x000fe20000000000 */
[----:B--2---:R-:W-:Y:S02]  /*2ba50*/  HMMA.16816.F32 R12, R12, R2, R24 ;  /* 0x000000020c0c723c */ /* 0x004fe40000001818 */
[----:B------:R-:W2:Y:S04]  /*2ba60*/  LDL.LU R27, [R1+0x798] ;  /* 0x00079800011b7983 */ /* 0x000ea80000300800 */
[----:B------:R0:W-:Y:S01]  /*2ba70*/  STL [R1+0x7d0], R0 ;  /* 0x0007d00001007387 */ /* 0x0001e20000100800 */
[----:B---3--:R-:W-:-:S02]  /*2ba80*/  IADD3 R4, P1, PT, R4, UR45, RZ ;  /* 0x0000002d04047c10 */ /* 0x008fc4000ff3e0ff */
[----:B----4-:R-:W-:Y:S02]  /*2ba90*/  IADD3 R5, P2, PT, R5, UR45, RZ ;  /* 0x0000002d05057c10 */ /* 0x010fe4000ff5e0ff */
[----:B------:R-:W-:Y:S02]  /*2baa0*/  ISETP.NE.U32.AND P0, PT, R0, UR27, PT ;  /* 0x0000001b00007c0c */ /* 0x000fe4000bf05070 */
[----:B------:R-:W-:Y:S02]  /*2bab0*/  IADD3 R6, P3, PT, R6, UR45, RZ ;  /* 0x0000002d06067c10 */ /* 0x000fe4000ff7e0ff */
[----:B------:R-:W-:Y:S02]  /*2bac0*/  IADD3 R7, P4, PT, R7, UR45, RZ ;  /* 0x0000002d07077c10 */ /* 0x000fe4000ff9e0ff */
[----:B------:R-:W-:Y:S02]  /*2bad0*/  IADD3 R8, P5, PT, R8, UR45, RZ ;  /* 0x0000002d08087c10 */ /* 0x000fe4000ffbe0ff */
[----:B------:R-:W-:-:S02]  /*2bae0*/  IADD3.X R11, PT, PT, R11, UR6, RZ, P1, !PT ;  /* 0x000000060b0b7c10 */ /* 0x000fc40008ffe4ff */
[----:B------:R-:W-:Y:S02]  /*2baf0*/  IADD3 R16, P1, PT, R16, UR45, RZ ;  /* 0x0000002d10107c10 */ /* 0x000fe4000ff3e0ff */
[----:B------:R-:W-:Y:S01]  /*2bb00*/  IADD3.X R17, PT, PT, R17, UR6, RZ, P2, !PT ;  /* 0x0000000611117c10 */ /* 0x000fe200097fe4ff */
[----:B------:R1:W-:Y:S04]  /*2bb10*/  STL.64 [R1+0x470], R12 ;  /* 0x0004700c01007387 */ /* 0x0003e80000100a00 */
[----:B------:R-:W-:Y:S04]  /*2bb20*/  STL.64 [R1+0x478], R14 ;  /* 0x0004780e01007387 */ /* 0x000fe80000100a00 */
[----:B0-----:R-:W3:Y:S01]  /*2bb30*/  LDL.LU R0, [R1+0x13b0] ;  /* 0x0013b00001007983 */ /* 0x001ee20000300800 */
[----:B------:R-:W-:-:S02]  /*2bb40*/  IADD3 R18, P2, PT, R18, UR45, RZ ;  /* 0x0000002d12127c10 */ /* 0x000fc4000ff5e0ff */
[----:B------:R-:W-:Y:S02]  /*2bb50*/  IADD3.X R19, PT, PT, R19, UR6, RZ, P3, !PT ;  /* 0x0000000613137c10 */ /* 0x000fe40009ffe4ff */
[----:B------:R-:W-:Y:S02]  /*2bb60*/  IADD3 R20, P3, PT, R20, UR45, RZ ;  /* 0x0000002d14147c10 */ /* 0x000fe4000ff7e0ff */
[----:B------:R-:W-:Y:S02]  /*2bb70*/  IADD3.X R21, PT, PT, R21, UR6, RZ, P4, !PT ;  /* 0x0000000615157c10 */ /* 0x000fe4000a7fe4ff */
[----:B------:R-:W-:Y:S02]  /*2bb80*/  IADD3 R29, P4, PT, R29, UR45, RZ ;  /* 0x0000002d1d1d7c10 */ /* 0x000fe4000ff9e0ff */
[----:B------:R-:W-:Y:S02]  /*2bb90*/  IADD3.X R28, PT, PT, R28, UR6, RZ, P5, !PT ;  /* 0x000000061c1c7c10 */ /* 0x000fe4000affe4ff */
[----:B--2---:R-:W-:-:S04]  /*2bba0*/  IADD3 R27, P6, PT, R27, UR45, RZ ;  /* 0x0000002d1b1b7c10 */ /* 0x004fc8000ffde0ff */
[----:B------:R-:W-:Y:S01]  /*2bbb0*/  IADD3.X R9, PT, PT, R9, UR6, RZ, P6, !PT ;  /* 0x0000000609097c10 */ /* 0x000fe2000b7fe4ff */
[----:B------:R-:W-:Y:S04]  /*2bbc0*/  STL [R1+0x798], R27 ;  /* 0x0007981b01007387 */ /* 0x000fe80000100800 */
[----:B------:R-:W-:Y:S04]  /*2bbd0*/  STL [R1+0x7a0], R4 ;  /* 0x0007a00401007387 */ /* 0x000fe80000100800 */
[----:B------:R-:W-:Y:S01]  /*2bbe0*/  STL [R1+0x7a8], R5 ;  /* 0x0007a80501007387 */ /* 0x000fe20000100800 */
[----:B------:R-:W-:-:S03]  /*2bbf0*/  IADD3 R10, P6, PT, R10, UR45, RZ ;  /* 0x0000002d0a0a7c10 */ /* 0x000fc6000ffde0ff */
        /* <DEDUP_REMOVED lines=14> */
[----:B-1----:R-:W2:Y:S01]  /*2bce0*/  LDL.LU R12, [R1+0xfa0] ;  /* 0x000fa000010c7983 */ /* 0x002ea20000300800 */
[----:B------:R-:W-:-:S02]  /*2bcf0*/  IADD3 R23, P5, PT, R23, UR45, RZ ;  /* 0x0000002d17177c10 */ /* 0x000fc4000ffbe0ff */
[----:B------:R-:W-:-:S03]  /*2bd00*/  IADD3.X R22, PT, PT, R22, UR6, RZ, P6, !PT ;  /* 0x0000000616167c10 */ /* 0x000fc6000b7fe4ff */
[----:B------:R-:W-:Y:S04]  /*2bd10*/  STL [R1+0xf8c], R23 ;  /* 0x000f8c1701007387 */ /* 0x000fe80000100800 */
[----:B--2---:R0:W-:Y:S04]  /*2bd20*/  STL [R1+0x13a8], R12 ;  /* 0x0013a80c01007387 */ /* 0x0041e80000100800 */
[----:B------:R-:W-:Y:S04]  /*2bd30*/  STL [R1+0xfb0], R22 ;  /* 0x000fb01601007387 */ /* 0x000fe80000100800 */
[----:B0-----:R-:W2:Y:S01]  /*2bd40*/  LDL.LU R12, [R1+0xf7c] ;  /* 0x000f7c00010c7983 */ /* 0x001ea20000300800 */
[----:B---3--:R-:W-:-:S05]  /*2bd50*/  IADD3 R0, P6, PT, R0, UR45, RZ ;  /* 0x0000002d00007c10 */ /* 0x008fca000ffde0ff */
[----:B------:R-:W-:Y:S04]  /*2bd60*/  STL [R1+0xf84], R0 ;  /* 0x000f840001007387 */ /* 0x000fe80000100800 */
[----:B--2---:R0:W-:Y:S04]  /*2bd70*/  STL [R1+0x13ac], R12 ;  /* 0x0013ac0c01007387 */ /* 0x0041e80000100800 */
[----:B0-----:R-:W2:Y:S04]  /*2bd80*/  LDL.LU R12, [R1+0xfa8] ;  /* 0x000fa800010c7983 */ /* 0x001ea80000300800 */
[----:B------:R-:W3:Y:S04]  /*2bd90*/  LDL.LU R13, [R1+0xf74] ;  /* 0x000f7400010d7983 */ /* 0x000ee80000300800 */
[----:B------:R-:W4:Y:S04]  /*2bda0*/  LDL.LU R14, [R1+0xf98] ;  /* 0x000f9800010e7983 */ /* 0x000f280000300800 */
        /* <DEDUP_REMOVED lines=26> */
[----:B--2---:R-:W-:-:S05]  /*2bf50*/  IADD3.X R12, PT, PT, R12, UR6, RZ, P1, !PT ;  /* 0x000000060c0c7c10 */ /* 0x004fca0008ffe4ff */
[----:B------:R0:W-:Y:S04]  /*2bf60*/  STL [R1+0xfa8], R12 ;  /* 0x000fa80c01007387 */ /* 0x0001e80000100800 */
[----:B0-----:R-:W2:Y:S02]  /*2bf70*/  LDL.LU R12, [R1+0x13ac] ;  /* 0x0013ac00010c7983 */ /* 0x001ea40000300800 */
[----:B--2---:R-:W-:-:S05]  /*2bf80*/  IADD3 R12, P1, PT, R12, UR45, RZ ;  /* 0x0000002d0c0c7c10 */ /* 0x004fca000ff3e0ff */
[----:B------:R0:W-:Y:S04]  /*2bf90*/  STL [R1+0xf7c], R12 ;  /* 0x000f7c0c01007387 */ /* 0x0001e80000100800 */
[----:B0-----:R-:W2:Y:S01]  /*2bfa0*/  LDL.LU R12, [R1+0x13a8] ;  /* 0x0013a800010c7983 */ /* 0x001ea20000300800 */
[----:B----4-:R-:W-:Y:S02]  /*2bfb0*/  IADD3.X R14, PT, PT, R14, UR6, RZ, P3, !PT ;  /* 0x000000060e0e7c10 */ /* 0x010fe40009ffe4ff */
[----:B---3--:R-:W-:Y:S02]  /*2bfc0*/  IADD3 R15, P3, PT, R15, UR45, RZ ;  /* 0x0000002d0f0f7c10 */ /* 0x008fe4000ff7e0ff */
[----:B------:R-:W-:Y:S02]  /*2bfd0*/  IADD3.X R2, PT, PT, R2, UR6, RZ, P4, !PT ;  /* 0x0000000602027c10 */ /* 0x000fe4000a7fe4ff */
[----:B------:R-:W-:-:S02]  /*2bfe0*/  IADD3 R3, P4, PT, R3, UR45, RZ ;  /* 0x0000002d03037c10 */ /* 0x000fc4000ff9e0ff */
[----:B------:R-:W-:Y:S02]  /*2bff0*/  IADD3.X R24, PT, PT, R24, UR6, RZ, P5, !PT ;  /* 0x0000000618187c10 */ /* 0x000fe4000affe4ff */
[----:B------:R-:W-:Y:S02]  /*2c000*/  IADD3 R25, P5, PT, R25, UR45, RZ ;  /* 0x0000002d19197c10 */ /* 0x000fe4000ffbe0ff */
[----:B------:R-:W-:Y:S02]  /*2c010*/  IADD3.X R26, PT, PT, R26, UR6, RZ, P6, !PT ;  /* 0x000000061a1a7c10 */ /* 0x000fe4000b7fe4ff */
[----:B------:R-:W-:Y:S02]  /*2c020*/  IADD3 R27, P6, PT, R27, UR45, RZ ;  /* 0x0000002d1b1b7c10 */ /* 0x000fe4000ffde0ff */
        /* <DEDUP_REMOVED lines=12> */
[----:B--2---:R-:W-:Y:S02]  /*2c0f0*/  IADD3.X R12, PT, PT, R12, UR6, RZ, P2, !PT ;  /* 0x000000060c0c7c10 */ /* 0x004fe400097fe4ff */
[----:B------:R-:W-:-:S03]  /*2c100*/  IADD3 R13, P2, PT, R13, UR45, RZ ;  /* 0x0000002d0d0d7c10 */ /* 0x000fc6000ff5e0ff */
[----:B------:R0:W-:Y:S04]  /*2c110*/  STL [R1+0xfa0], R12 ;  /* 0x000fa00c01007387 */ /* 0x0001e80000100800 */
[----:B------:R-:W-:Y:S04]  /*2c120*/  STL [R1+0xf74], R13 ;  /* 0x000f740d01007387 */ /* 0x000fe80000100800 */
[----:B------:R-:W-:Y:S04]  /*2c130*/  STL [R1+0xf98], R14 ;  /* 0x000f980e01007387 */ /* 0x000fe80000100800 */
[----:B------:R-:W-:Y:S04]  /*2c140*/  STL [R1+0xf6c], R15 ;  /* 0x000f6c0f01007387 */ /* 0x000fe80000100800 */
[----:B------:R-:W-:Y:S04]  /*2c150*/  STL [R1+0xf90], R2 ;  /* 0x000f900201007387 */ /* 0x000fe80000100800 */
[----:B------:R-:W-:Y:S04]  /*2c160*/  STL [R1+0xf64], R3 ;  /* 0x000f640301007387 */ /* 0x000fe80000100800 */
[----:B------:R-:W-:Y:S04]  /*2c170*/  STL [R1+0xf88], R24 ;  /* 0x000f881801007387 */ /* 0x000fe80000100800 */
[----:B------:R-:W-:Y:S01]  /*2c180*/  STL [R1+0xf5c], R25 ;  /* 0x000f5c1901007387 */ /* 0x000fe20000100800 */
[----:B------:R-:W-:-:S03]  /*2c190*/  IADD3.X R6, PT, PT, R6, UR6, RZ, P2, !PT ;  /* 0x0000000606067c10 */ /* 0x000fc600097fe4ff */
        /* <DEDUP_REMOVED lines=21> */
[----:B0-----:R-:W2:Y:S01]  /*2c2f0*/  LDL.LU R12, [R1+0xefc] ;  /* 0x000efc00010c7983 */ /* 0x001ea20000300800 */
[----:B------:R-:W-:-:S02]  /*2c300*/  IADD3.X R23, PT, PT, R23, UR6, RZ, P3, !PT ;  /* 0x0000000617177c10 */ /* 0x000fc40009ffe4ff */
[----:B------:R-:W-:-:S03]  /*2c310*/  IADD3 R22, P3, PT, R22, UR45, RZ ;  /* 0x0000002d16167c10 */ /* 0x000fc6000ff7e0ff */
[----:B------:R-:W-:Y:S04]  /*2c320*/  STL [R1+0xf38], R23 ;  /* 0x000f381701007387 */ /* 0x000fe80000100800 */
[----:B--2---:R0:W-:Y:S04]  /*2c330*/  STL [R1+0x13a0], R12 ;  /* 0x0013a00c01007387 */ /* 0x0041e80000100800 */
[----:B------:R-:W-:Y:S04]  /*2c340*/  STL [R1+0xf0c], R22 ;  /* 0x000f0c1601007387 */ /* 0x000fe80000100800 */
[----:B0-----:R-:W2:Y:S01]  /*2c350*/  LDL.LU R12, [R1+0xf28] ;  /* 0x000f2800010c7983 */ /* 0x001ea20000300800 */
[----:B------:R-:W-:-:S05]  /*2c360*/  IADD3.X R0, PT, PT, R0, UR6, RZ, P4, !PT ;  /* 0x0000000600007c10 */ /* 0x000fca000a7fe4ff */
        /* <DEDUP_REMOVED lines=31> */
[----:B--2---:R-:W-:-:S05]  /*2c560*/  IADD3 R12, P4, PT, R12, UR45, RZ ;  /* 0x0000002d0c0c7c10 */ /* 0x004fca000ff9e0ff */
[----:B------:R0:W-:Y:S04]  /*2c570*/  STL [R1+0xf04], R12 ;  /* 0x000f040c01007387 */ /* 0x0001e80000100800 */
[----:B0-----:R-:W2:Y:S02]  /*2c580*/  LDL.LU R12, [R1+0x13a4] ;  /* 0x0013a400010c7983 */ /* 0x001ea40000300800 */
[----:B--2---:R-:W-:-:S05]  /*2c590*/  IADD3.X R12, PT, PT, R12, UR6, RZ, P5, !PT ;  /* 0x000000060c0c7c10 */ /* 0x004fca000affe4ff */
[----:B------:R0:W-:Y:S04]  /*2c5a0*/  STL [R1+0xf28], R12 ;  /* 0x000f280c01007387 */ /* 0x0001e80000100800 */
[----:B0-----:R-:W2:Y:S01]  /*2c5b0*/  LDL.LU R12, [R1+0x13a0] ;  /* 0x0013a000010c7983 */ /* 0x001ea20000300800 */
[----:B---3--:R-:W-:Y:S02]  /*2c5c0*/  IADD3.X R13, PT, PT, R13, UR6, RZ, P6, !PT ;  /* 0x000000060d0d7c10 */ /* 0x008fe4000b7fe4ff */
[----:B----4-:R-:W-:Y:S02]  /*2c5d0*/  IADD3 R14, P6, PT, R14, UR45, RZ ;  /* 0x0000002d0e0e7c10 */ /* 0x010fe4000ffde0ff */
        /* <DEDUP_REMOVED lines=19> */
[----:B--2---:R-:W-:-:S05]  /*2c710*/  IADD3 R12, P5, PT, R12, UR45, RZ ;  /* 0x0000002d0c0c7c10 */ /* 0x004fca000ffbe0ff */
[----:B------:R0:W-:Y:S04]  /*2c720*/  STL [R1+0xefc], R12 ;  /* 0x000efc0c01007387 */ /* 0x0001e80000100800 */
        /* <DEDUP_REMOVED lines=29> */
[----:B0-----:R-:W2:Y:S01]  /*2c900*/  LDL.LU R12, [R1+0xea8] ;  /* 0x000ea800010c7983 */ /* 0x001ea20000300800 */
[----:B------:R-:W-:-:S02]  /*2c910*/  IADD3 R23, P6, PT, R23, UR45, RZ ;  /* 0x0000002d17177c10 */ /* 0x000fc4000ffde0ff */
[----:B------:R-:W-:-:S03]  /*2c920*/  IADD3.X R22, PT, PT, R22, UR6, RZ, P1, !PT ;  /* 0x0000000616167c10 */ /* 0x000fc60008ffe4ff */
[----:B------:R-:W-:Y:S04]  /*2c930*/  STL [R1+0xe94], R23 ;  /* 0x000e941701007387 */ /* 0x000fe80000100800 */
[----:B--2---:R0:W-:Y:S04]  /*2c940*/  STL [R1+0x1398], R12 ;  /* 0x0013980c01007387 */ /* 0x0041e80000100800 */
[----:B------:R-:W-:Y:S04]  /*2c950*/  STL [R1+0xeb8], R22 ;  /* 0x000eb81601007387 */ /* 0x000fe80000100800 */
[----:B0-----:R-:W2:Y:S01]  /*2c960*/  LDL.LU R12, [R1+0xe84] ;  /* 0x000e8400010c7983 */ /* 0x001ea20000300800 */
[----:B------:R-:W-:-:S05]  /*2c970*/  IADD3 R0, P1, PT, R0, UR45, RZ ;  /* 0x0000002d00007c10 */ /* 0x000fca000ff3e0ff */
        /* <DEDUP_REMOVED lines=1610> */
[----:B------:R-:W-:-:S02]  /*32e20*/  IADD3.X R23, PT, PT, R23, UR47, RZ, P6, !PT ;  /* 0x0000002f17177c10 */ /* 0x000fc4000b7fe4ff */
[----:B--2---:R-:W-:Y:S02]  /*32e30*/  IADD3.X R12, PT, PT, R12, UR47, RZ, P5, !PT ;  /* 0x0000002f0c0c7c10 */ /* 0x004fe4000affe4ff */
        /* <DEDUP_REMOVED lines=31> */
[----:B------:R0:W-:Y:S04]  /*33030*/  STL [R1+0x1110], R0 ;  /* 0x0011100001007387 */ /* 0x0001e80000100800 */
[----:B------:R-:W-:Y:S04]  /*33040*/  STL [R1+0x1108], R23 ;  /* 0x0011081701007387 */ /* 0x000fe80000100800 */
[----:B0-----:R-:W2:Y:S01]  /*33050*/  LDL.LU R0, [R1+0x1184] ;  /* 0x0011840001007983 */ /* 0x001ea20000300800 */
[----:B------:R-:W-:-:S05]  /*33060*/  IADD3 R22, P6, PT, R22, UR24, RZ ;  /* 0x0000001816167c10 */ /* 0x000fca000ffde0ff */
[----:B------:R-:W-:Y:S04]  /*33070*/  STL [R1+0x1174], R22 ;  /* 0x0011741601007387 */ /* 0x000fe80000100800 */
[----:B--2---:R0:W-:Y:S04]  /*33080*/  STL [R1+0x1310], R0 ;  /* 0x0013100001007387 */ /* 0x0041e80000100800 */
[----:B0-----:R-:W2:Y:S04]  /*33090*/  LDL.LU R0, [R1+0x1118] ;  /* 0x0011180001007983 */ /* 0x001ea80000300800 */
        /* <DEDUP_REMOVED lines=58> */
[----:B------:R-:W-:Y:S02]  /*33440*/  IADD3.X R28, PT, PT, R28, UR47, RZ, P5, !PT ;  /* 0x0000002f1c1c7c10 */ /* 0x000fe4000affe4ff */
[----:B------:R-:W-:Y:S02]  /*33450*/  IADD3.X R22, PT, PT, R22, UR47, RZ, P1, !PT ;  /* 0x0000002f16167c10 */ /* 0x000fe40008ffe4ff */
[----:B------:R-:W-:Y:S02]  /*33460*/  IADD3.X R23, PT, PT, R23, UR47, RZ, P6, !PT ;  /* 0x0000002f17177c10 */ /* 0x000fe4000b7fe4ff */
[----:B--2---:R-:W-:-:S05]  /*33470*/  IADD3 R0, P2, PT, R0, UR24, RZ ;  /* 0x0000001800007c10 */ /* 0x004fca000ff5e0ff */
[----:B------:R0:W-:Y:S01]  /*33480*/  STL [R1+0x1184], R0 ;  /* 0x0011840001007387 */ /* 0x0001e20000100800 */
[----:B------:R-:W-:Y:S02]  /*33490*/  IADD3.X R4, PT, PT, R4, UR47, RZ, P2, !PT ;  /* 0x0000002f04047c10 */ /* 0x000fe400097fe4ff */
[----:B------:R-:W-:Y:S01]  /*334a0*/  IADD3 R5, P2, PT, R5, UR24, RZ ;  /* 0x0000001805057c10 */ /* 0x000fe2000ff5e0ff */
[----:B0-----:R1:W5:Y:S04]  /*334b0*/  LDL.LU R0, [R1+0x130c] ;  /* 0x00130c0001007983 */ /* 0x0013680000300800 */
[----:B------:R1:W-:Y:S04]  /*334c0*/  STL [R1+0x1120], R12 ;  /* 0x0011200c01007387 */ /* 0x0003e80000100800 */
        /* <DEDUP_REMOVED lines=16> */
[----:B------:R1:W-:Y:S01]  /*335d0*/  STL [R1+0x11b0], R11 ;  /* 0x0011b00b01007387 */ /* 0x0003e20000100800 */
[----:B------:R-:W-:-:S03]  /*335e0*/  IADD3.X R20, PT, PT, R20, UR47, RZ, P2, !PT ;  /* 0x0000002f14147c10 */ /* 0x000fc600097fe4ff */
        /* <DEDUP_REMOVED lines=10> */
[----:B------:R-:W-:Y:S05]  /*33690*/  @P0 BRA `(.L_x_2) ;  /* 0xfffffda400bc0947 */ /* 0x000fea000383ffff */
.L_x_1:
[----:B-1----:R-:W2:Y:S01]  /*336a0*/  LDL.LU R12, [R1+0x490] ;  /* 0x00049000010c7983 */ /* 0x002ea20000300800 */
[----:B------:R-:W1:Y:S03]  /*336b0*/  LDCU.64 UR24, c[0x0][0x398] ;  /* 0x00007300ff1877ac */ /* 0x000e660008000a00 */
[----:B------:R-:W2:Y:S01]  /*336c0*/  LDL.LU R11, [R1+0x494] ;  /* 0x00049400010b7983 */ /* 0x000ea20000300800 */
[----:B------:R-:W3:Y:S03]  /*336d0*/  LDCU UR4, c[0x0][0x39c] ;  /* 0x00007380ff0477ac */ /* 0x000ee60008000800 */
[----:B------:R-:W4:Y:S01]  /*336e0*/  LDL.LU R10, [R1+0x498] ;  /* 0x00049800010a7983 */ /* 0x000f220000300800 */
[----:B------:R-:W0:Y:S01]  /*336f0*/  S2UR UR5, SR_CgaCtaId ;  /* 0x00000000000579c3 */ /* 0x000e220000008800 */
[----:B------:R-:W0:Y:S02]  /*33700*/  LDCU.64 UR14, c[0x0][0x398] ;  /* 0x00007300ff0e77ac */ /* 0x000e240008000a00 */
[----:B------:R-:W4:Y:S01]  /*33710*/  LDL.LU R9, [R1+0x49c] ;  /* 0x00049c0001097983 */ /* 0x000f220000300800 */
[----:B------:R-:W0:Y:S03]  /*33720*/  LDCU UR8, c[0x0][0x3b8] ;  /* 0x00007700ff0877ac */ /* 0x000e260008000800 */
[----:B------:R-:W3:Y:S01]  /*33730*/  LDL.LU R7, [R1+0x4b0] ;  /* 0x0004b00001077983 */ /* 0x000ee20000300800 */
[----:B------:R-:W0:Y:S03]  /*33740*/  LDCU.64 UR6, c[0x0][0x390] ;  /* 0x00007200ff0677ac */ /* 0x000e260008000a00 */
[----:B------:R-:W3:Y:S01]  /*33750*/  LDL.LU R6, [R1+0x4b4] ;  /* 0x0004b40001067983 */ /* 0x000ee20000300800 */
[----:B------:R-:W0:Y:S03]  /*33760*/  LDCU.64 UR26, c[0x0][0x398] ;  /* 0x00007300ff1a77ac */ /* 0x000e260008000a00 */
[----:B------:R-:W3:Y:S01]  /*33770*/  LDL.LU R5, [R1+0x4b8] ;  /* 0x0004b80001057983 */ /* 0x000ee20000300800 */
[----:B------:R-:W0:Y:S03]  /*33780*/  LDCU.64 UR10, c[0x0][0x390] ;  /* 0x00007200ff0a77ac */ /* 0x000e260008000a00 */
[----:B------:R-:W3:Y:S01]  /*33790*/  LDL.LU R4, [R1+0x4bc] ;  /* 0x0004bc0001047983 */ /* 0x000ee20000300800 */
[----:B------:R-:W0:Y:S03]  /*337a0*/  LDCU.64 UR12, c[0x0][0x390] ;  /* 0x00007200ff0c77ac */ /* 0x000e260008000a00 */
[----:B------:R-:W3:Y:S01]  /*337b0*/  LDL.LU R3, [R1+0x60] ;  /* 0x0000600001037983 */ /* 0x000ee20000300800 */
[----:B------:R-:W0:Y:S03]  /*337c0*/  LDCU UR16, c[0x0][0x3b8] ;  /* 0x00007700ff1077ac */ /* 0x000e260008000800 */
[----:B------:R-:W3:Y:S01]  /*337d0*/  LDL.LU R2, [R1+0x64] ;  /* 0x0000640001027983 */ /* 0x000ee20000300800 */
[----:B------:R-:W0:Y:S03]  /*337e0*/  LDCU UR17, c[0x0][0x39c] ;  /* 0x00007380ff1177ac */ /* 0x000e260008000800 */
[----:B------:R2:W-:Y:S01]  /*337f0*/  STL [R1+0x13f4], R8 ;  /* 0x0013f40801007387 */ /* 0x0005e20000100800 */
[----:B------:R-:W0:Y:S01]  /*33800*/  LDCU.64 UR22, c[0x0][0x398] ;  /* 0x00007300ff1677ac */ /* 0x000e220008000a00 */
[----:B------:R-:W0:Y:S01]  /*33810*/  LDCU.64 UR20, c[0x0][0x398] ;  /* 0x00007300ff1477ac */ /* 0x000e220008000a00 */
[----:B------:R-:W0:Y:S01]  /*33820*/  LDCU.64 UR18, c[0x0][0x398] ;  /* 0x00007300ff1277ac */ /* 0x000e220008000a00 */
[----:B------:R-:W-:Y:S01]  /*33830*/  BAR.SYNC.DEFER_BLOCKING 0x0 ;  /* 0x0000000000007b1d */ /* 0x000fe20000010000 */
[----:B--2---:R-:W-:-:S05]  /*33840*/  F2FP.SATFINITE.E5M2.F32.PACK_AB_MERGE_C R8, R11, R12, RZ ;  /* 0x0000000c0b08723e */ /* 0x004fca00048060ff */
[----:B------:R-:W-:Y:S01]  /*33850*/  STL [R1+0x2c], R8 ;  /* 0x00002c0801007387 */ /* 0x000fe20000100800 */
[----:B0---45:R-:W-:-:S05]  /*33860*/  F2FP.SATFINITE.E5M2.F32.PACK_AB_MERGE_C R0, R9, R10, RZ ;  /* 0x0000000a0900723e */ /* 0x031fca00048060ff */
[----:B------:R0:W-:Y:S01]  /*33870*/  STL [R1+0x4], R0 ;  /* 0x0000040001007387 */ /* 0x0001e20000100800 */
[----:B---3--:R-:W-:-:S05]  /*33880*/  F2FP.SATFINITE.E5M2.F32.PACK_AB_MERGE_C R6, R6, R7, RZ ;  /* 0x000000070606723e */ /* 0x008fca00048060ff */
[----:B------:R-:W-:Y:S01]  /*33890*/  STL [R1+0x3f4], R6 ;  /* 0x0003f40601007387 */ /* 0x000fe20000100800 */
[----:B------:R-:W-:-:S03]  /*338a0*/  F2FP.SATFINITE.E5M2.F32.PACK_AB_MERGE_C R4, R4, R5, RZ ;  /* 0x000000050404723e */ /* 0x000fc600048060ff */
[----:B------:R-:W2:Y:S04]  /*338b0*/  LDL.LU R21, [R1+0x3d4] ;  /* 0x0003d40001157983 */ /* 0x000ea80000300800 */
[----:B------:R-:W-:Y:S01]  /*338c0*/  STL [R1+0x3f0], R4 ;  /* 0x0003f00401007387 */ /* 0x000fe20000100800 */
[----:B0-----:R-:W-:-:S03]  /*338d0*/  F2FP.SATFINITE.E5M2.F32.PACK_AB_MERGE_C R0, R2, R3, RZ ;  /* 0x000000030200723e */ /* 0x001fc600048060ff */
[----:B--2---:R0:W-:Y:S04]  /*338e0*/  STL [R1+0x1550], R21 ;  /* 0x0015501501007387 */ /* 0x0041e80000100800 */
[----:B------:R-:W-:Y:S04]  /*338f0*/  STL [R1+0x3fc], R0 ;  /* 0x0003fc0001007387 */ /* 0x000fe80000100800 */
[----:B0-----:R-:W2:Y:S04]  /*33900*/  LDL.LU R21, [R1+0x12c] ;  /* 0x00012c0001157983 */ /* 0x001ea80000300800 */
[----:B--2---:R0:W-:Y:S04]  /*33910*/  STL [R1+0x1558], R21 ;  /* 0x0015581501007387 */ /* 0x0041e80000100800 */
        /* <DEDUP_REMOVED lines=19> */
[----:B------:R-:W3:Y:S04]  /*33a50*/  LDL.LU R8, [R1+0x3b0] ;  /* 0x0003b00001087983 */ /* 0x000ee80000300800 */
[----:B---3--:R0:W-:Y:S04]  /*33a60*/  STL [R1+0x1538], R8 ;  /* 0x0015380801007387 */ /* 0x0081e80000100800 */
[----:B0-----:R-:W3:Y:S04]  /*33a70*/  LDL.LU R8, [R1+0x3c8] ;  /* 0x0003c80001087983 */ /* 0x001ee80000300800 */
        /* <DEDUP_REMOVED lines=27> */
[----:B0-----:R-:W2:Y:S04]  /*33c30*/  LDL.LU R8, [R1+0x68] ;  /* 0x0000680001087983 */ /* 0x001ea80000300800 */
[----:B------:R-:W3:Y:S04]  /*33c40*/  LDL.LU R0, [R1+0x3b4] ;  /* 0x0003b40001007983 */ /* 0x000ee80000300800 */
[----:B---3--:R0:W-:Y:S04]  /*33c50*/  STL [R1+0x1540], R0 ;  /* 0x0015400001007387 */ /* 0x0081e80000100800 */
[----:B0-----:R-:W3:Y:S01]  /*33c60*/  LDL.LU R0, [R1+0x3c0] ;  /* 0x0003c00001007983 */ /* 0x001ee20000300800 */
[----:B--2---:R-:W-:-:S03]  /*33c70*/  F2FP.SATFINITE.E5M2.F32.PACK_AB_MERGE_C R21, R21, R8, RZ ;  /* 0x000000081515723e */ /* 0x004fc600048060ff */
[----:B---3--:R0:W-:Y:S04]  /*33c80*/  STL [R1+0x1548], R0 ;  /* 0x0015480001007387 */ /* 0x0081e80000100800 */
        /* <DEDUP_REMOVED lines=29> */
[----:B0-----:R-:W2:Y:S02]  /*33e60*/  LDL.LU R21, [R1+0x15a0] ;  /* 0x0015a00001157983 */ /* 0x001ea40000300800 */
[----:B--2---:R-:W-:-:S02]  /*33e70*/  F2FP.SATFINITE.E5M2.F32.PACK_AB_MERGE_C R21, R21, R8, RZ ;  /* 0x000000081515723e */ /* 0x004fc400048060ff */
        /* <DEDUP_REMOVED lines=42> */
[----:B0-----:R-:W3:Y:S01]  /*34120*/  LDL.LU R21, [R1+0x3cc] ;  /* 0x0003cc0001157983 */ /* 0x001ee20000300800 */
[----:B--2---:R-:W-:-:S03]  /*34130*/  F2FP.SATFINITE.E5M2.F32.PACK_AB_MERGE_C R8, R8, R0, RZ ;  /* 0x000000000808723e */ /* 0x004fc600048060ff */
[----:B------:R-:W2:Y:S04]  /*34140*/  LDL.LU R0, [R1+0x1548] ;  /* 0x0015480001007983 */ /* 0x000ea80000300800 */
[----:B------:R0:W-:Y:S04]  /*34150*/  STL [R1+0x10], R8 ;  /* 0x0000100801007387 */ /* 0x0001e80000100800 */
[----:B0-----:R-:W2:Y:S02]  /*34160*/  LDL.LU R8, [R1+0x1544] ;  /* 0x0015440001087983 */ /* 0x001ea40000300800 */
[----:B--2---:R-:W-:-:S02]  /*34170*/  F2FP.SATFINITE.E5M2.F32.PACK_AB_MERGE_C R8, R8, R0, RZ ;  /* 0x000000000808723e */ /* 0x004fc400048060ff */
[----:B------:R-:W2:Y:S04]  /*34180*/  LDL.LU R0, [R1+0x1540] ;  /* 0x0015400001007983 */ /* 0x000ea80000300800 */
[----:B------:R0:W-:Y:S04]  /*34190*/  STL [R1+0x134], R8 ;  /* 0x0001340801007387 */ /* 0x0001e80000100800 */
[----:B0-----:R-:W3:Y:S02]  /*341a0*/  LDL.LU R8, [R1+0x153c] ;  /* 0x00153c0001087983 */ /* 0x001ee40000300800 */
[----:B---3--:R-:W-:-:S02]  /*341b0*/  F2FP.SATFINITE.E5M2.F32.PACK_AB_MERGE_C R21, R21, R8, RZ ;  /* 0x000000081515723e */ /* 0x008fc400048060ff */
[----:B------:R-:W2:Y:S04]  /*341c0*/  LDL.LU R8, [R1+0x1538] ;  /* 0x0015380001087983 */ /* 0x000ea80000300800 */
[----:B------:R2:W-:Y:S01]  /*341d0*/  STL [R1+0x130], R21 ;  /* 0x0001301501007387 */ /* 0x0005e20000100800 */
[----:B------:R-:W-:Y:S02]  /*341e0*/  F2FP.SATFINITE.E5M2.F32.PACK_AB_MERGE_C R17, R17, R18, RZ ;  /* 0x000000121111723e */ /* 0x000fe400048060ff */
[----:B------:R-:W-:Y:S02]  /*341f0*/  F2FP.SATFINITE.E5M2.F32.PACK_AB_MERGE_C R11, R11, R12, RZ ;  /* 0x0000000c0b0b723e */ /* 0x000fe400048060ff */
[----:B--2---:R-:W-:Y:S02]  /*34200*/  F2FP.SATFINITE.E5M2.F32.PACK_AB_MERGE_C R21, R0, R8, RZ ;  /* 0x000000080015723e */ /* 0x004fe400048060ff */
[----:B------:R-:W-:-:S02]  /*34210*/  F2FP.SATFINITE.E5M2.F32.PACK_AB_MERGE_C R8, R28, R29, RZ ;  /* 0x0000001d1c08723e */ /* 0x000fc400048060ff */
[----:B----4-:R-:W-:Y:S01]  /*34220*/  F2FP.SATFINITE.E5M2.F32.PACK_AB_MERGE_C R0, R26, R27, RZ ;  /* 0x0000001b1a00723e */ /* 0x010fe200048060ff */
[----:B------:R0:W-:Y:S04]  /*34230*/  STL [R1+0x13c], R21 ;  /* 0x00013c1501007387 */ /* 0x0001e80000100800 */
[----:B------:R2:W-:Y:S04]  /*34240*/  STL [R1+0x138], R8 ;  /* 0x0001380801007387 */ /* 0x0005e80000100800 */
[----:B------:R3:W-:Y:S01]  /*34250*/  STL [R1+0x3a4], R0 ;  /* 0x0003a40001007387 */ /* 0x0007e20000100800 */
[----:B0-----:R-:W-:-:S02]  /*34260*/  F2FP.SATFINITE.E5M2.F32.PACK_AB_MERGE_C R21, R24, R25, RZ ;  /* 0x000000191815723e */ /* 0x001fc400048060ff */
[----:B--2---:R-:W-:-:S03]  /*34270*/  F2FP.SATFINITE.E5M2.F32.PACK_AB_MERGE_C R8, R22, R23, RZ ;  /* 0x000000171608723e */ /* 0x004fc600048060ff */
[----:B------:R-:W-:Y:S01]  /*34280*/  STL [R1+0x3a0], R21 ;  /* 0x0003a01501007387 */ /* 0x000fe20000100800 */
[----:B---3--:R-:W-:-:S03]  /*34290*/  F2FP.SATFINITE.E5M2.F32.PACK_AB_MERGE_C R0, R19, R20, RZ ;  /* 0x000000141300723e */ /* 0x008fc600048060ff */
[----:B------:R0:W-:Y:S04]  /*342a0*/  STL [R1+0x394], R8 ;  /* 0x0003940801007387 */ /* 0x0001e80000100800 */
[----:B------:R2:W-:Y:S01]  /*342b0*/  STL [R1+0x390], R0 ;  /* 0x0003900001007387 */ /* 0x0005e20000100800 */
[----:B0-----:R-:W-:-:S03]  /*342c0*/  F2FP.SATFINITE.E5M2.F32.PACK_AB_MERGE_C R8, R15, R16, RZ ;  /* 0x000000100f08723e */ /* 0x001fc600048060ff */
[----:B------:R-:W-:Y:S01]  /*342d0*/  STL [R1+0x384], R17 ;  /* 0x0003841101007387 */ /* 0x000fe20000100800 */
[----:B--2---:R-:W-:-:S03]  /*342e0*/  F2FP.SATFINITE.E5M2.F32.PACK_AB_MERGE_C R0, R13, R14, RZ ;  /* 0x0000000e0d00723e */ /* 0x004fc600048060ff */
[----:B------:R0:W-:Y:S04]  /*342f0*/  STL [R1+0x380], R8 ;  /* 0x0003800801007387 */ /* 0x0001e80000100800 */
[----:B------:R2:W-:Y:S01]  /*34300*/  STL [R1+0x374], R0 ;  /* 0x0003740001007387 */ /* 0x0005e20000100800 */
[----:B0-----:R-:W-:Y:S02]  /*34310*/  F2FP.SATFINITE.E5M2.F32.PACK_AB_MERGE_C R8, R9, R10, RZ ;  /* 0x0000000a0908723e */ /* 0x001fe400048060ff */
[----:B--2---:R-:W-:Y:S02]  /*34320*/  F2FP.SATFINITE.E5M2.F32.PACK_AB_MERGE_C R0, R6, R7, RZ ;  /* 0x000000070600723e */ /* 0x004fe400048060ff */
[----:B------:R-:W-:Y:S01]  /*34330*/  F2FP.SATFINITE.E5M2.F32.PACK_AB_MERGE_C R7, R4, R5, RZ ;  /* 0x000000050407723e */ /* 0x000fe200048060ff */
[----:B------:R-:W-:Y:S04]  /*34340*/  STL [R1+0x370], R11 ;  /* 0x0003700b01007387 */ /* 0x000fe80000100800 */
[----:B------:R-:W-:Y:S04]  /*34350*/  STL [R1+0x37c], R8 ;  /* 0x00037c0801007387 */ /* 0x000fe80000100800 */
[----:B------:R-:W-:Y:S04]  /*34360*/  STL [R1+0x1404], R7 ;  /* 0x0014040701007387 */ /* 0x000fe80000100800 */
[----:B------:R-:W-:Y:S04]  /*34370*/  STL [R1+0x378], R0 ;  /* 0x0003780001007387 */ /* 0x000fe80000100800 */
[----:B------:R-:W2:Y:S04]  /*34380*/  LDL.LU R20, [R1+0x354] ;  /* 0x0003540001147983 */ /* 0x000ea80000300800 */
[----:B------:R-:W3:Y:S04]  /*34390*/  LDL.LU R17, [R1+0x35c] ;  /* 0x00035c0001117983 */ /* 0x000ee80000300800 */
[----:B---3--:R0:W-:Y:S04]  /*343a0*/  STL [R1+0x1534], R17 ;  /* 0x0015341101007387 */ /* 0x0081e80000100800 */
        /* <DEDUP_REMOVED lines=20> */
[----:B------:R-:W4:Y:S04]  /*344f0*/  LDL.LU R21, [R1+0x30c] ;  /* 0x00030c0001157983 */ /* 0x000f280000300800 */
[----:B----4-:R0:W-:Y:S04]  /*34500*/  STL [R1+0x14fc], R21 ;  /* 0x0014fc1501007387 */ /* 0x0101e80000100800 */
[----:B0-----:R-:W4:Y:S04]  /*34510*/  LDL.LU R21, [R1+0x310] ;  /* 0x0003100001157983 */ /* 0x001f280000300800 */
        /* <DEDUP_REMOVED lines=9> */
[----:B0-----:R-:W4:Y:S01]  /*345b0*/  LDL.LU R21, [R1+0x348] ;  /* 0x0003480001157983 */ /* 0x001f220000300800 */
[----:B------:R-:W-:-:S02]  /*345c0*/  F2FP.SATFINITE.E5M2.F32.PACK_AB_MERGE_C R6, R2, R3, RZ ;  /* 0x000000030206723e */ /* 0x000fc400048060ff */
[----:B--2---:R-:W-:Y:S01]  /*345d0*/  F2FP.SATFINITE.E5M2.F32.PACK_AB_MERGE_C R20, R20, R17, RZ ;  /* 0x000000111414723e */ /* 0x004fe200048060ff */
[----:B----4-:R0:W-:Y:S04]  /*345e0*/  STL [R1+0x152c], R21 ;  /* 0x00152c1501007387 */ /* 0x0101e80000100800 */
[----:B0-----:R-:W2:Y:S04]  /*345f0*/  LDL.LU R21, [R1+0x340] ;  /* 0x0003400001157983 */ /* 0x001ea80000300800 */
        /* <DEDUP_REMOVED lines=25> */
[----:B0-----:R-:W2:Y:S04]  /*34790*/  LDL.LU R6, [R1+0x304] ;  /* 0x0003040001067983 */ /* 0x001ea80000300800 */
[----:B------:R-:W3:Y:S04]  /*347a0*/  LDL.LU R17, [R1+0x1534] ;  /* 0x0015340001117983 */ /* 0x000ee80000300800 */
[----:B------:R0:W-:Y:S04]  /*347b0*/  STL [R1+0x13f8], R20 ;  /* 0x0013f81401007387 */ /* 0x0001e80000100800 */
[----:B0-----:R-:W2:Y:S01]  /*347c0*/  LDL.LU R20, [R1+0x300] ;  /* 0x0003000001147983 */ /* 0x001ea20000300800 */
[----:B---3--:R-:W-:-:S03]  /*347d0*/  F2FP.SATFINITE.E5M2.F32.PACK_AB_MERGE_C R17, R17, R7, RZ ;  /* 0x000000071111723e */ /* 0x008fc600048060ff */
        /* <DEDUP_REMOVED lines=36> */
[----:B0-----:R-:W-:Y:S02]  /*34a20*/  F2FP.SATFINITE.E5M2.F32.PACK_AB_MERGE_C R17, R6, R20, RZ ;  /* 0x000000140611723e */ /* 0x001fe400048060ff */
[----:B----4-:R-:W-:-:S02]  /*34a30*/  F2FP.SATFINITE.E5M2.F32.PACK_AB_MERGE_C R6, R0, R8, RZ ;  /* 0x000000080006723e */ /* 0x010fc400048060ff */
[----:B------:R-:W-:Y:S01]  /*34a40*/  F2FP.SATFINITE.E5M2.F32.PACK_AB_MERGE_C R0, R28, R29, RZ ;  /* 0x0000001d1c00723e */ /* 0x000fe200048060ff */
[----:B------:R-:W-:Y:S01]  /*34a50*/  STL [R1+0x12c], R17 ;  /* 0x00012c1101007387 */ /* 0x000fe20000100800 */
[----:B------:R-:W-:Y:S02]  /*34a60*/  F2FP.SATFINITE.E5M2.F32.PACK_AB_MERGE_C R8, R24, R25, RZ ;  /* 0x000000191808723e */ /* 0x000fe400048060ff */
[----:B------:R-:W-:Y:S02]  /*34a70*/  F2FP.SATFINITE.E5M2.F32.PACK_AB_MERGE_C R14, R14, R23, RZ ;  /* 0x000000170e0e723e */ /* 0x000fe400048060ff */
[----:B--2---:R-:W-:-:S05]  /*34a80*/  F2FP.SATFINITE.E5M2.F32.PACK_AB_MERGE_C R7, R21, R7, RZ ;  /* 0x000000071507723e */ /* 0x004fca00048060ff */
[----:B------:R-:W-:Y:S04]  /*34a90*/  STL [R1+0x128], R7 ;  /* 0x0001280701007387 */ /* 0x000fe80000100800 */
[----:B------:R0:W-:Y:S04]  /*34aa0*/  STL [R1+0x104], R6 ;  /* 0x0001040601007387 */ /* 0x0001e80000100800 */
[----:B------:R2:W-:Y:S04]  /*34ab0*/  STL [R1+0x140c], R5 ;  /* 0x00140c0501007387 */ /* 0x0005e80000100800 */
[----:B------:R3:W-:Y:S01]  /*34ac0*/  STL [R1+0x100], R0 ;  /* 0x0001000001007387 */ /* 0x0007e20000100800 */
[----:B0-----:R-:W-:-:S03]  /*34ad0*/  F2FP.SATFINITE.E5M2.F32.PACK_AB_MERGE_C R6, R18, R22, RZ ;  /* 0x000000161206723e */ /* 0x001fc600048060ff */
[----:B------:R-:W-:Y:S01]  /*34ae0*/  STL [R1+0x1410], R19 ;  /* 0x0014101301007387 */ /* 0x000fe20000100800 */
[----:B--2---:R-:W-:-:S03]  /*34af0*/  F2FP.SATFINITE.E5M2.F32.PACK_AB_MERGE_C R5, R15, R16, RZ ;  /* 0x000000100f05723e */ /* 0x004fc600048060ff */
[----:B------:R-:W-:Y:S01]  /*34b00*/  STL [R1+0x1414], R8 ;  /* 0x0014140801007387 */ /* 0x000fe20000100800 */
[----:B---3--:R-:W-:-:S03]  /*34b10*/  F2FP.SATFINITE.E5M2.F32.PACK_AB_MERGE_C R0, R12, R13, RZ ;  /* 0x0000000d0c00723e */ /* 0x008fc600048060ff */
[----:B------:R-:W-:Y:S04]  /*34b20*/  STL [R1+0x1418], R14 ;  /* 0x0014180e01007387 */ /* 0x000fe80000100800 */
[----:B------:R0:W-:Y:S04]  /*34b30*/  STL [R1+0x64], R6 ;  /* 0x0000640601007387 */ /* 0x0001e80000100800 */
[----:B------:R2:W-:Y:S01]  /*34b40*/  STL [R1+0x60], R5 ;  /* 0x0000600501007387 */ /* 0x0005e20000100800 */
[----:B0-----:R-:W-:-:S03]  /*34b50*/  F2FP.SATFINITE.E5M2.F32.PACK_AB_MERGE_C R6, R10, R11, RZ ;  /* 0x0000000b0a06723e */ /* 0x001fc600048060ff */
[----:B------:R0:W-:Y:S01]  /*34b60*/  STL [R1+0x6c], R0 ;  /* 0x00006c0001007387 */ /* 0x0001e20000100800 */
[----:B--2---:R-:W-:-:S03]  /*34b70*/  F2FP.SATFINITE.E5M2.F32.PACK_AB_MERGE_C R5, R4, R9, RZ ;  /* 0x000000090405723e */ /* 0x004fc600048060ff */
[----:B------:R-:W-:Y:S04]  /*34b80*/  STL [R1+0x68], R6 ;  /* 0x0000680601007387 */ /* 0x000fe80000100800 */
[----:B------:R-:W2:Y:S01]  /*34b90*/  LDL.LU R4, [R1+0x284] ;  /* 0x0002840001047983 */ /* 0x000ea20000300800 */
[----:B0-----:R-:W-:-:S03]  /*34ba0*/  F2FP.SATFINITE.E5M2.F32.PACK_AB_MERGE_C R0, R2, R3, RZ ;  /* 0x000000030200723e */ /* 0x001fc600048060ff */
        /* <DEDUP_REMOVED lines=31> */
[----:B0-----:R-:W3:Y:S04]  /*34da0*/  LDL.LU R9, [R1+0x288] ;  /* 0x0002880001097983 */ /* 0x001ee80000300800 */
[----:B------:R-:W4:Y:S04]  /*34db0*/  LDL.LU R22, [R1+0x27c] ;  /* 0x00027c0001167983 */ /* 0x000f280000300800 */
[----:B----4-:R0:W-:Y:S04]  /*34dc0*/  STL [R1+0x14b8], R22 ;  /* 0x0014b81601007387 */ /* 0x0101e80000100800 */
[----:B0-----:R-:W4:Y:S04]  /*34dd0*/  LDL.LU R22, [R1+0x270] ;  /* 0x0002700001167983 */ /* 0x001f280000300800 */
[----:B------:R-:W3:Y:S01]  /*34de0*/  LDL.LU R13, [R1+0x264] ;  /* 0x00026400010d7983 */ /* 0x000ee20000300800 */
[----:B--2---:R-:W-:-:S03]  /*34df0*/  F2FP.SATFINITE.E5M2.F32.PACK_AB_MERGE_C R4, R4, R3, RZ ;  /* 0x000000030404723e */ /* 0x004fc600048060ff */
[----:B---3--:R0:W-:Y:S04]  /*34e00*/  STL [R1+0x14b4], R13 ;  /* 0x0014b40d01007387 */ /* 0x0081e80000100800 */
[----:B0-----:R-:W2:Y:S04]  /*34e10*/  LDL.LU R13, [R1+0x278] ;  /* 0x00027800010d7983 */ /* 0x001ea80000300800 */
        /* <DEDUP_REMOVED lines=52> */
[----:B------:R-:W4:Y:S04]  /*35160*/  LDL.LU R9, [R1+0x14bc] ;  /* 0x0014bc0001097983 */ /* 0x000f280000300800 */
[----:B------:R0:W-:Y:S04]  /*35170*/  STL [R1+0x1420], R3 ;  /* 0x0014200301007387 */ /* 0x0001e80000100800 */
[----:B0-----:R-:W3:Y:S01]  /*35180*/  LDL.LU R3, [R1+0x268] ;  /* 0x0002680001037983 */ /* 0x001ee20000300800 */
[----:B----4-:R-:W-:-:S03]  /*35190*/  F2FP.SATFINITE.E5M2.F32.PACK_AB_MERGE_C R9, R9, R22, RZ ;  /* 0x000000160909723e */ /* 0x010fc600048060ff */
[----:B------:R-:W2:Y:S04]  /*351a0*/  LDL.LU R22, [R1+0x14b8] ;  /* 0x0014b80001167983 */ /* 0x000ea80000300800 */
[----:B------:R0:W-:Y:S04]  /*351b0*/  STL [R1+0x1424], R9 ;  /* 0x0014240901007387 */ /* 0x0001e80000100800 */
[----:B0-----:R-:W4:Y:S01]  /*351c0*/  LDL.LU R9, [R1+0x260] ;  /* 0x0002600001097983 */ /* 0x001f220000300800 */
[----:B--2---:R-:W-:-:S03]  /*351d0*/  F2FP.SATFINITE.E5M2.F32.PACK_AB_MERGE_C R22, R22, R13, RZ ;  /* 0x0000000d1616723e */ /* 0x004fc600048060ff */
[----:B------:R-:W4:Y:S01]  /*351e0*/  LDL.LU R13, [R1+0x14b4] ;  /* 0x0014b400010d7983 */ /* 0x000f220000300800 */
[----:B---3--:R-:W-:Y:S02]  /*351f0*/  F2FP.SATFINITE.E5M2.F32.PACK_AB_MERGE_C R12, R12, R3, RZ ;  /* 0x000000030c0c723e */ /* 0x008fe400048060ff */
[----:B------:R-:W-:Y:S01]  /*35200*/  F2FP.SATFINITE.E5M2.F32.PACK_AB_MERGE_C R3, R17, R5, RZ ;  /* 0x000000051103723e */ /* 0x000fe200048060ff */
[----:B------:R-:W-:Y:S01]  /*35210*/  STL [R1+0x1428], R22 ;  /* 0x0014281601007387 */ /* 0x000fe20000100800 */
[----:B------:R-:W-:Y:S02]  /*35220*/  F2FP.SATFINITE.E5M2.F32.PACK_AB_MERGE_C R5, R6, R20, RZ ;  /* 0x000000140605723e */ /* 0x000fe400048060ff */
[----:B------:R-:W-:Y:S02]  /*35230*/  F2FP.SATFINITE.E5M2.F32.PACK_AB_MERGE_C R2, R2, R15, RZ ;  /* 0x0000000f0202723e */ /* 0x000fe400048060ff */
[----:B----4-:R-:W-:Y:S02]  /*35240*/  F2FP.SATFINITE.E5M2.F32.PACK_AB_MERGE_C R13, R13, R9, RZ ;  /* 0x000000090d0d723e */ /* 0x010fe400048060ff */
[----:B------:R-:W-:-:S02]  /*35250*/  F2FP.SATFINITE.E5M2.F32.PACK_AB_MERGE_C R9, R14, R4, RZ ;  /* 0x000000040e09723e */ /* 0x000fc400048060ff */
[----:B------:R-:W-:Y:S01]  /*35260*/  F2FP.SATFINITE.E5M2.F32.PACK_AB_MERGE_C R4, R19, R8, RZ ;  /* 0x000000081304723e */ /* 0x000fe200048060ff */
[----:B------:R-:W-:Y:S04]  /*35270*/  STL [R1+0x142c], R13 ;  /* 0x00142c0d01007387 */ /* 0x000fe80000100800 */
[----:B------:R-:W-:Y:S04]  /*35280*/  STL [R1+0x1430], R12 ;  /* 0x0014300c01007387 */ /* 0x000fe80000100800 */
[----:B------:R-:W-:Y:S04]  /*35290*/  STL [R1+0x18], R9 ;  /* 0x0000180901007387 */ /* 0x000fe80000100800 */
[----:B------:R0:W-:Y:S04]  /*352a0*/  STL [R1+0x14], R4 ;  /* 0x0000140401007387 */ /* 0x0001e80000100800 */
[----:B------:R2:W-:Y:S01]  /*352b0*/  STL [R1+0x20], R3 ;  /* 0x0000200301007387 */ /* 0x0005e20000100800 */
[----:B0-----:R-:W-:-:S03]  /*352c0*/  F2FP.SATFINITE.E5M2.F32.PACK_AB_MERGE_C R4, R21, R7, RZ ;  /* 0x000000071504723e */ /* 0x001fc600048060ff */
[----:B------:R-:W-:Y:S01]  /*352d0*/  STL [R1+0x1c], R5 ;  /* 0x00001c0501007387 */ /* 0x000fe20000100800 */
[----:B--2---:R-:W-:Y:S02]  /*352e0*/  F2FP.SATFINITE.E5M2.F32.PACK_AB_MERGE_C R3, R29, R0, RZ ;  /* 0x000000001d03723e */ /* 0x004fe400048060ff */
[----:B------:R-:W-:Y:S01]  /*352f0*/  F2FP.SATFINITE.E5M2.F32.PACK_AB_MERGE_C R0, R27, R28, RZ ;  /* 0x0000001c1b00723e */ /* 0x000fe200048060ff */
[----:B------:R0:W-:Y:S04]  /*35300*/  STL [R1+0x28], R4 ;  /* 0x0000280401007387 */ /* 0x0001e80000100800 */
[----:B------:R2:W-:Y:S04]  /*35310*/  STL [R1+0x24], R3 ;  /* 0x0000240301007387 */ /* 0x0005e80000100800 */
[----:B------:R3:W-:Y:S01]  /*35320*/  STL [R1+0x38], R0 ;  /* 0x0000380001007387 */ /* 0x0007e20000100800 */
[----:B0-----:R-:W-:-:S02]  /*35330*/  F2FP.SATFINITE.E5M2.F32.PACK_AB_MERGE_C R4, R25, R26, RZ ;  /* 0x0000001a1904723e */ /* 0x001fc400048060ff */
[----:B--2---:R-:W-:-:S03]  /*35340*/  F2FP.SATFINITE.E5M2.F32.PACK_AB_MERGE_C R3, R23, R24, RZ ;  /* 0x000000181703723e */ /* 0x004fc600048060ff */
[----:B------:R-:W-:Y:S01]  /*35350*/  STL [R1+0x34], R4 ;  /* 0x0000340401007387 */ /* 0x000fe20000100800 */
[----:B---3--:R-:W-:-:S03]  /*35360*/  F2FP.SATFINITE.E5M2.F32.PACK_AB_MERGE_C R0, R16, R18, RZ ;  /* 0x000000121000723e */ /* 0x008fc600048060ff */
[----:B------:R-:W-:Y:S01]  /*35370*/  STL [R1+0x40], R3 ;  /* 0x0000400301007387 */ /* 0x000fe20000100800 */
[----:B------:R-:W-:-:S03]  /*35380*/  F2FP.SATFINITE.E5M2.F32.PACK_AB_MERGE_C R18, R10, R11, RZ ;  /* 0x0000000b0a12723e */ /* 0x000fc600048060ff */
        /* <DEDUP_REMOVED lines=12> */
[----:B------:R-:W2:Y:S04]  /*35450*/  LDL.LU R24, [R1+0x1e4] ;  /* 0x0001e40001187983 */ /* 0x000ea80000300800 */
[----:B--2---:R0:W-:Y:S04]  /*35460*/  STL [R1+0x14a4], R24 ;  /* 0x0014a41801007387 */ /* 0x0041e80000100800 */
[----:B0-----:R-:W2:Y:S04]  /*35470*/  LDL.LU R24, [R1+0x1f8] ;  /* 0x0001f80001187983 */ /* 0x001ea80000300800 */
        /* <DEDUP_REMOVED lines=9> */
[----:B------:R-:W2:Y:S01]  /*35510*/  LDL.LU R28, [R1+0x1c4] ;  /* 0x0001c400011c7983 */ /* 0x000ea20000300800 */
[----:B------:R-:W-:-:S03]  /*35520*/  F2FP.SATFINITE.E5M2.F32.PACK_AB_MERGE_C R10, R10, R11, RZ ;  /* 0x0000000b0a0a723e */ /* 0x000fc600048060ff */
[----:B--2---:R0:W-:Y:S04]  /*35530*/  STL [R1+0x1494], R28 ;  /* 0x0014941c01007387 */ /* 0x0041e80000100800 */
        /* <DEDUP_REMOVED lines=26> */
[----:B------:R-:W4:Y:S04]  /*356e0*/  LDL.LU R16, [R1+0x14ac] ;  /* 0x0014ac0001107983 */ /* 0x000f280000300800 */
[----:B------:R0:W-:Y:S04]  /*356f0*/  STL [R1+0x1440], R11 ;  /* 0x0014400b01007387 */ /* 0x0001e80000100800 */
[----:B0-----:R-:W3:Y:S01]  /*35700*/  LDL.LU R11, [R1+0xd0] ;  /* 0x0000d000010b7983 */ /* 0x001ee20000300800 */
[----:B----4-:R-:W-:-:S03]  /*35710*/  F2FP.SATFINITE.E5M2.F32.PACK_AB_MERGE_C R16, R16, R15, RZ ;  /* 0x0000000f1010723e */ /* 0x010fc600048060ff */
[----:B------:R-:W4:Y:S04]  /*35720*/  LDL.LU R15, [R1+0x14a8] ;  /* 0x0014a800010f7983 */ /* 0x000f280000300800 */
[----:B------:R0:W-:Y:S04]  /*35730*/  STL [R1+0x13f0], R16 ;  /* 0x0013f01001007387 */ /* 0x0001e80000100800 */
[----:B0-----:R-:W2:Y:S01]  /*35740*/  LDL.LU R16, [R1+0x1b8] ;  /* 0x0001b80001107983 */ /* 0x001ea20000300800 */
        /* <DEDUP_REMOVED lines=13> */
[----:B------:R-:W2:Y:S04]  /*35820*/  LDL.LU R25, [R1+0x1498] ;  /* 0x0014980001197983 */ /* 0x000ea80000300800 */
[----:B------:R0:W-:Y:S04]  /*35830*/  STL [R1+0x13e8], R26 ;  /* 0x0013e81a01007387 */ /* 0x0001e80000100800 */
[----:B0-----:R-:W4:Y:S01]  /*35840*/  LDL.LU R26, [R1+0x1c0] ;  /* 0x0001c000011a7983 */ /* 0x001f220000300800 */
[----:B--2---:R-:W-:-:S03]  /*35850*/  F2FP.SATFINITE.E5M2.F32.PACK_AB_MERGE_C R25, R25, R28, RZ ;  /* 0x0000001c1919723e */ /* 0x004fc600048060ff */
[----:B------:R-:W4:Y:S01]  /*35860*/  LDL.LU R28, [R1+0x1494] ;  /* 0x00149400011c7983 */ /* 0x000f220000300800 */
[----:B------:R-:W-:Y:S02]  /*35870*/  F2FP.SATFINITE.E5M2.F32.PACK_AB_MERGE_C R27, R27, R23, RZ ;  /* 0x000000171b1b723e */ /* 0x000fe400048060ff */
[----:B------:R-:W-:Y:S01]  /*35880*/  F2FP.SATFINITE.E5M2.F32.PACK_AB_MERGE_C R29, R29, R16, RZ ;  /* 0x000000101d1d723e */ /* 0x000fe200048060ff */
[----:B------:R-:W-:Y:S01]  /*35890*/  STL [R1+0x144c], R25 ;  /* 0x00144c1901007387 */ /* 0x000fe20000100800 */
[----:B------:R-:W-:Y:S02]  /*358a0*/  F2FP.SATFINITE.E5M2.F32.PACK_AB_MERGE_C R15, R15, R24, RZ ;  /* 0x000000180f0f723e */ /* 0x000fe400048060ff */
[----:B---3--:R-:W-:Y:S02]  /*358b0*/  F2FP.SATFINITE.E5M2.F32.PACK_AB_MERGE_C R11, R10, R11, RZ ;  /* 0x0000000b0a0b723e */ /* 0x008fe400048060ff */
[----:B------:R-:W-:Y:S02]  /*358c0*/  F2FP.SATFINITE.E5M2.F32.PACK_AB_MERGE_C R10, R2, R18, RZ ;  /* 0x00000012020a723e */ /* 0x000fe400048060ff */
[----:B------:R-:W-:-:S02]  /*358d0*/  F2FP.SATFINITE.E5M2.F32.PACK_AB_MERGE_C R2, R13, R12, RZ ;  /* 0x0000000c0d02723e */ /* 0x000fc400048060ff */
[----:B------:R-:W-:Y:S02]  /*358e0*/  F2FP.SATFINITE.E5M2.F32.PACK_AB_MERGE_C R9, R9, R22, RZ ;  /* 0x000000160909723e */ /* 0x000fe400048060ff */
[----:B------:R-:W-:Y:S02]  /*358f0*/  F2FP.SATFINITE.E5M2.F32.PACK_AB_MERGE_C R3, R4, R3, RZ ;  /* 0x000000030403723e */ /* 0x000fe400048060ff */
[----:B------:R-:W-:Y:S02]  /*35900*/  F2FP.SATFINITE.E5M2.F32.PACK_AB_MERGE_C R4, R5, R19, RZ ;  /* 0x000000130504723e */ /* 0x000fe400048060ff */
[----:B------:R-:W-:Y:S02]  /*35910*/  F2FP.SATFINITE.E5M2.F32.PACK_AB_MERGE_C R0, R0, R21, RZ ;  /* 0x000000150000723e */ /* 0x000fe400048060ff */
[----:B----4-:R-:W-:-:S05]  /*35920*/  F2FP.SATFINITE.E5M2.F32.PACK_AB_MERGE_C R28, R28, R26, RZ ;  /* 0x0000001a1c1c723e */ /* 0x010fca00048060ff */
[----:B------:R-:W-:Y:S04]  /*35930*/  STL [R1+0x13dc], R28 ;  /* 0x0013dc1c01007387 */ /* 0x000fe80000100800 */
[----:B------:R-:W-:Y:S04]  /*35940*/  STL [R1+0x13e0], R27 ;  /* 0x0013e01b01007387 */ /* 0x000fe80000100800 */
[----:B------:R-:W-:Y:S04]  /*35950*/  STL [R1+0x13d0], R29 ;  /* 0x0013d01d01007387 */ /* 0x000fe80000100800 */
[----:B------:R-:W-:Y:S04]  /*35960*/  STL [R1], R15 ;  /* 0x0000000f01007387 */ /* 0x000fe80000100800 */
[----:B------:R-:W-:Y:S04]  /*35970*/  STL [R1+0xc], R11 ;  /* 0x00000c0b01007387 */ /* 0x000fe80000100800 */
[----:B------:R-:W-:Y:S04]  /*35980*/  STL [R1+0x8], R10 ;  /* 0x0000080a01007387 */ /* 0x000fe80000100800 */
[----:B------:R0:W-:Y:S04]  /*35990*/  STL [R1+0x1a4], R2 ;  /* 0x0001a40201007387 */ /* 0x0001e80000100800 */
[----:B------:R-:W-:Y:S01]  /*359a0*/  STL [R1+0x1a0], R9 ;  /* 0x0001a00901007387 */ /* 0x000fe20000100800 */
[----:B0-----:R-:W-:-:S03]  /*359b0*/  F2FP.SATFINITE.E5M2.F32.PACK_AB_MERGE_C R2, R8, R14, RZ ;  /* 0x0000000e0802723e */ /* 0x001fc600048060ff */
[----:B------:R0:W-:Y:S04]  /*359c0*/  STL [R1+0x194], R3 ;  /* 0x0001940301007387 */ /* 0x0001e80000100800 */
[----:B------:R2:W-:Y:S01]  /*359d0*/  STL [R1+0x190], R2 ;  /* 0x0001900201007387 */ /* 0x0005e20000100800 */
[----:B0-----:R-:W-:-:S03]  /*359e0*/  F2FP.SATFINITE.E5M2.F32.PACK_AB_MERGE_C R3, R20, R17, RZ ;  /* 0x000000111403723e */ /* 0x001fc600048060ff */
[----:B------:R-:W-:Y:S01]  /*359f0*/  STL [R1+0x1bc], R4 ;  /* 0x0001bc0401007387 */ /* 0x000fe20000100800 */
[----:B--2---:R-:W-:-:S03]  /*35a00*/  F2FP.SATFINITE.E5M2.F32.PACK_AB_MERGE_C R2, R7, R6, RZ ;  /* 0x000000060702723e */ /* 0x004fc600048060ff */
[----:B------:R-:W-:Y:S04]  /*35a10*/  STL [R1+0x1b0], R3 ;  /* 0x0001b00301007387 */ /* 0x000fe80000100800 */
[----:B------:R-:W2:Y:S04]  /*35a20*/  LDL.LU R7, [R1+0x160] ;  /* 0x0001600001077983 */ /* 0x000ea80000300800 */
[----:B------:R-:W-:Y:S04]  /*35a30*/  STL [R1+0x1f0], R2 ;  /* 0x0001f00201007387 */ /* 0x000fe80000100800 */
[----:B------:R-:W2:Y:S04]  /*35a40*/  LDL.LU R21, [R1+0x164] ;  /* 0x0001640001157983 */ /* 0x000ea80000300800 */
[----:B------:R-:W-:Y:S04]  /*35a50*/  STL [R1+0x1ec], R0 ;  /* 0x0001ec0001007387 */ /* 0x000fe80000100800 */
[----:B------:R-:W3:Y:S04]  /*35a60*/  LDL.LU R17, [R1+0x140] ;  /* 0x0001400001117983 */ /* 0x000ee80000300800 */
        /* <DEDUP_REMOVED lines=20> */
[----:B------:R-:W2:Y:S04]  /*35bb0*/  LDL.LU R25, [R1+0x98] ;  /* 0x0000980001197983 */ /* 0x000ea80000300800 */
        /* <DEDUP_REMOVED lines=11> */
[----:B0-----:R-:W4:Y:S04]  /*35c70*/  LDL.LU R25, [R1+0x148] ;  /* 0x0001480001197983 */ /* 0x001f280000300800 */
[----:B------:R-:W2:Y:S04]  /*35c80*/  LDL.LU R23, [R1+0x9c] ;  /* 0x00009c0001177983 */ /* 0x000ea80000300800 */
[----:B--2---:R0:W-:Y:S04]  /*35c90*/  STL [R1+0x1454], R23 ;  /* 0x0014541701007387 */ /* 0x0041e80000100800 */
[----:B0-----:R-:W2:Y:S01]  /*35ca0*/  LDL.LU R23, [R1+0x90] ;  /* 0x0000900001177983 */ /* 0x001ea20000300800 */
[----:B------:R-:W-:-:S02]  /*35cb0*/  F2FP.SATFINITE.E5M2.F32.PACK_AB_MERGE_C R7, R21, R7, RZ ;  /* 0x000000071507723e */ /* 0x000fc400048060ff */
[----:B---3--:R-:W-:Y:S01]  /*35cc0*/  F2FP.SATFINITE.E5M2.F32.PACK_AB_MERGE_C R17, R17, R20, RZ ;  /* 0x000000141111723e */ /* 0x008fe200048060ff */
[----:B--2---:R0:W-:Y:S04]  /*35cd0*/  STL [R1+0x145c], R23 ;  /* 0x00145c1701007387 */ /* 0x0041e80000100800 */
[----:B0-----:R-:W2:Y:S04]  /*35ce0*/  LDL.LU R23, [R1+0xb8] ;  /* 0x0000b80001177983 */ /* 0x001ea80000300800 */
        /* <DEDUP_REMOVED lines=35> */
[----:B0-----:R-:W2:Y:S01]  /*35f20*/  LDL.LU R17, [R1+0x147c] ;  /* 0x00147c0001117983 */ /* 0x001ea20000300800 */
[----:B----4-:R-:W-:Y:S02]  /*35f30*/  F2FP.SATFINITE.E5M2.F32.PACK_AB_MERGE_C R27, R27, R25, RZ ;  /* 0x000000191b1b723e */ /* 0x010fe400048060ff */
[----:B--2---:R-:W-:-:S02]  /*35f40*/  F2FP.SATFINITE.E5M2.F32.PACK_AB_MERGE_C R17, R20, R17, RZ ;  /* 0x000000111411723e */ /* 0x004fc400048060ff */
[----:B------:R-:W2:Y:S04]  /*35f50*/  LDL.LU R20, [R1+0x2c] ;  /* 0x00002c0001147983 */ /* 0x000ea80000300800 */
[----:B------:R0:W-:Y:S04]  /*35f60*/  STL [R1+0x268], R17 ;  /* 0x0002681101007387 */ /* 0x0001e80000100800 */
[----:B0-----:R-:W4:Y:S04]  /*35f70*/  LDL.LU R17, [R1+0x4] ;  /* 0x0000040001117983 */ /* 0x001f280000300800 */
        /* <DEDUP_REMOVED lines=14> */
[----:B0-----:R-:W3:Y:S01]  /*36060*/  LDL R27, [R1+0x7c0] ;  /* 0x0007c000011b7983 */ /* 0x001ee20000100800 */
[----:B--2---:R-:W-:-:S03]  /*36070*/  F2FP.SATFINITE.E5M2.F32.PACK_AB_MERGE_C R25, R25, R23, RZ ;  /* 0x000000171919723e */ /* 0x004fc600048060ff */
[----:B------:R-:W2:Y:S04]  /*36080*/  LDL.LU R23, [R1+0x145c] ;  /* 0x00145c0001177983 */ /* 0x000ea80000300800 */
[----:B------:R0:W-:Y:S04]  /*36090*/  STL [R1+0x168], R25 ;  /* 0x0001681901007387 */ /* 0x0001e80000100800 */
[----:B0-----:R-:W2:Y:S02]  /*360a0*/  LDL.LU R25, [R1+0x1458] ;  /* 0x0014580001197983 */ /* 0x001ea40000300800 */
[----:B--2---:R-:W-:-:S02]  /*360b0*/  F2FP.SATFINITE.E5M2.F32.PACK_AB_MERGE_C R25, R25, R23, RZ ;  /* 0x000000171919723e */ /* 0x004fc400048060ff */
[----:B------:R-:W2:Y:S04]  /*360c0*/  LDL.LU R23, [R1+0x1454] ;  /* 0x0014540001177983 */ /* 0x000ea80000300800 */
[----:B------:R0:W-:Y:S04]  /*360d0*/  STL [R1+0x180], R25 ;  /* 0x0001801901007387 */ /* 0x0001e80000100800 */
[----:B0-----:R-:W2:Y:S01]  /*360e0*/  LDL.LU R25, [R1+0x1450] ;  /* 0x0014500001197983 */ /* 0x001ea20000300800 */
[----:B---3--:R-:W-:Y:S02]  /*360f0*/  F2FP.SATFINITE.E5M2.F32.PACK_AB_MERGE_C R11, R11, R15, RZ ;  /* 0x0000000f0b0b723e */ /* 0x008fe400048060ff */
[----:B------:R-:W-:-:S02]  /*36100*/  F2FP.SATFINITE.E5M2.F32.PACK_AB_MERGE_C R18, R18, R10, RZ ;  /* 0x0000000a1212723e */ /* 0x000fc400048060ff */
[----:B------:R-:W-:Y:S02]  /*36110*/  F2FP.SATFINITE.E5M2.F32.PACK_AB_MERGE_C R12, R12, R2, RZ ;  /* 0x000000020c0c723e */ /* 0x000fe400048060ff */
[----:B------:R-:W-:Y:S02]  /*36120*/  F2FP.SATFINITE.E5M2.F32.PACK_AB_MERGE_C R22, R22, R13, RZ ;  /* 0x0000000d1616723e */ /* 0x000fe400048060ff */
[----:B------:R-:W-:Y:S02]  /*36130*/  F2FP.SATFINITE.E5M2.F32.PACK_AB_MERGE_C R3, R3, R9, RZ ;  /* 0x000000090303723e */ /* 0x000fe400048060ff */
[----:B------:R-:W-:Y:S02]  /*36140*/  F2FP.SATFINITE.E5M2.F32.PACK_AB_MERGE_C R14, R14, R4, RZ ;  /* 0x000000040e0e723e */ /* 0x000fe400048060ff */
[----:B------:R-:W-:Y:S02]  /*36150*/  F2FP.SATFINITE.E5M2.F32.PACK_AB_MERGE_C R19, R19, R8, RZ ;  /* 0x000000081313723e */ /* 0x000fe400048060ff */
[----:B------:R-:W-:-:S02]  /*36160*/  F2FP.SATFINITE.E5M2.F32.PACK_AB_MERGE_C R26, R26, R28, RZ ;  /* 0x0000001c1a1a723e */ /* 0x000fc400048060ff */
[----:B------:R-:W-:Y:S02]  /*36170*/  F2FP.SATFINITE.E5M2.F32.PACK_AB_MERGE_C R0, R0, R16, RZ ;  /* 0x000000100000723e */ /* 0x000fe400048060ff */
[----:B------:R-:W-:Y:S02]  /*36180*/  F2FP.SATFINITE.E5M2.F32.PACK_AB_MERGE_C R6, R6, R5, RZ ;  /* 0x000000050606723e */ /* 0x000fe400048060ff */
[----:B------:R-:W-:Y:S02]  /*36190*/  F2FP.SATFINITE.E5M2.F32.PACK_AB_MERGE_C R21, R21, R7, RZ ;  /* 0x000000071515723e */ /* 0x000fe400048060ff */
[----:B--2---:R-:W-:Y:S02]  /*361a0*/  F2FP.SATFINITE.E5M2.F32.PACK_AB_MERGE_C R23, R23, R25, RZ ;  /* 0x000000191717723e */ /* 0x004fe400048060ff */
[----:B------:R-:W2:Y:S04]  /*361b0*/  LDL.LU R25, [R1+0x144c] ;  /* 0x00144c0001197983 */ /* 0x000ea80000300800 */
[----:B------:R0:W-:Y:S04]  /*361c0*/  STL [R1+0x17c], R23 ;  /* 0x00017c1701007387 */ /* 0x0001e80000100800 */
[----:B0-----:R-:W3:Y:S04]  /*361d0*/  LDL.LU R23, [R1+0x1448] ;  /* 0x0014480001177983 */ /* 0x001ee80000300800 */
[----:B------:R-:W2:Y:S04]  /*361e0*/  LDL.LU R15, [R1+0x1444] ;  /* 0x00144400010f7983 */ /* 0x000ea80000300800 */
[----:B------:R0:W-:Y:S04]  /*361f0*/  STL [R1+0x188], R11 ;  /* 0x0001880b01007387 */ /* 0x0001e80000100800 */
[----:B0-----:R-:W2:Y:S04]  /*36200*/  LDL.LU R11, [R1+0x1440] ;  /* 0x00144000010b7983 */ /* 0x001ea80000300800 */
        /* <DEDUP_REMOVED lines=12> */
[----:B------:R-:W3:Y:S04]  /*362d0*/  LDL.LU R4, [R1+0x141c] ;  /* 0x00141c0001047983 */ /* 0x000ee80000300800 */
[----:B------:R0:W-:Y:S04]  /*362e0*/  STL [R1+0x1c4], R14 ;  /* 0x0001c40e01007387 */ /* 0x0001e80000100800 */
[----:B0-----:R-:W3:Y:S04]  /*362f0*/  LDL.LU R14, [R1+0x1418] ;  /* 0x00141800010e7983 */ /* 0x001ee80000300800 */
[----:B------:R-:W3:Y:S04]  /*36300*/  LDL.LU R8, [R1+0x1414] ;  /* 0x0014140001087983 */ /* 0x000ee80000300800 */
[----:B------:R0:W-:Y:S04]  /*36310*/  STL [R1+0x1fc], R19 ;  /* 0x0001fc1301007387 */ /* 0x0001e80000100800 */
[----:B0-----:R-:W3:Y:S04]  /*36320*/  LDL.LU R19, [R1+0x1410] ;  /* 0x0014100001137983 */ /* 0x001ee80000300800 */
[----:B------:R-:W3:Y:S04]  /*36330*/  LDL.LU R28, [R1+0x3f4] ;  /* 0x0003f400011c7983 */ /* 0x000ee80000300800 */
[----:B------:R0:W-:Y:S04]  /*36340*/  STL [R1+0x1f4], R26 ;  /* 0x0001f41a01007387 */ /* 0x0001e80000100800 */
[----:B0-----:R-:W3:Y:S04]  /*36350*/  LDL.LU R26, [R1+0x3f0] ;  /* 0x0003f000011a7983 */ /* 0x001ee80000300800 */
[----:B------:R-:W-:Y:S04]  /*36360*/  STL [R1+0x238], R0 ;  /* 0x0002380001007387 */ /* 0x000fe80000100800 */
[----:B------:R-:W3:Y:S04]  /*36370*/  LDL.LU R16, [R1+0x10] ;  /* 0x0000100001107983 */ /* 0x000ee80000300800 */
[----:B------:R-:W3:Y:S04]  /*36380*/  LDL.LU R5, [R1+0x140c] ;  /* 0x00140c0001057983 */ /* 0x000ee80000300800 */
[----:B------:R0:W-:Y:S04]  /*36390*/  STL [R1+0x234], R6 ;  /* 0x0002340601007387 */ /* 0x0001e80000100800 */
[----:B0-----:R-:W3:Y:S04]  /*363a0*/  LDL.LU R6, [R1+0x1408] ;  /* 0x0014080001067983 */ /* 0x001ee80000300800 */
[----:B------:R-:W3:Y:S04]  /*363b0*/  LDL.LU R7, [R1+0x1404] ;  /* 0x0014040001077983 */ /* 0x000ee80000300800 */
[----:B------:R0:W-:Y:S04]  /*363c0*/  STL [R1+0x260], R21 ;  /* 0x0002601501007387 */ /* 0x0001e80000100800 */
[----:B0-----:R-:W3:Y:S01]  /*363d0*/  LDL.LU R21, [R1+0x1400] ;  /* 0x0014000001157983 */ /* 0x001ee20000300800 */
[----:B------:R-:W-:-:S02]  /*363e0*/  F2FP.SATFINITE.E5M2.F32.PACK_AB_MERGE_C R24, R24, R29, RZ ;  /* 0x0000001d1818723e */ /* 0x000fc400048060ff */
[----:B------:R-:W-:Y:S02]  /*363f0*/  LOP3.LUT R20, R20, 0xffff, RZ, 0xc0, !PT ;  /* 0x0000ffff14147812 */ /* 0x000fe400078ec0ff */
[----:B----4-:R-:W-:Y:S01]  /*36400*/  LOP3.LUT R29, R17, 0xffff, RZ, 0xc0, !PT ;  /* 0x0000ffff111d7812 */ /* 0x010fe200078ec0ff */
[----:B------:R-:W-:Y:S01]  /*36410*/  VIADD R0, R27, 0x3f ;  /* 0x0000003f1b007836 */ /* 0x000fe20000000000 */
[----:B------:R-:W-:Y:S04]  /*36420*/  STL [R1+0x25c], R24 ;  /* 0x00025c1801007387 */ /* 0x000fe80000100800 */
[----:B------:R-:W-:Y:S01]  /*36430*/  STL [R1+0x30], R20 ;  /* 0x0000301401007387 */ /* 0x000fe20000100800 */
[----:B-1----:R-:W-:-:S03]  /*36440*/  ISETP.GE.AND P0, PT, R0, UR25, PT ;  /* 0x0000001900007c0c */ /* 0x002fc6000bf06270 */
[----:B------:R-:W-:Y:S01]  /*36450*/  STL [R1+0x5c], R29 ;  /* 0x00005c1d01007387 */ /* 0x000fe20000100800 */
[----:B------:R-:W-:-:S05]  /*36460*/  VIADD R0, R27, 0x1 ;  /* 0x000000011b007836 */ /* 0x000fca0000000000 */
[----:B------:R-:W-:Y:S02]  /*36470*/  ISETP.GE.AND P2, PT, R0, UR4, PT ;  /* 0x0000000400007c0c */ /* 0x000fe4000bf46270 */
[----:B--2---:R-:W-:Y:S02]  /*36480*/  LOP3.LUT R3, R3, 0xffff, RZ, 0xc0, !PT ;  /* 0x0000ffff03037812 */ /* 0x004fe400078ec0ff */
[----:B---3--:R-:W-:Y:S02]  /*36490*/  LOP3.LUT R17, R4, 0xffff, RZ, 0xc0, !PT ;  /* 0x0000ffff04117812 */ /* 0x008fe400078ec0ff */
[----:B------:R-:W-:Y:S02]  /*364a0*/  LOP3.LUT R4, R2, 0xffff, RZ, 0xc0, !PT ;  /* 0x0000ffff02047812 */ /* 0x000fe400078ec0ff */
[----:B------:R-:W-:Y:S02]  /*364b0*/  PRMT R2, R17, 0x3340, R1 ;  /* 0x0000334011027816 */ /* 0x000fe40000000001 */
[----:B------:R-:W-:-:S02]  /*364c0*/  LOP3.LUT R27, R5, 0xffff, RZ, 0xc0, !PT ;  /* 0x0000ffff051b7812 */ /* 0x000fc400078ec0ff */
[----:B------:R-:W-:Y:S02]  /*364d0*/  LOP3.LUT R6, R6, 0xffff, RZ, 0xc0, !PT ;  /* 0x0000ffff06067812 */ /* 0x000fe400078ec0ff */
[----:B------:R-:W-:-:S05]  /*364e0*/  LOP3.LUT R7, R7, 0xffff, RZ, 0xc0, !PT ;  /* 0x0000ffff07077812 */ /* 0x000fca00078ec0ff */
[----:B------:R0:W-:Y:S01]  /*364f0*/  STL [R1+0x2c], R7 ;  /* 0x00002c0701007387 */ /* 0x0001e20000100800 */
[----:B------:R-:W-:-:S05]  /*36500*/  LOP3.LUT R21, R21, 0xffff, RZ, 0xc0, !PT ;  /* 0x0000ffff15157812 */ /* 0x000fca00078ec0ff */
[----:B------:R-:W-:Y:S04]  /*36510*/  STL [R1+0x58], R21 ;  /* 0x0000581501007387 */ /* 0x000fe80000100800 */
[----:B------:R-:W-:Y:S04]  /*36520*/  STL [R1+0x54], R6 ;  /* 0x0000540601007387 */ /* 0x000fe80000100800 */
[----:B------:R1:W-:Y:S01]  /*36530*/  STL [R1+0x50], R17 ;  /* 0x0000501101007387 */ /* 0x0003e20000100800 */
[----:B------:R-:W-:Y:S02]  /*36540*/  PRMT R5, R20, 0x3340, R7 ;  /* 0x0000334014057816 */ /* 0x000fe40000000007 */
[----:B0-----:R-:W-:Y:S01]  /*36550*/  PRMT R7, R21, 0x3340, R27 ;  /* 0x0000334015077816 */ /* 0x001fe2000000001b */
[----:B-1----:R-:W2:Y:S01]  /*36560*/  LDL.LU R17, [R1+0x13fc] ;  /* 0x0013fc0001117983 */ /* 0x002ea20000300800 */
[----:B------:R-:W-:-:S03]  /*36570*/  PRMT R6, R29, 0x3340, R6 ;  /* 0x000033401d067816 */ /* 0x000fc60000000006 */
[----:B------:R0:W-:Y:S04]  /*36580*/  STL [R1+0x4c], R3 ;  /* 0x00004c0301007387 */ /* 0x0001e80000100800 */
[----:B------:R1:W-:Y:S01]  /*36590*/  STL [R1+0x70], R4 ;  /* 0x0000700401007387 */ /* 0x0003e20000100800 */
[----:B------:R-:W-:-:S03]  /*365a0*/  PRMT R5, R5, 0x5410, R2 ;  /* 0x0000541005057816 */ /* 0x000fc60000000002 */
[----:B------:R-:W-:Y:S01]  /*365b0*/  STL [R1+0x44], R27 ;  /* 0x0000441b01007387 */ /* 0x000fe20000100800 */
[----:B0-----:R-:W-:-:S03]  /*365c0*/  PRMT R3, R3, 0x3340, R1 ;  /* 0x0000334003037816 */ /* 0x001fc60000000001 */
[----:B------:R-:W3:Y:S01]  /*365d0*/  LDL.LU R20, [R1+0x13f8] ;  /* 0x0013f80001147983 */ /* 0x000ee20000300800 */
[----:B-1----:R-:W-:Y:S02]  /*365e0*/  PRMT R4, R4, 0x3340, R1 ;  /* 0x0000334004047816 */ /* 0x002fe40000000001 */
[----:B------:R-:W-:Y:S02]  /*365f0*/  PRMT R2, R6, 0x5410, R3 ;  /* 0x0000541006027816 */ /* 0x000fe40000000003 */
[----:B------:R-:W-:Y:S01]  /*36600*/  PRMT R0, R7, 0x5410, R4 ;  /* 0x0000541007007816 */ /* 0x000fe20000000004 */
[----:B------:R0:W-:Y:S01]  /*36610*/  STL [R1+0x1e0], R5 ;  /* 0x0001e00501007387 */ /* 0x0001e20000100800 */
[----:B------:R-:W-:-:S03]  /*36620*/  LOP3.LUT R4, R28, 0xffff, RZ, 0xc0, !PT ;  /* 0x0000ffff1c047812 */ /* 0x000fc600078ec0ff */
[----:B------:R-:W-:Y:S04]  /*36630*/  STL [R1+0x1dc], R2 ;  /* 0x0001dc0201007387 */ /* 0x000fe80000100800 */
[----:B------:R1:W-:Y:S01]  /*36640*/  STL [R1+0x1d8], R0 ;  /* 0x0001d80001007387 */ /* 0x0003e20000100800 */
[----:B0-----:R-:W-:-:S03]  /*36650*/  LOP3.LUT R5, R26, 0xffff, RZ, 0xc0, !PT ;  /* 0x0000ffff1a057812 */ /* 0x001fc600078ec0ff */
[----:B------:R-:W4:Y:S01]  /*36660*/  LDL.LU R29, [R1+0x3fc] ;  /* 0x0003fc00011d7983 */ /* 0x000f220000300800 */
[----:B------:R-:W-:-:S03]  /*36670*/  LOP3.LUT R21, R16, 0xffff, RZ, 0xc0, !PT ;  /* 0x0000ffff10157812 */ /* 0x000fc600078ec0ff */
[----:B------:R-:W-:Y:S04]  /*36680*/  STL [R1+0x4], R4 ;  /* 0x0000040401007387 */ /* 0x000fe80000100800 */
[----:B------:R-:W4:Y:S04]  /*36690*/  LDL.LU R27, [R1+0x3f8] ;  /* 0x0003f800011b7983 */ /* 0x000f280000300800 */
[----:B------:R-:W-:Y:S04]  /*366a0*/  STL [R1+0x90], R5 ;  /* 0x0000900501007387 */ /* 0x000fe80000100800 */
[----:B------:R-:W4:Y:S04]  /*366b0*/  LDL.LU R28, [R1+0x134] ;  /* 0x00013400011c7983 */ /* 0x000f280000300800 */
[----:B------:R-:W4:Y:S01]  /*366c0*/  LDL.LU R16, [R1+0x130] ;  /* 0x0001300001107983 */ /* 0x000f220000300800 */
[----:B------:R-:W0:Y:S01]  /*366d0*/  S2R R24, SR_TID.X ;  /* 0x0000000000187919 */ /* 0x000e220000002100 */
[----:B-1----:R-:W-:Y:S01]  /*366e0*/  LOP3.LUT R0, R9, 0xffff, RZ, 0xc0, !PT ;  /* 0x0000ffff09007812 */ /* 0x002fe200078ec0ff */
[----:B------:R-:W-:Y:S01]  /*366f0*/  UMOV UR4, 0x400 ;  /* 0x0000040000047882 */ /* 0x000fe20000000000 */
[----:B------:R-:W-:-:S02]  /*36700*/  LOP3.LUT R19, R19, 0xffff, RZ, 0xc0, !PT ;  /* 0x0000ffff13137812 */ /* 0x000fc400078ec0ff */
[----:B------:R-:W-:Y:S01]  /*36710*/  LOP3.LUT R18, R18, 0xffff, RZ, 0xc0, !PT ;  /* 0x0000ffff12127812 */ /* 0x000fe200078ec0ff */
[----:B------:R-:W-:Y:S01]  /*36720*/  ULEA UR4, UR5, UR4, 0x18 ;  /* 0x0000000405047291 */ /* 0x000fe2000f8ec0ff */
[----:B------:R-:W-:Y:S01]  /*36730*/  PRMT R6, R21, 0x3340, R19 ;  /* 0x0000334015067816 */ /* 0x000fe20000000013 */
[----:B------:R-:W4:Y:S01]  /*36740*/  LDL.LU R26, [R1+0xac] ;  /* 0x0000ac00011a7983 */ /* 0x000f220000300800 */
[----:B------:R-:W-:Y:S02]  /*36750*/  PRMT R3, R18, 0x3340, R1 ;  /* 0x0000334012037816 */ /* 0x000fe40000000001 */
[----:B------:R-:W-:Y:S02]  /*36760*/  LOP3.LUT R22, R22, 0xffff, RZ, 0xc0, !PT ;  /* 0x0000ffff16167812 */ /* 0x000fe400078ec0ff */
[----:B------:R-:W-:Y:S02]  /*36770*/  PRMT R6, R6, 0x5410, R3 ;  /* 0x0000541006067816 */ /* 0x000fe40000000003 */
[----:B------:R-:W-:Y:S01]  /*36780*/  PRMT R2, R22, 0x3340, R1 ;  /* 0x0000334016027816 */ /* 0x000fe20000000001 */
[----:B0-----:R-:W-:-:S02]  /*36790*/  IMAD.SHL.U32 R9, R24, 0x10, RZ ;  /* 0x0000001018097824 */ /* 0x001fc400078e00ff */
[----:B------:R-:W-:-:S03]  /*367a0*/  IMAD.SHL.U32 R7, R24, 0x20, RZ ;  /* 0x0000002018077824 */ /* 0x000fc600078e00ff */
[----:B------:R-:W-:Y:S02]  /*367b0*/  LOP3.LUT R9, R9, 0xf0, RZ, 0xc0, !PT ;  /* 0x000000f009097812 */ /* 0x000fe400078ec0ff */
[----:B------:R-:W-:-:S04]  /*367c0*/  LOP3.LUT R7, R7, 0x200, RZ, 0xc0, !PT ;  /* 0x0000020007077812 */ /* 0x000fc800078ec0ff */
[----:B------:R-:W-:Y:S02]  /*367d0*/  IADD3 R3, PT, PT, R7, UR4, R9 ;  /* 0x0000000407037c10 */ /* 0x000fe4000fffe009 */
[----:B--2---:R-:W-:-:S05]  /*367e0*/  LOP3.LUT R17, R17, 0xffff, RZ, 0xc0, !PT ;  /* 0x0000ffff11117812 */ /* 0x004fca00078ec0ff */
[----:B------:R-:W-:Y:S04]  /*367f0*/  STL [R1+0x74], R17 ;  /* 0x0000741101007387 */ /* 0x000fe80000100800 */
[----:B------:R0:W-:Y:S04]  /*36800*/  STL [R1+0x10], R0 ;  /* 0x0000100001007387 */ /* 0x0001e80000100800 */
[----:B------:R-:W2:Y:S01]  /*36810*/  LDL.LU R24, [R1+0xa8] ;  /* 0x0000a80001187983 */ /* 0x000ea20000300800 */
[----:B---3--:R-:W-:-:S03]  /*36820*/  LOP3.LUT R20, R20, 0xffff, RZ, 0xc0, !PT ;  /* 0x0000ffff14147812 */ /* 0x008fc600078ec0ff */
[----:B------:R-:W-:Y:S01]  /*36830*/  STL [R1+0x13bc], R18 ;  /* 0x0013bc1201007387 */ /* 0x000fe20000100800 */
[----:B0-----:R-:W-:-:S03]  /*36840*/  PRMT R0, R0, 0x3340, R1 ;  /* 0x0000334000007816 */ /* 0x001fc60000000001 */
[----:B------:R-:W-:Y:S01]  /*36850*/  STL [R1+0x13c4], R21 ;  /* 0x0013c41501007387 */ /* 0x000fe20000100800 */
[----:B------:R-:W-:-:S03]  /*36860*/  PRMT R4, R4, 0x3340, R20 ;  /* 0x0000334004047816 */ /* 0x000fc60000000014 */
[----:B------:R-:W-:Y:S01]  /*36870*/  STL [R1+0x13c0], R19 ;  /* 0x0013c01301007387 */ /* 0x000fe20000100800 */
[----:B------:R-:W-:-:S03]  /*36880*/  PRMT R5, R5, 0x3340, R17 ;  /* 0x0000334005057816 */ /* 0x000fc60000000011 */
[----:B------:R4:W-:Y:S04]  /*36890*/  STL [R1+0x13c8], R22 ;  /* 0x0013c81601007387 */ /* 0x0009e80000100800 */
[----:B------:R-:W-:Y:S04]  /*368a0*/  STL [R1+0x13cc], R20 ;  /* 0x0013cc1401007387 */ /* 0x000fe80000100800 */
[----:B------:R0:W-:Y:S01]  /*368b0*/  STL [R1+0x13d4], R3 ;  /* 0x0013d40301007387 */ /* 0x0001e20000100800 */
[----:B----4-:R-:W-:-:S03]  /*368c0*/  LOP3.LUT R22, R29, 0xffff, RZ, 0xc0, !PT ;  /* 0x0000ffff1d167812 */ /* 0x010fc600078ec0ff */
[----:B------:R-:W-:Y:S01]  /*368d0*/  STL [R1+0x19c], R6 ;  /* 0x00019c0601007387 */ /* 0x000fe20000100800 */
[----:B0-----:R-:W-:Y:S02]  /*368e0*/  PRMT R3, R4, 0x5410, R0 ;  /* 0x0000541004037816 */ /* 0x001fe40000000000 */
[----:B------:R-:W-:-:S03]  /*368f0*/  PRMT R0, R5, 0x5410, R2 ;  /* 0x0000541005007816 */ /* 0x000fc60000000002 */
[----:B------:R0:W-:Y:S01]  /*36900*/  STL [R1+0x258], R3 ;  /* 0x0002580301007387 */ /* 0x0001e20000100800 */
[----:B------:R-:W-:-:S03]  /*36910*/  LOP3.LUT R16, R16, 0xffff, RZ, 0xc0, !PT ;  /* 0x0000ffff10107812 */ /* 0x000fc600078ec0ff */
[----:B------:R1:W-:Y:S01]  /*36920*/  STL [R1+0x254], R0 ;  /* 0x0002540001007387 */ /* 0x0003e20000100800 */
[----:B0-----:R-:W-:-:S03]  /*36930*/  LOP3.LUT R3, R27, 0xffff, RZ, 0xc0, !PT ;  /* 0x0000ffff1b037812 */ /* 0x001fc600078ec0ff */
[----:B------:R-:W-:Y:S04]  /*36940*/  STL [R1+0x7c], R22 ;  /* 0x00007c1601007387 */ /* 0x000fe80000100800 */
[----:B------:R-:W-:Y:S01]  /*36950*/  STL [R1+0xdc], R3 ;  /* 0x0000dc0301007387 */ /* 0x000fe20000100800 */
[----:B------:R-:W-:-:S03]  /*36960*/  LOP3.LUT R5, R8, 0xffff, RZ, 0xc0, !PT ;  /* 0x0000ffff08057812 */ /* 0x000fc600078ec0ff */
[----:B------:R-:W-:Y:S04]  /*36970*/  STL [R1+0x78], R16 ;  /* 0x0000781001007387 */ /* 0x000fe80000100800 */
[----:B------:R-:W3:Y:S04]  /*36980*/  LDL.LU R19, [R1+0x404] ;  /* 0x0004040001137983 */ /* 0x000ee80000300800 */
[----:B------:R-:W4:Y:S04]  /*36990*/  LDL.LU R21, [R1+0x400] ;  /* 0x0004000001157983 */ /* 0x000f280000300800 */
[----:B------:R-:W3:Y:S04]  /*369a0*/  LDL.LU R18, [R1+0x13c] ;  /* 0x00013c0001127983 */ /* 0x000ee80000300800 */
[----:B------:R-:W3:Y:S01]  /*369b0*/  LDL.LU R8, [R1+0x13f4] ;  /* 0x0013f40001087983 */ /* 0x000ee20000300800 */
[----:B------:R-:W-:-:S03]  /*369c0*/  LOP3.LUT R10, R10, 0xffff, RZ, 0xc0, !PT ;  /* 0x0000ffff0a0a7812 */ /* 0x000fc600078ec0ff */
[----:B------:R-:W4:Y:S01]  /*369d0*/  LDL.LU R29, [R1+0x138] ;  /* 0x00013800011d7983 */ /* 0x000f220000300800 */
[----:B------:R-:W-:Y:S02]  /*369e0*/  LOP3.LUT R6, R28, 0xffff, RZ, 0xc0, !PT ;  /* 0x0000ffff1c067812 */ /* 0x000fe400078ec0ff */
[----:B------:R-:W-:Y:S01]  /*369f0*/  LOP3.LUT R4, R13, 0xffff, RZ, 0xc0, !PT ;  /* 0x0000ffff0d047812 */ /* 0x000fe200078ec0ff */
[----:B------:R-:W4:Y:S01]  /*36a00*/  LDL.LU R27, [R1+0x114] ;  /* 0x00011400011b7983 */ /* 0x000f220000300800 */
[----:B------:R-:W-:Y:S02]  /*36a10*/  LOP3.LUT R17, R26, 0xffff, RZ, 0xc0, !PT ;  /* 0x0000ffff1a117812 */ /* 0x000fe400078ec0ff */
[----:B------:R-:W-:Y:S02]  /*36a20*/  LOP3.LUT R9, R12, 0xffff, RZ, 0xc0, !PT ;  /* 0x0000ffff0c097812 */ /* 0x000fe400078ec0ff */
[----:B------:R-:W-:Y:S02]  /*36a30*/  LOP3.LUT R7, R14, 0xffff, RZ, 0xc0, !PT ;  /* 0x0000ffff0e077812 */ /* 0x000fe400078ec0ff */
[----:B------:R-:W-:-:S02]  /*36a40*/  LOP3.LUT R11, R11, 0xffff, RZ, 0xc0, !PT ;  /* 0x0000ffff0b0b7812 */ /* 0x000fc400078ec0ff */
[--C-:B-1----:R-:W-:Y:S02]  /*36a50*/  PRMT R0, R10, 0x3340, R1.reuse ;  /* 0x000033400a007816 */ /* 0x102fe40000000001 */
[----:B------:R-:W-:Y:S02]  /*36a60*/  PRMT R2, R11, 0x3340, R1 ;  /* 0x000033400b027816 */ /* 0x000fe40000000001 */
[----:B------:R-:W-:Y:S02]  /*36a70*/  PRMT R12, R16, 0x3340, R7 ;  /* 0x00003340100c7816 */ /* 0x000fe40000000007 */
[----:B------:R-:W-:Y:S02]  /*36a80*/  PRMT R13, R22, 0x3340, R17 ;  /* 0x00003340160d7816 */ /* 0x000fe40000000011 */
[----:B--2---:R-:W-:-:S05]  /*36a90*/  LOP3.LUT R20, R24, 0xffff, RZ, 0xc0, !PT ;  /* 0x0000ffff18147812 */ /* 0x004fca00078ec0ff */
[----:B------:R-:W-:Y:S04]  /*36aa0*/  STL [R1+0xc4], R20 ;  /* 0x0000c41401007387 */ /* 0x000fe80000100800 */
[----:B------:R-:W2:Y:S04]  /*36ab0*/  LDL.LU R28, [R1+0x110] ;  /* 0x00011000011c7983 */ /* 0x000ea80000300800 */
[----:B------:R-:W2:Y:S04]  /*36ac0*/  LDL.LU R26, [R1+0x64] ;  /* 0x00006400011a7983 */ /* 0x000ea80000300800 */
[----:B------:R-:W2:Y:S04]  /*36ad0*/  LDL.LU R24, [R1+0x60] ;  /* 0x0000600001187983 */ /* 0x000ea80000300800 */
[----:B------:R-:W-:Y:S04]  /*36ae0*/  STL [R1+0x13d8], R10 ;  /* 0x0013d80a01007387 */ /* 0x000fe80000100800 */
[----:B------:R0:W-:Y:S04]  /*36af0*/  STL [R1+0x98], R4 ;  /* 0x0000980401007387 */ /* 0x0001e80000100800 */
[----:B------:R1:W-:Y:S01]  /*36b00*/  STL [R1+0xb8], R9 ;  /* 0x0000b80901007387 */ /* 0x0003e20000100800 */
[----:B------:R-:W-:-:S03]  /*36b10*/  PRMT R14, R3, 0x3340, R20 ;  /* 0x00003340030e7816 */ /* 0x000fc60000000014 */
[----:B------:R1:W-:Y:S01]  /*36b20*/  STL [R1+0x13e4], R11 ;  /* 0x0013e40b01007387 */ /* 0x0003e20000100800 */
[----:B0-----:R-:W-:-:S03]  /*36b30*/  PRMT R4, R4, 0x3340, R1 ;  /* 0x0000334004047816 */ /* 0x001fc60000000001 */
[----:B------:R-:W2:Y:S01]  /*36b40*/  LDL.LU R16, [R1+0x13f0] ;  /* 0x0013f00001107983 */ /* 0x000ea20000300800 */
[----:B---3--:R-:W-:Y:S02]  /*36b50*/  PRMT R8, R9, 0x3340, R8 ;  /* 0x0000334009087816 */ /* 0x008fe40000000008 */
[----:B-1----:R-:W-:-:S04]  /*36b60*/  PRMT R9, R6, 0x3340, R5 ;  /* 0x0000334006097816 */ /* 0x002fc80000000005 */
[----:B------:R-:W-:Y:S02]  /*36b70*/  PRMT R3, R9, 0x5410, R0 ;  /* 0x0000541009037816 */ /* 0x000fe40000000000 */
[----:B------:R-:W-:Y:S02]  /*36b80*/  PRMT R0, R12, 0x5410, R2 ;  /* 0x000054100c007816 */ /* 0x000fe40000000002 */
[----:B------:R-:W3:Y:S01]  /*36b90*/  LDL.LU R12, [R1+0x14] ;  /* 0x00001400010c7983 */ /* 0x000ee20000300800 */
[----:B------:R-:W-:-:S03]  /*36ba0*/  PRMT R2, R13, 0x5410, R4 ;  /* 0x000054100d027816 */ /* 0x000fc60000000004 */
[----:B------:R-:W-:Y:S04]  /*36bb0*/  STL [R1+0x210], R3 ;  /* 0x0002100301007387 */ /* 0x000fe80000100800 */
[----:B------:R0:W-:Y:S04]  /*36bc0*/  STL [R1+0x20c], R0 ;  /* 0x00020c0001007387 */ /* 0x0001e80000100800 */
[----:B------:R-:W3:Y:S01]  /*36bd0*/  LDL.LU R4, [R1+0x18] ;  /* 0x0000180001047983 */ /* 0x000ee20000300800 */
[----:B------:R-:W-:Y:S02]  /*36be0*/  LOP3.LUT R11, R19, 0xffff, RZ, 0xc0, !PT ;  /* 0x0000ffff130b7812 */ /* 0x000fe400078ec0ff */
[----:B0-----:R-:W-:Y:S01]  /*36bf0*/  PRMT R0, R14, 0x5410, R8 ;  /* 0x000054100e007816 */ /* 0x001fe20000000008 */
[----:B------:R0:W-:Y:S01]  /*36c00*/  STL [R1+0x248], R2 ;  /* 0x0002480201007387 */ /* 0x0001e20000100800 */
[----:B----4-:R-:W-:-:S02]  /*36c10*/  LOP3.LUT R3, R21, 0xffff, RZ, 0xc0, !PT ;  /* 0x0000ffff15037812 */ /* 0x010fc400078ec0ff */
[----:B------:R-:W-:Y:S01]  /*36c20*/  LOP3.LUT R14, R29, 0xffff, RZ, 0xc0, !PT ;  /* 0x0000ffff1d0e7812 */ /* 0x000fe200078ec0ff */
[----:B------:R1:W-:Y:S01]  /*36c30*/  STL [R1+0x244], R0 ;  /* 0x0002440001007387 */ /* 0x0003e20000100800 */
[----:B------:R-:W-:-:S03]  /*36c40*/  LOP3.LUT R29, R27, 0xffff, RZ, 0xc0, !PT ;  /* 0x0000ffff1b1d7812 */ /* 0x000fc600078ec0ff */
[----:B------:R-:W4:Y:S01]  /*36c50*/  LDL.LU R20, [R1+0x40c] ;  /* 0x00040c0001147983 */ /* 0x000f220000300800 */
[----:B------:R-:W-:-:S03]  /*36c60*/  LOP3.LUT R8, R18, 0xffff, RZ, 0xc0, !PT ;  /* 0x0000ffff12087812 */ /* 0x000fc600078ec0ff */
[----:B------:R-:W-:Y:S04]  /*36c70*/  STL [R1+0xc8], R11 ;  /* 0x0000c80b01007387 */ /* 0x000fe80000100800 */
[----:B------:R-:W4:Y:S04]  /*36c80*/  LDL.LU R19, [R1+0x408] ;  /* 0x0004080001137983 */ /* 0x000f280000300800 */
[----:B------:R-:W-:Y:S04]  /*36c90*/  STL [R1+0x108], R3 ;  /* 0x0001080301007387 */ /* 0x000fe80000100800 */
[----:B------:R-:W4:Y:S04]  /*36ca0*/  LDL.LU R18, [R1+0x3a4] ;  /* 0x0003a40001127983 */ /* 0x000f280000300800 */
[----:B------:R1:W-:Y:S04]  /*36cb0*/  STL [R1+0xbc], R14 ;  /* 0x0000bc0e01007387 */ /* 0x0003e80000100800 */
[----:B------:R-:W-:Y:S01]  /*36cc0*/  STL [R1+0xc0], R29 ;  /* 0x0000c01d01007387 */ /* 0x000fe20000100800 */
[----:B0-----:R-:W-:-:S03]  /*36cd0*/  LOP3.LUT R2, R15, 0xffff, RZ, 0xc0, !PT ;  /* 0x0000ffff0f027812 */ /* 0x001fc600078ec0ff */
[----:B------:R-:W4:Y:S01]  /*36ce0*/  LDL.LU R22, [R1+0x3a0] ;  /* 0x0003a00001167983 */ /* 0x000f220000300800 */
[----:B------:R-:W-:Y:S02]  /*36cf0*/  PRMT R15, R11, 0x3340, R29 ;  /* 0x000033400b0f7816 */ /* 0x000fe4000000001d */
[----:B--2---:R-:W-:Y:S02]  /*36d00*/  LOP3.LUT R10, R28, 0xffff, RZ, 0xc0, !PT ;  /* 0x0000ffff1c0a7812 */ /* 0x004fe400078ec0ff */
[----:B------:R-:W-:-:S03]  /*36d10*/  LOP3.LUT R24, R24, 0xffff, RZ, 0xc0, !PT ;  /* 0x0000ffff18187812 */ /* 0x000fc600078ec0ff */
[----:B------:R-:W-:Y:S01]  /*36d20*/  STL [R1+0xe8], R10 ;  /* 0x0000e80a01007387 */ /* 0x000fe20000100800 */
[----:B------:R-:W-:-:S03]  /*36d30*/  LOP3.LUT R9, R26, 0xffff, RZ, 0xc0, !PT ;  /* 0x0000ffff1a097812 */ /* 0x000fc600078ec0ff */
[----:B------:R-:W-:Y:S04]  /*36d40*/  STL [R1+0xb0], R24 ;  /* 0x0000b01801007387 */ /* 0x000fe80000100800 */
[----:B------:R-:W2:Y:S04]  /*36d50*/  LDL.LU R21, [R1+0x11c] ;  /* 0x00011c0001157983 */ /* 0x000ea80000300800 */
[----:B------:R-:W2:Y:S04]  /*36d60*/  LDL.LU R27, [R1+0x118] ;  /* 0x00011800011b7983 */ /* 0x000ea80000300800 */
[----:B------:R-:W2:Y:S01]  /*36d70*/  LDL.LU R26, [R1+0x6c] ;  /* 0x00006c00011a7983 */ /* 0x000ea20000300800 */
[----:B-1----:R-:W-:-:S03]  /*36d80*/  LOP3.LUT R0, R16, 0xffff, RZ, 0xc0, !PT ;  /* 0x0000ffff10007812 */ /* 0x002fc600078ec0ff */
[----:B------:R-:W2:Y:S01]  /*36d90*/  LDL.LU R28, [R1+0x68] ;  /* 0x00006800011c7983 */ /* 0x000ea20000300800 */
[----:B------:R-:W-:-:S03]  /*36da0*/  PRMT R13, R8, 0x3340, R9 ;  /* 0x00003340080d7816 */ /* 0x000fc60000000009 */
[----:B------:R0:W-:Y:S01]  /*36db0*/  STL [R1+0x60], R0 ;  /* 0x0000600001007387 */ /* 0x0001e20000100800 */
[----:B------:R-:W-:-:S03]  /*36dc0*/  PRMT R14, R14, 0x3340, R24 ;  /* 0x000033400e0e7816 */ /* 0x000fc60000000018 */
[----:B------:R1:W-:Y:S01]  /*36dd0*/  STL [R1+0x64], R2 ;  /* 0x0000640201007387 */ /* 0x0003e20000100800 */
[----:B------:R-:W-:Y:S02]  /*36de0*/  PRMT R16, R3, 0x3340, R10 ;  /* 0x0000334003107816 */ /* 0x000fe4000000000a */
[----:B0-----:R-:W-:-:S04]  /*36df0*/  PRMT R0, R0, 0x3340, R1 ;  /* 0x0000334000007816 */ /* 0x001fc80000000001 */
[----:B------:R-:W-:Y:S02]  /*36e00*/  PRMT R3, R13, 0x5410, R0 ;  /* 0x000054100d037816 */ /* 0x000fe40000000000 */
[----:B---3--:R-:W-:Y:S02]  /*36e10*/  LOP3.LUT R12, R12, 0xffff, RZ, 0xc0, !PT ;  /* 0x0000ffff0c0c7812 */ /* 0x008fe400078ec0ff */
[----:B------:R-:W-:-:S05]  /*36e20*/  LOP3.LUT R4, R4, 0xffff, RZ, 0xc0, !PT ;  /* 0x0000ffff04047812 */ /* 0x000fca00078ec0ff */
[----:B------:R0:W-:Y:S04]  /*36e30*/  STL [R1+0xcc], R4 ;  /* 0x0000cc0401007387 */ /* 0x0001e80000100800 */
[----:B------:R3:W-:Y:S04]  /*36e40*/  STL [R1+0xd4], R12 ;  /* 0x0000d40c01007387 */ /* 0x0007e80000100800 */
[----:B------:R-:W2:Y:S04]  /*36e50*/  LDL.LU R24, [R1+0x13ec] ;  /* 0x0013ec0001187983 */ /* 0x000ea80000300800 */
[----:B------:R-:W2:Y:S04]  /*36e60*/  LDL.LU R29, [R1+0x20] ;  /* 0x00002000011d7983 */ /* 0x000ea80000300800 */
[----:B------:R-:W2:Y:S01]  /*36e70*/  LDL.LU R0, [R1+0x1c] ;  /* 0x00001c0001007983 */ /* 0x000ea20000300800 */
[----:B-1----:R-:W-:-:S02]  /*36e80*/  PRMT R2, R2, 0x3340, R1 ;  /* 0x0000334002027816 */ /* 0x002fc40000000001 */
[--C-:B0-----:R-:W-:Y:S02]  /*36e90*/  PRMT R4, R4, 0x3340, R1.reuse ;  /* 0x0000334004047816 */ /* 0x101fe40000000001 */
[----:B---3--:R-:W-:Y:S01]  /*36ea0*/  PRMT R12, R12, 0x3340, R1 ;  /* 0x000033400c0c7816 */ /* 0x008fe20000000001 */
[----:B------:R0:W-:Y:S01]  /*36eb0*/  STL [R1+0x200], R3 ;  /* 0x0002000301007387 */ /* 0x0001e20000100800 */
[----:B------:R-:W-:Y:S02]  /*36ec0*/  PRMT R10, R14, 0x5410, R2 ;  /* 0x000054100e0a7816 */ /* 0x000fe40000000002 */
[----:B------:R-:W-:Y:S02]  /*36ed0*/  PRMT R2, R16, 0x5410, R12 ;  /* 0x0000541010027816 */ /* 0x000fe4000000000c */
[----:B----4-:R-:W-:Y:S01]  /*36ee0*/  LOP3.LUT R11, R20, 0xffff, RZ, 0xc0, !PT ;  /* 0x0000ffff140b7812 */ /* 0x010fe200078ec0ff */
[----:B------:R-:W-:Y:S01]  /*36ef0*/  STL [R1+0x1f8], R10 ;  /* 0x0001f80a01007387 */ /* 0x000fe20000100800 */
[----:B0-----:R-:W-:-:S02]  /*36f00*/  PRMT R3, R15, 0x5410, R4 ;  /* 0x000054100f037816 */ /* 0x001fc40000000004 */
[----:B------:R-:W-:-:S03]  /*36f10*/  LOP3.LUT R13, R18, 0xffff, RZ, 0xc0, !PT ;  /* 0x0000ffff120d7812 */ /* 0x000fc600078ec0ff */
[----:B------:R0:W-:Y:S01]  /*36f20*/  STL [R1+0x240], R3 ;  /* 0x0002400301007387 */ /* 0x0001e20000100800 */
[----:B------:R-:W-:-:S03]  /*36f30*/  LOP3.LUT R14, R22, 0xffff, RZ, 0xc0, !PT ;  /* 0x0000ffff160e7812 */ /* 0x000fc600078ec0ff */
[----:B------:R1:W-:Y:S04]  /*36f40*/  STL [R1+0x23c], R2 ;  /* 0x00023c0201007387 */ /* 0x0003e80000100800 */
[----:B------:R-:W3:Y:S01]  /*36f50*/  LDL.LU R20, [R1+0x414] ;  /* 0x0004140001147983 */ /* 0x000ee20000300800 */
[----:B0-----:R-:W-:-:S03]  /*36f60*/  LOP3.LUT R3, R19, 0xffff, RZ, 0xc0, !PT ;  /* 0x0000ffff13037812 */ /* 0x001fc600078ec0ff */
[----:B------:R-:W-:Y:S04]  /*36f70*/  STL [R1+0xe4], R11 ;  /* 0x0000e40b01007387 */ /* 0x000fe80000100800 */
[----:B------:R-:W4:Y:S04]  /*36f80*/  LDL.LU R19, [R1+0x410] ;  /* 0x0004100001137983 */ /* 0x000f280000300800 */
[----:B------:R0:W-:Y:S04]  /*36f90*/  STL [R1+0x18], R13 ;  /* 0x0000180d01007387 */ /* 0x0001e80000100800 */
[----:B------:R-:W-:Y:S04]  /*36fa0*/  STL [R1+0x134], R3 ;  /* 0x0001340301007387 */ /* 0x000fe80000100800 */
[----:B------:R-:W4:Y:S04]  /*36fb0*/  LDL.LU R18, [R1+0x394] ;  /* 0x0003940001127983 */ /* 0x000f280000300800 */
[----:B------:R0:W-:Y:S01]  /*36fc0*/  STL [R1+0xd8], R14 ;  /* 0x0000d80e01007387 */ /* 0x0001e20000100800 */
[----:B-1----:R-:W-:-:S02]  /*36fd0*/  LOP3.LUT R2, R23, 0xffff, RZ, 0xc0, !PT ;  /* 0x0000ffff17027812 */ /* 0x002fc400078ec0ff */
[----:B--2---:R-:W-:Y:S02]  /*36fe0*/  LOP3.LUT R15, R21, 0xffff, RZ, 0xc0, !PT ;  /* 0x0000ffff150f7812 */ /* 0x004fe400078ec0ff */
[----:B------:R-:W-:Y:S02]  /*36ff0*/  LOP3.LUT R10, R27, 0xffff, RZ, 0xc0, !PT ;  /* 0x0000ffff1b0a7812 */ /* 0x000fe400078ec0ff */
[----:B------:R-:W-:Y:S01]  /*37000*/  LOP3.LUT R26, R26, 0xffff, RZ, 0xc0, !PT ;  /* 0x0000ffff1a1a7812 */ /* 0x000fe200078ec0ff */
[----:B------:R-:W-:Y:S01]  /*37010*/  STL [R1+0xe0], R15 ;  /* 0x0000e00f01007387 */ /* 0x000fe20000100800 */
[----:B------:R-:W-:-:S03]  /*37020*/  LOP3.LUT R16, R28, 0xffff, RZ, 0xc0, !PT ;  /* 0x0000ffff1c107812 */ /* 0x000fc600078ec0ff */
[----:B------:R-:W-:Y:S04]  /*37030*/  STL [R1+0x14], R26 ;  /* 0x0000141a01007387 */ /* 0x000fe80000100800 */
[----:B------:R-:W2:Y:S01]  /*37040*/  LDL.LU R22, [R1+0x390] ;  /* 0x0003900001167983 */ /* 0x000ea20000300800 */
[----:B0-----:R-:W-:-:S03]  /*37050*/  PRMT R13, R13, 0x3340, R26 ;  /* 0x000033400d0d7816 */ /* 0x001fc6000000001a */
[----:B------:R-:W-:Y:S04]  /*37060*/  STL [R1+0x11c], R10 ;  /* 0x00011c0a01007387 */ /* 0x000fe80000100800 */
[----:B------:R0:W-:Y:S01]  /*37070*/  STL [R1+0x6c], R16 ;  /* 0x00006c1001007387 */ /* 0x0001e20000100800 */
[----:B------:R-:W-:-:S03]  /*37080*/  PRMT R14, R14, 0x3340, R16 ;  /* 0x000033400e0e7816 */ /* 0x000fc60000000010 */
[----:B------:R-:W2:Y:S04]  /*37090*/  LDL.LU R27, [R1+0x124] ;  /* 0x00012400011b7983 */ /* 0x000ea80000300800 */
[----:B------:R-:W2:Y:S01]  /*370a0*/  LDL.LU R28, [R1+0x120] ;  /* 0x00012000011c7983 */ /* 0x000ea20000300800 */
[----:B0-----:R-:W-:-:S03]  /*370b0*/  PRMT R16, R3, 0x3340, R10 ;  /* 0x0000334003107816 */ /* 0x001fc6000000000a */
[----:B------:R-:W2:Y:S01]  /*370c0*/  LDL.LU R21, [R1+0x84] ;  /* 0x0000840001157983 */ /* 0x000ea20000300800 */
[----:B------:R-:W-:Y:S02]  /*370d0*/  PRMT R15, R11, 0x3340, R15 ;  /* 0x000033400b0f7816 */ /* 0x000fe4000000000f */
[----:B------:R-:W-:Y:S02]  /*370e0*/  LOP3.LUT R24, R24, 0xffff, RZ, 0xc0, !PT ;  /* 0x0000ffff18187812 */ /* 0x000fe400078ec0ff */
[----:B------:R-:W-:Y:S02]  /*370f0*/  LOP3.LUT R4, R29, 0xffff, RZ, 0xc0, !PT ;  /* 0x0000ffff1d047812 */ /* 0x000fe400078ec0ff */
[----:B------:R-:W2:Y:S01]  /*37100*/  LDL.LU R29, [R1+0x80] ;  /* 0x00008000011d7983 */ /* 0x000ea20000300800 */
[----:B------:R-:W-:Y:S02]  /*37110*/  LOP3.LUT R12, R0, 0xffff, RZ, 0xc0, !PT ;  /* 0x0000ffff000c7812 */ /* 0x000fe400078ec0ff */
[--C-:B------:R-:W-:Y:S01]  /*37120*/  PRMT R0, R24, 0x3340, R1.reuse ;  /* 0x0000334018007816 */ /* 0x100fe20000000001 */
[----:B------:R-:W-:Y:S03]  /*37130*/  STL [R1+0x68], R2 ;  /* 0x0000680201007387 */ /* 0x000fe60000100800 */
[----:B------:R-:W-:Y:S01]  /*37140*/  PRMT R3, R13, 0x5410, R0 ;  /* 0x000054100d037816 */ /* 0x000fe20000000000 */
[----:B------:R0:W-:Y:S04]  /*37150*/  STL [R1+0xec], R4 ;  /* 0x0000ec0401007387 */ /* 0x0001e80000100800 */
[----:B------:R-:W-:Y:S04]  /*37160*/  STL [R1+0xfc], R12 ;  /* 0x0000fc0c01007387 */ /* 0x000fe80000100800 */
[----:B------:R-:W2:Y:S01]  /*37170*/  LDL.LU R26, [R1+0x13e8] ;  /* 0x0013e800011a7983 */ /* 0x000ea20000300800 */
[----:B0-----:R-:W-:-:S03]  /*37180*/  PRMT R4, R4, 0x3340, R1 ;  /* 0x0000334004047816 */ /* 0x001fc60000000001 */
[----:B------:R-:W2:Y:S04]  /*37190*/  LDL.LU R0, [R1+0x24] ;  /* 0x0000240001007983 */ /* 0x000ea80000300800 */
[----:B------:R0:W-:Y:S02]  /*371a0*/  STL [R1+0x1e8], R3 ;  /* 0x0001e80301007387 */ /* 0x0001e40000100800 */
[----:B0-----:R-:W-:Y:S02]  /*371b0*/  PRMT R3, R15, 0x5410, R4 ;  /* 0x000054100f037816 */ /* 0x001fe40000000004 */
[----:B------:R-:W2:Y:S01]  /*371c0*/  LDL.LU R4, [R1+0x28] ;  /* 0x0000280001047983 */ /* 0x000ea20000300800 */
[--C-:B------:R-:W-:Y:S02]  /*371d0*/  PRMT R2, R2, 0x3340, R1.reuse ;  /* 0x0000334002027816 */ /* 0x100fe40000000001 */
[----:B------:R-:W-:-:S02]  /*371e0*/  PRMT R12, R12, 0x3340, R1 ;  /* 0x000033400c0c7816 */ /* 0x000fc40000000001 */
[----:B------:R-:W-:Y:S02]  /*371f0*/  PRMT R2, R14, 0x5410, R2 ;  /* 0x000054100e027816 */ /* 0x000fe40000000002 */
[----:B---3--:R-:W-:-:S03]  /*37200*/  LOP3.LUT R15, R20, 0xffff, RZ, 0xc0, !PT ;  /* 0x0000ffff140f7812 */ /* 0x008fc600078ec0ff */
[----:B------:R0:W-:Y:S04]  /*37210*/  STL [R1+0x1e4], R2 ;  /* 0x0001e40201007387 */ /* 0x0001e80000100800 */
[----:B------:R1:W-:Y:S01]  /*37220*/  STL [R1+0x230], R3 ;  /* 0x0002300301007387 */ /* 0x0003e20000100800 */
[----:B----4-:R-:W-:Y:S02]  /*37230*/  LOP3.LUT R13, R18, 0xffff, RZ, 0xc0, !PT ;  /* 0x0000ffff120d7812 */ /* 0x010fe400078ec0ff */
[----:B0-----:R-:W-:Y:S02]  /*37240*/  PRMT R2, R16, 0x5410, R12 ;  /* 0x0000541010027816 */ /* 0x001fe4000000000c */
[----:B------:R-:W-:-:S03]  /*37250*/  LOP3.LUT R16, R19, 0xffff, RZ, 0xc0, !PT ;  /* 0x0000ffff13107812 */ /* 0x000fc600078ec0ff */
[----:B------:R0:W-:Y:S04]  /*37260*/  STL [R1+0x22c], R2 ;  /* 0x00022c0201007387 */ /* 0x0001e80000100800 */
[----:B------:R-:W3:Y:S04]  /*37270*/  LDL.LU R10, [R1+0x3e4] ;  /* 0x0003e400010a7983 */ /* 0x000ee80000300800 */
[----:B------:R-:W-:Y:S04]  /*37280*/  STL [R1+0x118], R15 ;  /* 0x0001180f01007387 */ /* 0x000fe80000100800 */
[----:B-1----:R-:W4:Y:S04]  /*37290*/  LDL.LU R3, [R1+0x3e0] ;  /* 0x0003e00001037983 */ /* 0x002f280000300800 */
[----:B------:R1:W-:Y:S04]  /*372a0*/  STL [R1+0xd0], R13 ;  /* 0x0000d00d01007387 */ /* 0x0003e80000100800 */
[----:B------:R1:W-:Y:S04]  /*372b0*/  STL [R1+0x14c], R16 ;  /* 0x00014c1001007387 */ /* 0x0003e80000100800 */
[----:B------:R-:W3:Y:S04]  /*372c0*/  LDL.LU R19, [R1+0x384] ;  /* 0x0003840001137983 */ /* 0x000ee80000300800 */
[----:B------:R-:W4:Y:S01]  /*372d0*/  LDL.LU R18, [R1+0x380] ;  /* 0x0003800001127983 */ /* 0x000f220000300800 */
[----:B0-----:R-:W-:-:S02]  /*372e0*/  LOP3.LUT R2, R25, 0xffff, RZ, 0xc0, !PT ;  /* 0x0000ffff19027812 */ /* 0x001fc400078ec0ff */
[----:B--2---:R-:W-:-:S05]  /*372f0*/  LOP3.LUT R14, R22, 0xffff, RZ, 0xc0, !PT ;  /* 0x0000ffff160e7812 */ /* 0x004fca00078ec0ff */
[----:B------:R0:W-:Y:S01]  /*37300*/  STL [R1+0xf8], R14 ;  /* 0x0000f80e01007387 */ /* 0x0001e20000100800 */
[----:B------:R-:W-:Y:S02]  /*37310*/  LOP3.LUT R27, R27, 0xffff, RZ, 0xc0, !PT ;  /* 0x0000ffff1b1b7812 */ /* 0x000fe400078ec0ff */
[----:B------:R-:W-:-:S03]  /*37320*/  LOP3.LUT R28, R28, 0xffff, RZ, 0xc0, !PT ;  /* 0x0000ffff1c1c7812 */ /* 0x000fc600078ec0ff */
[----:B------:R-:W-:Y:S01]  /*37330*/  STL [R1+0x10c], R27 ;  /* 0x00010c1b01007387 */ /* 0x000fe20000100800 */
[----:B------:R-:W-:-:S03]  /*37340*/  LOP3.LUT R23, R21, 0xffff, RZ, 0xc0, !PT ;  /* 0x0000ffff15177812 */ /* 0x000fc600078ec0ff */
[----:B------:R-:W2:Y:S04]  /*37350*/  LDL.LU R20, [R1+0x12c] ;  /* 0x00012c0001147983 */ /* 0x000ea80000300800 */
[----:B------:R-:W-:Y:S01]  /*37360*/  STL [R1+0x13c], R28 ;  /* 0x00013c1c01007387 */ /* 0x000fe20000100800 */
[----:B-1----:R-:W-:Y:S02]  /*37370*/  PRMT R13, R13, 0x3340, R23 ;  /* 0x000033400d0d7816 */ /* 0x002fe40000000017 */
[----:B------:R-:W-:Y:S02]  /*37380*/  PRMT R15, R15, 0x3340, R27 ;  /* 0x000033400f0f7816 */ /* 0x000fe4000000001b */
[----:B------:R-:W-:Y:S02]  /*37390*/  PRMT R16, R16, 0x3340, R28 ;  /* 0x0000334010107816 */ /* 0x000fe4000000001c */
[----:B------:R-:W-:-:S05]  /*373a0*/  LOP3.LUT R11, R29, 0xffff, RZ, 0xc0, !PT ;  /* 0x0000ffff1d0b7812 */ /* 0x000fca00078ec0ff */
[----:B------:R1:W-:Y:S04]  /*373b0*/  STL [R1+0x84], R11 ;  /* 0x0000840b01007387 */ /* 0x0003e80000100800 */
[----:B------:R-:W2:Y:S04]  /*373c0*/  LDL.LU R29, [R1+0x128] ;  /* 0x00012800011d7983 */ /* 0x000ea80000300800 */
[----:B------:R-:W2:Y:S01]  /*373d0*/  LDL.LU R22, [R1+0x8c] ;  /* 0x00008c0001167983 */ /* 0x000ea20000300800 */
[----:B------:R-:W-:-:S03]  /*373e0*/  LOP3.LUT R26, R26, 0xffff, RZ, 0xc0, !PT ;  /* 0x0000ffff1a1a7812 */ /* 0x000fc600078ec0ff */
[----:B------:R-:W2:Y:S01]  /*373f0*/  LDL.LU R21, [R1+0x88] ;  /* 0x0000880001157983 */ /* 0x000ea20000300800 */
[----:B------:R-:W-:Y:S02]  /*37400*/  LOP3.LUT R12, R0, 0xffff, RZ, 0xc0, !PT ;  /* 0x0000ffff000c7812 */ /* 0x000fe400078ec0ff */
[----:B------:R-:W-:Y:S01]  /*37410*/  PRMT R0, R26, 0x3340, R1 ;  /* 0x000033401a007816 */ /* 0x000fe20000000001 */
[----:B------:R-:W-:Y:S01]  /*37420*/  STL [R1+0x80], R2 ;  /* 0x0000800201007387 */ /* 0x000fe20000100800 */
[----:B0-----:R-:W-:Y:S02]  /*37430*/  PRMT R14, R14, 0x3340, R11 ;  /* 0x000033400e0e7816 */ /* 0x001fe4000000000b */
[----:B------:R-:W-:Y:S02]  /*37440*/  PRMT R13, R13, 0x5410, R0 ;  /* 0x000054100d0d7816 */ /* 0x000fe40000000000 */
[----:B------:R-:W-:-:S05]  /*37450*/  LOP3.LUT R4, R4, 0xffff, RZ, 0xc0, !PT ;  /* 0x0000ffff04047812 */ /* 0x000fca00078ec0ff */
[----:B------:R0:W-:Y:S04]  /*37460*/  STL [R1+0x120], R4 ;  /* 0x0001200401007387 */ /* 0x0001e80000100800 */
[----:B------:R-:W-:Y:S04]  /*37470*/  STL [R1+0x130], R12 ;  /* 0x0001300c01007387 */ /* 0x000fe80000100800 */
[----:B-1----:R-:W2:Y:S01]  /*37480*/  LDL.LU R11, [R1+0x13e4] ;  /* 0x0013e400010b7983 */ /* 0x002ea20000300800 */
[----:B0-----:R-:W-:-:S03]  /*37490*/  PRMT R4, R4, 0x3340, R1 ;  /* 0x0000334004047816 */ /* 0x001fc60000000001 */
[----:B------:R-:W2:Y:S04]  /*374a0*/  LDL.LU R27, [R1+0x13e0] ;  /* 0x0013e000011b7983 */ /* 0x000ea80000300800 */
[----:B------:R-:W2:Y:S04]  /*374b0*/  LDL.LU R28, [R1+0x13dc] ;  /* 0x0013dc00011c7983 */ /* 0x000ea80000300800 */
[----:B------:R-:W2:Y:S04]  /*374c0*/  LDL.LU R0, [R1+0x34] ;  /* 0x0000340001007983 */ /* 0x000ea80000300800 */
[----:B------:R0:W-:Y:S02]  /*374d0*/  STL [R1+0x1d4], R13 ;  /* 0x0001d40d01007387 */ /* 0x0001e40000100800 */
[----:B0-----:R-:W-:-:S02]  /*374e0*/  PRMT R13, R15, 0x5410, R4 ;  /* 0x000054100f0d7816 */ /* 0x001fc40000000004 */
[----:B------:R-:W2:Y:S01]  /*374f0*/  LDL.LU R4, [R1+0x38] ;  /* 0x0000380001047983 */ /* 0x000ea20000300800 */
[--C-:B------:R-:W-:Y:S02]  /*37500*/  PRMT R2, R2, 0x3340, R1.reuse ;  /* 0x0000334002027816 */ /* 0x100fe40000000001 */
[----:B------:R-:W-:Y:S02]  /*37510*/  PRMT R12, R12, 0x3340, R1 ;  /* 0x000033400c0c7816 */ /* 0x000fe40000000001 */
[----:B------:R-:W-:Y:S02]  /*37520*/  PRMT R2, R14, 0x5410, R2 ;  /* 0x000054100e027816 */ /* 0x000fe40000000002 */
[----:B---3--:R-:W-:-:S03]  /*37530*/  LOP3.LUT R15, R10, 0xffff, RZ, 0xc0, !PT ;  /* 0x0000ffff0a0f7812 */ /* 0x008fc600078ec0ff */
[----:B------:R0:W-:Y:S04]  /*37540*/  STL [R1+0x1d0], R2 ;  /* 0x0001d00201007387 */ /* 0x0001e80000100800 */
[----:B------:R1:W-:Y:S01]  /*37550*/  STL [R1+0x220], R13 ;  /* 0x0002200d01007387 */ /* 0x0003e20000100800 */
[----:B----4-:R-:W-:Y:S02]  /*37560*/  LOP3.LUT R14, R18, 0xffff, RZ, 0xc0, !PT ;  /* 0x0000ffff120e7812 */ /* 0x010fe400078ec0ff */
[----:B0-----:R-:W-:Y:S02]  /*37570*/  PRMT R2, R16, 0x5410, R12 ;  /* 0x0000541010027816 */ /* 0x001fe4000000000c */
[----:B------:R-:W-:Y:S02]  /*37580*/  LOP3.LUT R16, R3, 0xffff, RZ, 0xc0, !PT ;  /* 0x0000ffff03107812 */ /* 0x000fe400078ec0ff */
[----:B-1----:R-:W-:Y:S01]  /*37590*/  LOP3.LUT R13, R19, 0xffff, RZ, 0xc0, !PT ;  /* 0x0000ffff130d7812 */ /* 0x002fe200078ec0ff */
[----:B------:R-:W-:Y:S04]  /*375a0*/  STL [R1+0x218], R2 ;  /* 0x0002180201007387 */ /* 0x000fe80000100800 */
[----:B------:R0:W-:Y:S04]  /*375b0*/  STL [R1+0x138], R15 ;  /* 0x0001380f01007387 */ /* 0x0001e80000100800 */
[----:B------:R-:W3:Y:S04]  /*375c0*/  LDL.LU R19, [R1+0x3e8] ;  /* 0x0003e80001137983 */ /* 0x000ee80000300800 */
[----:B------:R1:W-:Y:S04]  /*375d0*/  STL [R1+0x28], R13 ;  /* 0x0000280d01007387 */ /* 0x0003e80000100800 */
[----:B------:R-:W-:Y:S04]  /*375e0*/  STL [R1+0x164], R16 ;  /* 0x0001641001007387 */ /* 0x000fe80000100800 */
[----:B------:R4:W-:Y:S04]  /*375f0*/  STL [R1+0x124], R14 ;  /* 0x0001240e01007387 */ /* 0x0009e80000100800 */
[----:B------:R-:W3:Y:S01]  /*37600*/  LDL.LU R18, [R1+0x374] ;  /* 0x0003740001127983 */ /* 0x000ee20000300800 */
[----:B--2---:R-:W-:-:S05]  /*37610*/  LOP3.LUT R3, R20, 0xffff, RZ, 0xc0, !PT ;  /* 0x0000ffff14037812 */ /* 0x004fca00078ec0ff */
[----:B------:R-:W-:Y:S01]  /*37620*/  STL [R1+0x12c], R3 ;  /* 0x00012c0301007387 */ /* 0x000fe20000100800 */
[----:B0-----:R-:W-:Y:S02]  /*37630*/  PRMT R15, R15, 0x3340, R3 ;  /* 0x000033400f0f7816 */ /* 0x001fe40000000003 */
[----:B------:R-:W-:Y:S02]  /*37640*/  LOP3.LUT R29, R29, 0xffff, RZ, 0xc0, !PT ;  /* 0x0000ffff1d1d7812 */ /* 0x000fe400078ec0ff */
[----:B------:R-:W-:Y:S02]  /*37650*/  LOP3.LUT R25, R22, 0xffff, RZ, 0xc0, !PT ;  /* 0x0000ffff16197812 */ /* 0x000fe400078ec0ff */
[----:B------:R-:W2:Y:S01]  /*37660*/  LDL.LU R22, [R1+0x104] ;  /* 0x0001040001167983 */ /* 0x000ea20000300800 */
[----:B------:R-:W-:-:S03]  /*37670*/  LOP3.LUT R10, R21, 0xffff, RZ, 0xc0, !PT ;  /* 0x0000ffff150a7812 */ /* 0x000fc600078ec0ff */
[----:B------:R-:W-:Y:S01]  /*37680*/  STL [R1+0x158], R29 ;  /* 0x0001581d01007387 */ /* 0x000fe20000100800 */
[----:B-1----:R-:W-:-:S03]  /*37690*/  PRMT R13, R13, 0x3340, R25 ;  /* 0x000033400d0d7816 */ /* 0x002fc60000000019 */
[----:B------:R-:W-:Y:S04]  /*376a0*/  STL [R1+0x114], R10 ;  /* 0x0001140a01007387 */ /* 0x000fe80000100800 */
[----:B------:R-:W2:Y:S04]  /*376b0*/  LDL.LU R21, [R1+0x100] ;  /* 0x0001000001157983 */ /* 0x000ea80000300800 */
[----:B------:R-:W2:Y:S01]  /*376c0*/  LDL.LU R20, [R1+0xa0] ;  /* 0x0000a00001147983 */ /* 0x000ea20000300800 */
[----:B----4-:R-:W-:Y:S02]  /*376d0*/  PRMT R14, R14, 0x3340, R10 ;  /* 0x000033400e0e7816 */ /* 0x010fe4000000000a */
[----:B------:R-:W-:-:S02]  /*376e0*/  PRMT R16, R16, 0x3340, R29 ;  /* 0x0000334010107816 */ /* 0x000fc4000000001d */
[----:B------:R-:W-:Y:S02]  /*376f0*/  LOP3.LUT R2, R27, 0xffff, RZ, 0xc0, !PT ;  /* 0x0000ffff1b027812 */ /* 0x000fe400078ec0ff */
[----:B------:R-:W4:Y:S01]  /*37700*/  LDL.LU R27, [R1+0xa4] ;  /* 0x0000a400011b7983 */ /* 0x000f220000300800 */
[----:B------:R-:W-:Y:S02]  /*37710*/  LOP3.LUT R28, R28, 0xffff, RZ, 0xc0, !PT ;  /* 0x0000ffff1c1c7812 */ /* 0x000fe400078ec0ff */
[----:B------:R-:W-:Y:S01]  /*37720*/  LOP3.LUT R12, R0, 0xffff, RZ, 0xc0, !PT ;  /* 0x0000ffff000c7812 */ /* 0x000fe200078ec0ff */
[----:B------:R0:W-:Y:S01]  /*37730*/  STL [R1+0x110], R2 ;  /* 0x0001100201007387 */ /* 0x0001e20000100800 */
[----:B------:R-:W-:-:S04]  /*37740*/  PRMT R0, R28, 0x3340, R1 ;  /* 0x000033401c007816 */ /* 0x000fc80000000001 */
[----:B------:R-:W-:Y:S02]  /*37750*/  PRMT R0, R13, 0x5410, R0 ;  /* 0x000054100d007816 */ /* 0x000fe40000000000 */
[----:B------:R-:W-:-:S05]  /*37760*/  LOP3.LUT R4, R4, 0xffff, RZ, 0xc0, !PT ;  /* 0x0000ffff04047812 */ /* 0x000fca00078ec0ff */
[----:B------:R1:W-:Y:S01]  /*37770*/  STL [R1+0x140], R4 ;  /* 0x0001400401007387 */ /* 0x0003e20000100800 */
[----:B0-----:R-:W-:-:S03]  /*37780*/  PRMT R2, R2, 0x3340, R1 ;  /* 0x0000334002027816 */ /* 0x001fc60000000001 */
[----:B------:R-:W-:Y:S04]  /*37790*/  STL [R1+0x148], R12 ;  /* 0x0001480c01007387 */ /* 0x000fe80000100800 */
[----:B------:R-:W4:Y:S04]  /*377a0*/  LDL.LU R10, [R1+0x13d8] ;  /* 0x0013d800010a7983 */ /* 0x000f280000300800 */
[----:B------:R-:W4:Y:S04]  /*377b0*/  LDL.LU R3, [R1+0x13d4] ;  /* 0x0013d40001037983 */ /* 0x000f280000300800 */
[----:B------:R-:W4:Y:S01]  /*377c0*/  LDL.LU R29, [R1+0x13d0] ;  /* 0x0013d000011d7983 */ /* 0x000f220000300800 */
[----:B------:R-:W-:-:S03]  /*377d0*/  PRMT R2, R14, 0x5410, R2 ;  /* 0x000054100e027816 */ /* 0x000fc60000000002 */
[----:B------:R-:W4:Y:S04]  /*377e0*/  LDL.LU R13, [R1+0x3ec] ;  /* 0x0003ec00010d7983 */ /* 0x000f280000300800 */
[----:B------:R0:W-:Y:S01]  /*377f0*/  STL [R1+0x1c0], R0 ;  /* 0x0001c00001007387 */ /* 0x0001e20000100800 */
[----:B-1----:R-:W-:-:S03]  /*37800*/  PRMT R4, R4, 0x3340, R1 ;  /* 0x0000334004047816 */ /* 0x002fc60000000001 */
[----:B0-----:R-:W4:Y:S04]  /*37810*/  LDL.LU R0, [R1] ;  /* 0x0000000001007983 */ /* 0x001f280000300800 */
[----:B------:R-:W4:Y:S01]  /*37820*/  LDL.LU R14, [R1+0x370] ;  /* 0x00037000010e7983 */ /* 0x000f220000300800 */
[----:B------:R-:W-:-:S03]  /*37830*/  PRMT R15, R15, 0x5410, R4 ;  /* 0x000054100f0f7816 */ /* 0x000fc60000000004 */
[----:B------:R0:W-:Y:S04]  /*37840*/  STL [R1+0x1ac], R2 ;  /* 0x0001ac0201007387 */ /* 0x0001e80000100800 */
[----:B0-----:R-:W4:Y:S04]  /*37850*/  LDL.LU R2, [R1+0x3c] ;  /* 0x00003c0001027983 */ /* 0x001f280000300800 */
[----:B------:R-:W4:Y:S01]  /*37860*/  LDL.LU R4, [R1+0x40] ;  /* 0x0000400001047983 */ /* 0x000f220000300800 */
[----:B------:R-:W-:-:S03]  /*37870*/  PRMT R12, R12, 0x3340, R1 ;  /* 0x000033400c0c7816 */ /* 0x000fc60000000001 */
[----:B------:R0:W-:Y:S01]  /*37880*/  STL [R1+0x21c], R15 ;  /* 0x00021c0f01007387 */ /* 0x0001e20000100800 */
[----:B------:R-:W-:Y:S02]  /*37890*/  PRMT R12, R16, 0x5410, R12 ;  /* 0x00005410100c7816 */ /* 0x000fe4000000000c */
[----:B---3--:R-:W-:-:S03]  /*378a0*/  LOP3.LUT R16, R19, 0xffff, RZ, 0xc0, !PT ;  /* 0x0000ffff13107812 */ /* 0x008fc600078ec0ff */
[----:B------:R-:W-:Y:S04]  /*378b0*/  STL [R1+0x214], R12 ;  /* 0x0002140c01007387 */ /* 0x000fe80000100800 */
[----:B------:R-:W3:Y:S01]  /*378c0*/  LDL.LU R19, [R1+0xf4] ;  /* 0x0000f40001137983 */ /* 0x000ee20000300800 */
[----:B--2---:R-:W-:Y:S02]  /*378d0*/  LOP3.LUT R22, R22, 0xffff, RZ, 0xc0, !PT ;  /* 0x0000ffff16167812 */ /* 0x004fe400078ec0ff */
[----:B------:R-:W-:Y:S02]  /*378e0*/  LOP3.LUT R21, R21, 0xffff, RZ, 0xc0, !PT ;  /* 0x0000ffff15157812 */ /* 0x000fe400078ec0ff */
[----:B------:R-:W-:Y:S02]  /*378f0*/  LOP3.LUT R20, R20, 0xffff, RZ, 0xc0, !PT ;  /* 0x0000ffff14147812 */ /* 0x000fe400078ec0ff */
[----:B----4-:R-:W-:-:S02]  /*37900*/  LOP3.LUT R27, R27, 0xffff, RZ, 0xc0, !PT ;  /* 0x0000ffff1b1b7812 */ /* 0x010fc400078ec0ff */
[----:B0-----:R-:W-:Y:S02]  /*37910*/  LOP3.LUT R15, R13, 0xffff, RZ, 0xc0, !PT ;  /* 0x0000ffff0d0f7812 */ /* 0x001fe400078ec0ff */
[----:B------:R-:W-:-:S03]  /*37920*/  LOP3.LUT R13, R18, 0xffff, RZ, 0xc0, !PT ;  /* 0x0000ffff120d7812 */ /* 0x000fc600078ec0ff */
[----:B------:R-:W-:Y:S04]  /*37930*/  STL [R1+0x154], R15 ;  /* 0x0001540f01007387 */ /* 0x000fe80000100800 */
[----:B------:R-:W2:Y:S04]  /*37940*/  LDL.LU R18, [R1+0xf0] ;  /* 0x0000f00001127983 */ /* 0x000ea80000300800 */
[----:B------:R0:W-:Y:S01]  /*37950*/  STL [R1+0x38], R13 ;  /* 0x0000380d01007387 */ /* 0x0001e20000100800 */
[----:B------:R-:W-:Y:S02]  /*37960*/  LOP3.LUT R0, R0, 0xffff, RZ, 0xc0, !PT ;  /* 0x0000ffff00007812 */ /* 0x000fe400078ec0ff */
[----:B------:R-:W-:Y:S01]  /*37970*/  LOP3.LUT R14, R14, 0xffff, RZ, 0xc0, !PT ;  /* 0x0000ffff0e0e7812 */ /* 0x000fe200078ec0ff */
[----:B------:R-:W-:Y:S04]  /*37980*/  STL [R1+0x178], R16 ;  /* 0x0001781001007387 */ /* 0x000fe80000100800 */
[----:B------:R1:W-:Y:S01]  /*37990*/  STL [R1+0x144], R14 ;  /* 0x0001440e01007387 */ /* 0x0003e20000100800 */
[----:B------:R-:W-:-:S03]  /*379a0*/  LOP3.LUT R29, R29, 0xffff, RZ, 0xc0, !PT ;  /* 0x0000ffff1d1d7812 */ /* 0x000fc600078ec0ff */
[----:B------:R-:W-:Y:S01]  /*379b0*/  STL [R1+0x150], R22 ;  /* 0x0001501601007387 */ /* 0x000fe20000100800 */
[----:B0-----:R-:W-:-:S03]  /*379c0*/  PRMT R13, R13, 0x3340, R27 ;  /* 0x000033400d0d7816 */ /* 0x001fc6000000001b */
[----:B------:R-:W-:Y:S01]  /*379d0*/  STL [R1+0x170], R21 ;  /* 0x0001701501007387 */ /* 0x000fe20000100800 */
[----:B------:R-:W-:-:S03]  /*379e0*/  LOP3.LUT R12, R2, 0xffff, RZ, 0xc0, !PT ;  /* 0x0000ffff020c7812 */ /* 0x000fc600078ec0ff */
[----:B------:R-:W-:Y:S01]  /*379f0*/  STL [R1+0x104], R20 ;  /* 0x0001041401007387 */ /* 0x000fe20000100800 */
[----:B------:R-:W-:-:S03]  /*37a00*/  LOP3.LUT R4, R4, 0xffff, RZ, 0xc0, !PT ;  /* 0x0000ffff04047812 */ /* 0x000fc600078ec0ff */
[----:B------:R0:W-:Y:S01]  /*37a10*/  STL [R1+0x100], R0 ;  /* 0x0001000001007387 */ /* 0x0001e20000100800 */
[--C-:B------:R-:W-:Y:S02]  /*37a20*/  PRMT R2, R29, 0x3340, R1.reuse ;  /* 0x000033401d027816 */ /* 0x100fe40000000001 */
[----:B-1----:R-:W-:Y:S01]  /*37a30*/  PRMT R14, R14, 0x3340, R20 ;  /* 0x000033400e0e7816 */ /* 0x002fe20000000014 */
[----:B------:R1:W-:Y:S01]  /*37a40*/  STL [R1+0x15c], R4 ;  /* 0x00015c0401007387 */ /* 0x0003e20000100800 */
[----:B------:R-:W-:Y:S02]  /*37a50*/  PRMT R15, R15, 0x3340, R22 ;  /* 0x000033400f0f7816 */ /* 0x000fe40000000016 */
[----:B0-----:R-:W-:Y:S01]  /*37a60*/  PRMT R0, R0, 0x3340, R1 ;  /* 0x0000334000007816 */ /* 0x001fe20000000001 */
[----:B------:R0:W-:Y:S01]  /*37a70*/  STL [R1+0x160], R12 ;  /* 0x0001600c01007387 */ /* 0x0001e20000100800 */
[----:B------:R-:W-:Y:S02]  /*37a80*/  PRMT R16, R16, 0x3340, R21 ;  /* 0x0000334010107816 */ /* 0x000fe40000000015 */
[----:B------:R-:W-:Y:S01]  /*37a90*/  PRMT R13, R13, 0x5410, R0 ;  /* 0x000054100d0d7816 */ /* 0x000fe20000000000 */
[----:B------:R-:W4:Y:S01]  /*37aa0*/  LDL.LU R20, [R1+0x13cc] ;  /* 0x0013cc0001147983 */ /* 0x000f220000300800 */
[----:B-1----:R-:W-:-:S02]  /*37ab0*/  PRMT R4, R4, 0x3340, R1 ;  /* 0x0000334004047816 */ /* 0x002fc40000000001 */
[----:B------:R-:W-:Y:S01]  /*37ac0*/  PRMT R2, R14, 0x5410, R2 ;  /* 0x000054100e027816 */ /* 0x000fe20000000002 */
[----:B------:R-:W4:Y:S01]  /*37ad0*/  LDL.LU R22, [R1+0x13c8] ;  /* 0x0013c80001167983 */ /* 0x000f220000300800 */
[----:B------:R-:W-:-:S03]  /*37ae0*/  PRMT R4, R15, 0x5410, R4 ;  /* 0x000054100f047816 */ /* 0x000fc60000000004 */
[----:B------:R-:W4:Y:S01]  /*37af0*/  LDL.LU R21, [R1+0x13c4] ;  /* 0x0013c40001157983 */ /* 0x000f220000300800 */
[----:B0-----:R-:W-:-:S03]  /*37b00*/  PRMT R12, R12, 0x3340, R1 ;  /* 0x000033400c0c7816 */ /* 0x001fc60000000001 */
[----:B------:R-:W4:Y:S04]  /*37b10*/  LDL.LU R0, [R1+0x1308] ;  /* 0x0013080001007983 */ /* 0x000f280000300800 */
[----:B------:R0:W-:Y:S01]  /*37b20*/  STL [R1+0x1b8], R13 ;  /* 0x0001b80d01007387 */ /* 0x0001e20000100800 */
[----:B------:R-:W-:-:S03]  /*37b30*/  PRMT R16, R16, 0x5410, R12 ;  /* 0x0000541010107816 */ /* 0x000fc6000000000c */
[----:B0-----:R-:W4:Y:S04]  /*37b40*/  LDL.LU R13, [R1+0x8] ;  /* 0x00000800010d7983 */ /* 0x001f280000300800 */
[----:B------:R-:W4:Y:S04]  /*37b50*/  LDL.LU R14, [R1+0x378] ;  /* 0x00037800010e7983 */ /* 0x000f280000300800 */
[----:B------:R0:W-:Y:S04]  /*37b60*/  STL [R1+0x1a8], R2 ;  /* 0x0001a80201007387 */ /* 0x0001e80000100800 */
[----:B0-----:R-:W4:Y:S04]  /*37b70*/  LDL.LU R2, [R1+0x30] ;  /* 0x0000300001027983 */ /* 0x001f280000300800 */
[----:B------:R-:W4:Y:S04]  /*37b80*/  LDL.LU R15, [R1+0x37c] ;  /* 0x00037c00010f7983 */ /* 0x000f280000300800 */
[----:B------:R0:W-:Y:S04]  /*37b90*/  STL [R1+0x208], R4 ;  /* 0x0002080401007387 */ /* 0x0001e80000100800 */
[----:B0-----:R-:W4:Y:S04]  /*37ba0*/  LDL.LU R4, [R1+0x2c] ;  /* 0x00002c0001047983 */ /* 0x001f280000300800 */
[----:B------:R-:W4:Y:S01]  /*37bb0*/  LDL.LU R12, [R1+0xc] ;  /* 0x00000c00010c7983 */ /* 0x000f220000300800 */
[----:B---3--:R-:W-:-:S03]  /*37bc0*/  LOP3.LUT R19, R19, 0xffff, RZ, 0xc0, !PT ;  /* 0x0000ffff13137812 */ /* 0x008fc600078ec0ff */
[----:B------:R0:W-:Y:S04]  /*37bd0*/  STL [R1+0x204], R16 ;  /* 0x0002041001007387 */ /* 0x0001e80000100800 */
[----:B0-----:R-:W3:Y:S01]  /*37be0*/  LDL.LU R16, [R1+0x44] ;  /* 0x0000440001107983 */ /* 0x001ee20000300800 */
[----:B--2---:R-:W-:Y:S02]  /*37bf0*/  LOP3.LUT R18, R18, 0xffff, RZ, 0xc0, !PT ;  /* 0x0000ffff12127812 */ /* 0x004fe400078ec0ff */
[----:B----4-:R-:W-:Y:S02]  /*37c00*/  LOP3.LUT R0, R0, 0x100, RZ, 0xc0, !PT ;  /* 0x0000010000007812 */ /* 0x010fe400078ec0ff */
[----:B------:R-:W-:Y:S02]  /*37c10*/  LOP3.LUT R13, R13, 0xffff, RZ, 0xc0, !PT ;  /* 0x0000ffff0d0d7812 */ /* 0x000fe400078ec0ff */
[----:B------:R-:W-:-:S02]  /*37c20*/  LOP3.LUT R14, R14, 0xffff, RZ, 0xc0, !PT ;  /* 0x0000ffff0e0e7812 */ /* 0x000fc400078ec0ff */
[----:B------:R-:W-:-:S05]  /*37c30*/  LOP3.LUT R15, R15, 0xffff, RZ, 0xc0, !PT ;  /* 0x0000ffff0f0f7812 */ /* 0x000fca00078ec0ff */
[----:B------:R0:W-:Y:S04]  /*37c40*/  STL [R1+0x128], R15 ;  /* 0x0001280f01007387 */ /* 0x0001e80000100800 */
[----:B------:R-:W-:Y:S04]  /*37c50*/  STL [R1+0x3c], R19 ;  /* 0x00003c1301007387 */ /* 0x000fe80000100800 */
[----:B------:R1:W-:Y:S01]  /*37c60*/  STL [R1+0x174], R14 ;  /* 0x0001740e01007387 */ /* 0x0003e20000100800 */
[----:B------:R-:W-:Y:S02]  /*37c70*/  LOP3.LUT R12, R12, 0xffff, RZ, 0xc0, !PT ;  /* 0x0000ffff0c0c7812 */ /* 0x000fe400078ec0ff */
[----:B0-----:R-:W-:-:S03]  /*37c80*/  PRMT R15, R15, 0x3340, R19 ;  /* 0x000033400f0f7816 */ /* 0x001fc60000000013 */
[----:B------:R0:W-:Y:S01]  /*37c90*/  STL [R1+0xf0], R12 ;  /* 0x0000f00c01007387 */ /* 0x0001e20000100800 */
[----:B-1----:R-:W-:-:S03]  /*37ca0*/  PRMT R14, R14, 0x3340, R18 ;  /* 0x000033400e0e7816 */ /* 0x002fc60000000012 */
[----:B------:R1:W-:Y:S04]  /*37cb0*/  STL [R1+0xf4], R18 ;  /* 0x0000f41201007387 */ /* 0x0003e80000100800 */
[----:B------:R2:W-:Y:S01]  /*37cc0*/  STL [R1+0x8], R13 ;  /* 0x0000080d01007387 */ /* 0x0005e20000100800 */
[----:B0-----:R-:W-:-:S03]  /*37cd0*/  PRMT R12, R12, 0x3340, R1 ;  /* 0x000033400c0c7816 */ /* 0x001fc60000000001 */
[----:B------:R-:W4:Y:S01]  /*37ce0*/  LDL.LU R19, [R1+0x13c0] ;  /* 0x0013c00001137983 */ /* 0x000f220000300800 */
[----:B------:R-:W-:-:S03]  /*37cf0*/  PRMT R15, R15, 0x5410, R12 ;  /* 0x000054100f0f7816 */ /* 0x000fc6000000000c */
[----:B-1----:R-:W3:Y:S01]  /*37d00*/  LDL.LU R18, [R1+0x13bc] ;  /* 0x0013bc0001127983 */ /* 0x002ee20000300800 */
[----:B--2---:R-:W-:-:S03]  /*37d10*/  PRMT R13, R13, 0x3340, R1 ;  /* 0x000033400d0d7816 */ /* 0x004fc60000000001 */
[----:B------:R-:W2:Y:S01]  /*37d20*/  LDL.LU R12, [R1+0x4c] ;  /* 0x00004c00010c7983 */ /* 0x000ea20000300800 */
[----:B------:R-:W-:-:S03]  /*37d30*/  PRMT R13, R14, 0x5410, R13 ;  /* 0x000054100e0d7816 */ /* 0x000fc6000000000d */
[----:B------:R0:W-:Y:S01]  /*37d40*/  STL [R1+0x1c8], R15 ;  /* 0x0001c80f01007387 */ /* 0x0001e20000100800 */
[----:B------:R-:W-:-:S03]  /*37d50*/  IMAD.IADD R3, R0, 0x1, R3 ;  /* 0x0000000100037824 */ /* 0x000fc600078e0203 */
[----:B0-----:R-:W3:Y:S04]  /*37d60*/  LDL.LU R15, [R1+0x58] ;  /* 0x00005800010f7983 */ /* 0x001ee80000300800 */
[----:B------:R-:W3:Y:S04]  /*37d70*/  LDL.LU R14, [R1+0x5c] ;  /* 0x00005c00010e7983 */ /* 0x000ee80000300800 */
[----:B------:R0:W-:Y:S04]  /*37d80*/  STL [R1+0x1b4], R13 ;  /* 0x0001b40d01007387 */ /* 0x0001e80000100800 */
[----:B0-----:R-:W4:Y:S04]  /*37d90*/  LDL.LU R13, [R1+0x54] ;  /* 0x00005400010d7983 */ /* 0x001f280000300800 */
[----:B------:R-:W4:Y:S01]  /*37da0*/  LDL.LU R0, [R1+0x50] ;  /* 0x0000500001007983 */ /* 0x000f220000300800 */
[----:B------:R-:W-:-:S02]  /*37db0*/  SHF.R.U32.HI R2, RZ, 0x8, R2 ;  /* 0x00000008ff027819 */ /* 0x000fc40000011602 */
[----:B------:R-:W-:Y:S02]  /*37dc0*/  SHF.R.U32.HI R4, RZ, 0x8, R4 ;  /* 0x00000008ff047819 */ /* 0x000fe40000011604 */
[----:B------:R-:W-:Y:S02]  /*37dd0*/  LOP3.LUT R2, R2, 0xffff, RZ, 0xc0, !PT ;  /* 0x0000ffff02027812 */ /* 0x000fe400078ec0ff */
[----:B------:R-:W-:-:S04]  /*37de0*/  LOP3.LUT R4, R4, 0xffff, RZ, 0xc0, !PT ;  /* 0x0000ffff04047812 */ /* 0x000fc800078ec0ff */
[----:B------:R-:W-:-:S05]  /*37df0*/  PRMT R4, R2, 0x3340, R4 ;  /* 0x0000334002047816 */ /* 0x000fca0000000004 */
[----:B------:R0:W-:Y:S01]  /*37e00*/  STL [R1+0xb4], R4 ;  /* 0x0000b40401007387 */ /* 0x0001e20000100800 */
[----:B--2---:R-:W-:Y:S02]  /*37e10*/  SHF.R.U32.HI R12, RZ, 0x8, R12 ;  /* 0x00000008ff0c7819 */ /* 0x004fe4000001160c */
[----:B---3--:R-:W-:Y:S02]  /*37e20*/  SHF.R.U32.HI R2, RZ, 0x8, R14 ;  /* 0x00000008ff027819 */ /* 0x008fe4000001160e */
[----:B------:R-:W-:Y:S02]  /*37e30*/  SHF.R.U32.HI R14, RZ, 0x8, R16 ;  /* 0x00000008ff0e7819 */ /* 0x000fe40000011610 */
[----:B------:R-:W-:Y:S02]  /*37e40*/  LOP3.LUT R2, R2, 0xffff, RZ, 0xc0, !PT ;  /* 0x0000ffff02027812 */ /* 0x000fe400078ec0ff */
[----:B----4-:R-:W-:Y:S02]  /*37e50*/  SHF.R.U32.HI R0, RZ, 0x8, R0 ;  /* 0x00000008ff007819 */ /* 0x010fe40000011600 */
[----:B0-----:R-:W-:-:S02]  /*37e60*/  SHF.R.U32.HI R4, RZ, 0x8, R13 ;  /* 0x00000008ff047819 */ /* 0x001fc4000001160d */
[----:B------:R-:W-:Y:S02]  /*37e70*/  LOP3.LUT R0, R0, 0xffff, RZ, 0xc0, !PT ;  /* 0x0000ffff00007812 */ /* 0x000fe400078ec0ff */
[----:B------:R-:W-:Y:S02]  /*37e80*/  SHF.R.U32.HI R13, RZ, 0x8, R15 ;  /* 0x00000008ff0d7819 */ /* 0x000fe4000001160f */
[----:B------:R-:W-:Y:S01]  /*37e90*/  PRMT R0, R0, 0x3340, R1 ;  /* 0x0000334000007816 */ /* 0x000fe20000000001 */
[----:B------:R-:W2:Y:S01]  /*37ea0*/  LDL.LU R15, [R1+0x90] ;  /* 0x00009000010f7983 */ /* 0x000ea20000300800 */
[----:B------:R-:W-:-:S03]  /*37eb0*/  LOP3.LUT R4, R4, 0xffff, RZ, 0xc0, !PT ;  /* 0x0000ffff04047812 */ /* 0x000fc600078ec0ff */
[----:B------:R-:W3:Y:S04]  /*37ec0*/  LDL.LU R16, [R1+0x74] ;  /* 0x0000740001107983 */ /* 0x000ee80000300800 */
[----:B------:R0:W-:Y:S01]  /*37ed0*/  STL [R1], R0 ;  /* 0x0000000001007387 */ /* 0x0001e20000100800 */
[----:B------:R-:W-:Y:S02]  /*37ee0*/  LOP3.LUT R12, R12, 0xffff, RZ, 0xc0, !PT ;  /* 0x0000ffff0c0c7812 */ /* 0x000fe400078ec0ff */
[----:B------:R-:W-:Y:S02]  /*37ef0*/  LOP3.LUT R14, R14, 0xffff, RZ, 0xc0, !PT ;  /* 0x0000ffff0e0e7812 */ /* 0x000fe400078ec0ff */
[----:B0-----:R-:W-:Y:S02]  /*37f00*/  PRMT R0, R2, 0x3340, R4 ;  /* 0x0000334002007816 */ /* 0x001fe40000000004 */
[----:B------:R-:W4:Y:S04]  /*37f10*/  LDL.LU R2, [R1+0x70] ;  /* 0x0000700001027983 */ /* 0x000f280000300800 */
[----:B------:R-:W2:Y:S01]  /*37f20*/  LDL.LU R4, [R1+0x4] ;  /* 0x0000040001047983 */ /* 0x000ea20000300800 */
[----:B------:R-:W-:-:S03]  /*37f30*/  LOP3.LUT R13, R13, 0xffff, RZ, 0xc0, !PT ;  /* 0x0000ffff0d0d7812 */ /* 0x000fc600078ec0ff */
[----:B------:R0:W-:Y:S02]  /*37f40*/  STL [R1+0xac], R0 ;  /* 0x0000ac0001007387 */ /* 0x0001e40000100800 */
[----:B0-----:R-:W-:Y:S02]  /*37f50*/  PRMT R0, R12, 0x3340, R1 ;  /* 0x000033400c007816 */ /* 0x001fe40000000001 */
[----:B------:R-:W-:Y:S02]  /*37f60*/  PRMT R12, R13, 0x3340, R14 ;  /* 0x000033400d0c7816 */ /* 0x000fe4000000000e */
[----:B------:R-:W3:Y:S01]  /*37f70*/  LDL.LU R14, [R1+0x10] ;  /* 0x00001000010e7983 */ /* 0x000ee20000300800 */
[----:B------:R-:W-:Y:S02]  /*37f80*/  SHF.R.U32.HI R21, RZ, 0x8, R21 ;  /* 0x00000008ff157819 */ /* 0x000fe40000011615 */
[----:B------:R-:W-:Y:S02]  /*37f90*/  SHF.R.U32.HI R19, RZ, 0x8, R19 ;  /* 0x00000008ff137819 */ /* 0x000fe40000011613 */
[----:B------:R-:W-:-:S02]  /*37fa0*/  SHF.R.U32.HI R18, RZ, 0x8, R18 ;  /* 0x00000008ff127819 */ /* 0x000fc40000011612 */
[----:B------:R-:W-:Y:S02]  /*37fb0*/  LOP3.LUT R19, R19, 0xffff, RZ, 0xc0, !PT ;  /* 0x0000ffff13137812 */ /* 0x000fe400078ec0ff */
[----:B------:R-:W-:Y:S02]  /*37fc0*/  LOP3.LUT R21, R21, 0xffff, RZ, 0xc0, !PT ;  /* 0x0000ffff15157812 */ /* 0x000fe400078ec0ff */
[----:B------:R-:W-:Y:S01]  /*37fd0*/  LOP3.LUT R18, R18, 0xffff, RZ, 0xc0, !PT ;  /* 0x0000ffff12127812 */ /* 0x000fe200078ec0ff */
[----:B------:R0:W-:Y:S01]  /*37fe0*/  STL [R1+0xa8], R12 ;  /* 0x0000a80c01007387 */ /* 0x0001e20000100800 */
[----:B------:R-:W-:Y:S02]  /*37ff0*/  SHF.R.U32.HI R20, RZ, 0x8, R20 ;  /* 0x00000008ff147819 */ /* 0x000fe40000011614 */
[----:B------:R-:W-:Y:S02]  /*38000*/  PRMT R13, R21, 0x3340, R19 ;  /* 0x00003340150d7816 */ /* 0x000fe40000000013 */
[----:B------:R-:W-:Y:S01]  /*38010*/  LOP3.LUT R20, R20, 0xffff, RZ, 0xc0, !PT ;  /* 0x0000ffff14147812 */ /* 0x000fe200078ec0ff */
[----:B------:R-:W4:Y:S04]  /*38020*/  LDL.LU R21, [R1+0x7c] ;  /* 0x00007c0001157983 */ /* 0x000f280000300800 */
[----:B------:R3:W-:Y:S01]  /*38030*/  STL [R1+0xa0], R13 ;  /* 0x0000a00d01007387 */ /* 0x0007e20000100800 */
[----:B------:R-:W-:-:S02]  /*38040*/  SHF.R.U32.HI R5, RZ, 0x8, R5 ;  /* 0x00000008ff057819 */ /* 0x000fc40000011605 */
[----:B--2---:R-:W-:-:S04]  /*38050*/  SHF.R.U32.HI R4, RZ, 0x8, R4 ;  /* 0x00000008ff047819 */ /* 0x004fc80000011604 */
[----:B0-----:R-:W-:Y:S02]  /*38060*/  LOP3.LUT R12, R4, 0xffff, RZ, 0xc0, !PT ;  /* 0x0000ffff040c7812 */ /* 0x001fe400078ec0ff */
[----:B------:R-:W-:-:S05]  /*38070*/  PRMT R4, R18, 0x3340, R1 ;  /* 0x0000334012047816 */ /* 0x000fca0000000001 */
[----:B------:R0:W-:Y:S01]  /*38080*/  STL [R1+0x13b8], R4 ;  /* 0x0013b80401007387 */ /* 0x0001e20000100800 */
[----:B---3--:R-:W-:Y:S02]  /*38090*/  SHF.R.U32.HI R13, RZ, 0x8, R14 ;  /* 0x00000008ff0d7819 */ /* 0x008fe4000001160e */
[----:B0-----:R-:W-:Y:S02]  /*380a0*/  PRMT R4, R12, 0x3340, R20 ;  /* 0x000033400c047816 */ /* 0x001fe40000000014 */
[----:B------:R-:W-:Y:S02]  /*380b0*/  SHF.R.U32.HI R12, RZ, 0x8, R15 ;  /* 0x00000008ff0c7819 */ /* 0x000fe4000001160f */
[----:B------:R-:W-:Y:S01]  /*380c0*/  LOP3.LUT R13, R13, 0xffff, RZ, 0xc0, !PT ;  /* 0x0000ffff0d0d7812 */ /* 0x000fe200078ec0ff */
[----:B------:R0:W-:Y:S01]  /*380d0*/  STL [R1+0xa4], R4 ;  /* 0x0000a40401007387 */ /* 0x0001e20000100800 */
[----:B------:R-:W-:-:S03]  /*380e0*/  LOP3.LUT R15, R12, 0xffff, RZ, 0xc0, !PT ;  /* 0x0000ffff0c0f7812 */ /* 0x000fc600078ec0ff */
[----:B------:R-:W2:Y:S01]  /*380f0*/  LDL.LU R20, [R1+0x98] ;  /* 0x0000980001147983 */ /* 0x000ea20000300800 */
[----:B------:R-:W-:Y:S02]  /*38100*/  LOP3.LUT R12, R5, 0xffff, RZ, 0xc0, !PT ;  /* 0x0000ffff050c7812 */ /* 0x000fe400078ec0ff */
[----:B------:R-:W-:Y:S01]  /*38110*/  PRMT R5, R13, 0x3340, R1 ;  /* 0x000033400d057816 */ /* 0x000fe20000000001 */
[----:B0-----:R-:W3:Y:S04]  /*38120*/  LDL.LU R4, [R1+0xdc] ;  /* 0x0000dc0001047983 */ /* 0x001ee80000300800 */
[----:B------:R-:W3:Y:S04]  /*38130*/  LDL.LU R18, [R1+0xc4] ;  /* 0x0000c40001127983 */ /* 0x000ee80000300800 */
[----:B------:R-:W3:Y:S04]  /*38140*/  LDL.LU R19, [R1+0xb8] ;  /* 0x0000b80001137983 */ /* 0x000ee80000300800 */
[----:B------:R-:W3:Y:S01]  /*38150*/  LDL.LU R13, [R1+0x78] ;  /* 0x00007800010d7983 */ /* 0x000ee20000300800 */
[----:B------:R-:W-:-:S02]  /*38160*/  SHF.R.U32.HI R22, RZ, 0x8, R22 ;  /* 0x00000008ff167819 */ /* 0x000fc40000011616 */
[----:B------:R-:W-:Y:S02]  /*38170*/  SHF.R.U32.HI R14, RZ, 0x8, R16 ;  /* 0x00000008ff0e7819 */ /* 0x000fe40000011610 */
[----:B------:R-:W-:Y:S02]  /*38180*/  SHF.R.U32.HI R6, RZ, 0x8, R6 ;  /* 0x00000008ff067819 */ /* 0x000fe40000011606 */
[----:B------:R-:W-:Y:S02]  /*38190*/  LOP3.LUT R22, R22, 0xffff, RZ, 0xc0, !PT ;  /* 0x0000ffff16167812 */ /* 0x000fe400078ec0ff */
[----:B------:R-:W-:Y:S01]  /*381a0*/  LOP3.LUT R14, R14, 0xffff, RZ, 0xc0, !PT ;  /* 0x0000ffff0e0e7812 */ /* 0x000fe200078ec0ff */
[----:B------:R0:W-:Y:S01]  /*381b0*/  STL [R1+0x13b4], R5 ;  /* 0x0013b40501007387 */ /* 0x0001e20000100800 */
[----:B------:R-:W-:Y:S02]  /*381c0*/  LOP3.LUT R16, R6, 0xffff, RZ, 0xc0, !PT ;  /* 0x0000ffff06107812 */ /* 0x000fe400078ec0ff */
[----:B------:R-:W-:-:S02]  /*381d0*/  PRMT R6, R22, 0x3340, R1 ;  /* 0x0000334016067816 */ /* 0x000fc40000000001 */
[----:B0-----:R-:W-:-:S03]  /*381e0*/  PRMT R5, R15, 0x3340, R14 ;  /* 0x000033400f057816 */ /* 0x001fc6000000000e */
[----:B------:R-:W-:Y:S01]  /*381f0*/  STL [R1+0x13b0], R6 ;  /* 0x0013b00601007387 */ /* 0x000fe20000100800 */
[----:B------:R-:W-:-:S03]  /*38200*/  SHF.R.U32.HI R10, RZ, 0x8, R10 ;  /* 0x00000008ff0a7819 */ /* 0x000fc6000001160a */
[----:B------:R0:W-:Y:S01]  /*38210*/  STL [R1+0x94], R5 ;  /* 0x0000940501007387 */ /* 0x0001e20000100800 */
[----:B------:R-:W-:Y:S02]  /*38220*/  SHF.R.U32.HI R7, RZ, 0x8, R7 ;  /* 0x00000008ff077819 */ /* 0x000fe40000011607 */
[----:B------:R-:W-:Y:S02]  /*38230*/  LOP3.LUT R14, R10, 0xffff, RZ, 0xc0, !PT ;  /* 0x0000ffff0a0e7812 */ /* 0x000fe400078ec0ff */
[----:B------:R-:W-:Y:S02]  /*38240*/  LOP3.LUT R10, R7, 0xffff, RZ, 0xc0, !PT ;  /* 0x0000ffff070a7812 */ /* 0x000fe400078ec0ff */
[----:B0-----:R-:W-:Y:S02]  /*38250*/  PRMT R5, R16, 0x3340, R12 ;  /* 0x0000334010057816 */ /* 0x001fe4000000000c */
[----:B------:R-:W-:Y:S02]  /*38260*/  SHF.R.U32.HI R17, RZ, 0x8, R17 ;  /* 0x00000008ff117819 */ /* 0x000fe40000011611 */
[----:B------:R-:W-:Y:S01]  /*38270*/  PRMT R7, R14, 0x3340, R1 ;  /* 0x000033400e077816 */ /* 0x000fe20000000001 */
[----:B------:R0:W-:Y:S01]  /*38280*/  STL [R1+0x9c], R5 ;  /* 0x00009c0501007387 */ /* 0x0001e20000100800 */
[----:B------:R-:W-:-:S03]  /*38290*/  LOP3.LUT R17, R17, 0xffff, RZ, 0xc0, !PT ;  /* 0x0000ffff11117812 */ /* 0x000fc600078ec0ff */
[----:B------:R-:W4:Y:S04]  /*382a0*/  LDL.LU R6, [R1+0x64] ;  /* 0x0000640001067983 */ /* 0x000f280000300800 */
[----:B0-----:R-:W4:Y:S01]  /*382b0*/  LDL.LU R5, [R1+0xc8] ;  /* 0x0000c80001057983 */ /* 0x001f220000300800 */
[----:B------:R-:W-:-:S04]  /*382c0*/  SHF.R.U32.HI R11, RZ, 0x8, R11 ;  /* 0x00000008ff0b7819 */ /* 0x000fc8000001160b */
[----:B------:R-:W-:Y:S02]  /*382d0*/  LOP3.LUT R11, R11, 0xffff, RZ, 0xc0, !PT ;  /* 0x0000ffff0b0b7812 */ /* 0x000fe400078ec0ff */
[----:B--2---:R-:W-:Y:S02]  /*382e0*/  SHF.R.U32.HI R15, RZ, 0x8, R20 ;  /* 0x00000008ff0f7819 */ /* 0x004fe40000011614 */
[----:B---3--:R-:W-:Y:S02]  /*382f0*/  SHF.R.U32.HI R12, RZ, 0x8, R13 ;  /* 0x00000008ff0c7819 */ /* 0x008fe4000001160d */
[----:B----4-:R-:W-:Y:S02]  /*38300*/  SHF.R.U32.HI R13, RZ, 0x8, R21 ;  /* 0x00000008ff0d7819 */ /* 0x010fe40000011615 */
[----:B------:R-:W-:Y:S01]  /*38310*/  LOP3.LUT R12, R12, 0xffff, RZ, 0xc0, !PT ;  /* 0x0000ffff0c0c7812 */ /* 0x000fe200078ec0ff */
[----:B------:R-:W2:Y:S01]  /*38320*/  LDL.LU R21, [R1+0xc0] ;  /* 0x0000c00001157983 */ /* 0x000ea20000300800 */
[----:B------:R-:W-:-:S02]  /*38330*/  LOP3.LUT R13, R13, 0xffff, RZ, 0xc0, !PT ;  /* 0x0000ffff0d0d7812 */ /* 0x000fc400078ec0ff */
[----:B------:R-:W-:Y:S02]  /*38340*/  PRMT R14, R12, 0x3340, R10 ;  /* 0x000033400c0e7816 */ /* 0x000fe4000000000a */
[----:B------:R-:W-:-:S03]  /*38350*/  PRMT R10, R13, 0x3340, R17 ;  /* 0x000033400d0a7816 */ /* 0x000fc60000000011 */
[----:B------:R0:W-:Y:S01]  /*38360*/  STL [R1+0x1c], R14 ;  /* 0x00001c0e01007387 */ /* 0x0001e20000100800 */
[----:B------:R-:W-:Y:S02]  /*38370*/  LOP3.LUT R15, R15, 0xffff, RZ, 0xc0, !PT ;  /* 0x0000ffff0f0f7812 */ /* 0x000fe400078ec0ff */
[----:B------:R-:W-:Y:S01]  /*38380*/  SHF.R.U32.HI R13, RZ, 0x8, R4 ;  /* 0x00000008ff0d7819 */ /* 0x000fe20000011604 */
[----:B------:R-:W3:Y:S01]  /*38390*/  LDL.LU R17, [R1+0xb0] ;  /* 0x0000b00001117983 */ /* 0x000ee20000300800 */
[----:B0-----:R-:W-:-:S03]  /*383a0*/  SHF.R.U32.HI R14, RZ, 0x8, R8 ;  /* 0x00000008ff0e7819 */ /* 0x001fc60000011608 */
[----:B------:R-:W-:Y:S01]  /*383b0*/  STL [R1+0x48], R10 ;  /* 0x0000480a01007387 */ /* 0x000fe20000100800 */
[----:B------:R-:W-:Y:S02]  /*383c0*/  SHF.R.U32.HI R8, RZ, 0x8, R9 ;  /* 0x00000008ff087819 */ /* 0x000fe40000011609 */
[----:B------:R-:W-:Y:S02]  /*383d0*/  LOP3.LUT R9, R14, 0xffff, RZ, 0xc0, !PT ;  /* 0x0000ffff0e097812 */ /* 0x000fe400078ec0ff */
[----:B------:R-:W4:Y:S01]  /*383e0*/  LDL.LU R14, [R1+0xbc] ;  /* 0x0000bc00010e7983 */ /* 0x000f220000300800 */
[----:B------:R-:W-:-:S03]  /*383f0*/  PRMT R4, R15, 0x3340, R1 ;  /* 0x000033400f047816 */ /* 0x000fc60000000001 */
[----:B------:R-:W4:Y:S01]  /*38400*/  LDL.LU R15, [R1+0x60] ;  /* 0x00006000010f7983 */ /* 0x000f220000300800 */
[----:B------:R-:W-:-:S03]  /*38410*/  PRMT R12, R11, 0x3340, R1 ;  /* 0x000033400b0c7816 */ /* 0x000fc60000000001 */
[----:B------:R-:W4:Y:S01]  /*38420*/  LDL.LU R16, [R1+0xcc] ;  /* 0x0000cc0001107983 */ /* 0x000f220000300800 */
[----:B------:R-:W-:-:S03]  /*38430*/  SHF.R.U32.HI R11, RZ, 0x8, R18 ;  /* 0x00000008ff0b7819 */ /* 0x000fc60000011612 */
[----:B------:R0:W-:Y:S04]  /*38440*/  STL [R1+0x10], R4 ;  /* 0x0000100401007387 */ /* 0x0001e80000100800 */
[----:B------:R-:W4:Y:S04]  /*38450*/  LDL.LU R22, [R1+0x108] ;  /* 0x0001080001167983 */ /* 0x000f280000300800 */
[----:B------:R-:W4:Y:S04]  /*38460*/  LDL.LU R20, [R1+0xe8] ;  /* 0x0000e80001147983 */ /* 0x000f280000300800 */
[----:B0-----:R-:W4:Y:S04]  /*38470*/  LDL.LU R4, [R1+0xd4] ;  /* 0x0000d40001047983 */ /* 0x001f280000300800 */
[----:B------:R-:W4:Y:S01]  /*38480*/  LDL.LU R18, [R1+0x18] ;  /* 0x0000180001127983 */ /* 0x000f220000300800 */
[----:B------:R-:W-:-:S03]  /*38490*/  SHF.R.U32.HI R10, RZ, 0x8, R19 ;  /* 0x00000008ff0a7819 */ /* 0x000fc60000011613 */
[----:B------:R-:W4:Y:S01]  /*384a0*/  LDL.LU R19, [R1+0x14] ;  /* 0x0000140001137983 */ /* 0x000f220000300800 */
[----:B------:R-:W-:Y:S02]  /*384b0*/  LOP3.LUT R11, R11, 0xffff, RZ, 0xc0, !PT ;  /* 0x0000ffff0b0b7812 */ /* 0x000fe400078ec0ff */
[----:B------:R-:W-:Y:S02]  /*384c0*/  LOP3.LUT R13, R13, 0xffff, RZ, 0xc0, !PT ;  /* 0x0000ffff0d0d7812 */ /* 0x000fe400078ec0ff */
[----:B------:R-:W-:Y:S02]  /*384d0*/  LOP3.LUT R10, R10, 0xffff, RZ, 0xc0, !PT ;  /* 0x0000ffff0a0a7812 */ /* 0x000fe400078ec0ff */
[----:B------:R-:W-:Y:S02]  /*384e0*/  LOP3.LUT R8, R8, 0xffff, RZ, 0xc0, !PT ;  /* 0x0000ffff08087812 */ /* 0x000fe400078ec0ff */
[----:B------:R-:W-:Y:S02]  /*384f0*/  PRMT R11, R13, 0x3340, R11 ;  /* 0x000033400d0b7816 */ /* 0x000fe4000000000b */
[----:B------:R-:W-:-:S02]  /*38500*/  PRMT R10, R10, 0x3340, R1 ;  /* 0x000033400a0a7816 */ /* 0x000fc40000000001 */
[----:B------:R-:W-:Y:S01]  /*38510*/  PRMT R8, R9, 0x3340, R8 ;  /* 0x0000334009087816 */ /* 0x000fe20000000008 */
[----:B------:R-:W-:Y:S01]  /*38520*/  STL [R1+0x40], R11 ;  /* 0x0000400b01007387 */ /* 0x000fe20000100800 */
[----:B------:R-:W-:-:S03]  /*38530*/  SHF.R.U32.HI R9, RZ, 0x8, R5 ;  /* 0x00000008ff097819 */ /* 0x000fc60000011605 */
[----:B------:R-:W-:Y:S04]  /*38540*/  STL [R1+0xc], R10 ;  /* 0x00000c0a01007387 */ /* 0x000fe80000100800 */
[----:B------:R2:W-:Y:S01]  /*38550*/  STL [R1+0x44], R8 ;  /* 0x0000440801007387 */ /* 0x0005e20000100800 */
[----:B------:R-:W-:Y:S02]  /*38560*/  LOP3.LUT R9, R9, 0xffff, RZ, 0xc0, !PT ;  /* 0x0000ffff09097812 */ /* 0x000fe400078ec0ff */
[----:B--2---:R-:W-:-:S04]  /*38570*/  SHF.R.U32.HI R8, RZ, 0x8, R21 ;  /* 0x00000008ff087819 */ /* 0x004fc80000011615 */
[----:B------:R-:W-:Y:S02]  /*38580*/  LOP3.LUT R8, R8, 0xffff, RZ, 0xc0, !PT ;  /* 0x0000ffff08087812 */ /* 0x000fe400078ec0ff */
[----:B---3--:R-:W-:Y:S02]  /*38590*/  SHF.R.U32.HI R10, RZ, 0x8, R17 ;  /* 0x00000008ff0a7819 */ /* 0x008fe40000011611 */
[----:B------:R-:W2:Y:S01]  /*385a0*/  LDL.LU R17, [R1+0x6c] ;  /* 0x00006c0001117983 */ /* 0x000ea20000300800 */
[----:B----4-:R-:W-:-:S04]  /*385b0*/  SHF.R.U32.HI R13, RZ, 0x8, R15 ;  /* 0x00000008ff0d7819 */ /* 0x010fc8000001160f */
[----:B------:R-:W-:Y:S02]  /*385c0*/  LOP3.LUT R13, R13, 0xffff, RZ, 0xc0, !PT ;  /* 0x0000ffff0d0d7812 */ /* 0x000fe400078ec0ff */
[----:B------:R-:W-:Y:S02]  /*385d0*/  SHF.R.U32.HI R11, RZ, 0x8, R14 ;  /* 0x00000008ff0b7819 */ /* 0x000fe4000001160e */
[----:B------:R-:W-:Y:S02]  /*385e0*/  PRMT R13, R13, 0x3340, R1 ;  /* 0x000033400d0d7816 */ /* 0x000fe40000000001 */
[----:B------:R-:W-:Y:S02]  /*385f0*/  SHF.R.U32.HI R14, RZ, 0x8, R6 ;  /* 0x00000008ff0e7819 */ /* 0x000fe40000011606 */
[----:B------:R-:W3:Y:S04]  /*38600*/  LDL.LU R6, [R1+0x68] ;  /* 0x0000680001067983 */ /* 0x000ee80000300800 */
[----:B------:R-:W4:Y:S01]  /*38610*/  LDL.LU R5, [R1+0xe4] ;  /* 0x0000e40001057983 */ /* 0x000f220000300800 */
[----:B------:R-:W-:-:S03]  /*38620*/  LOP3.LUT R10, R10, 0xffff, RZ, 0xc0, !PT ;  /* 0x0000ffff0a0a7812 */ /* 0x000fc600078ec0ff */
[----:B------:R-:W4:Y:S01]  /*38630*/  LDL.LU R21, [R1+0xe0] ;  /* 0x0000e00001157983 */ /* 0x000f220000300800 */
[----:B------:R-:W-:-:S03]  /*38640*/  LOP3.LUT R11, R11, 0xffff, RZ, 0xc0, !PT ;  /* 0x0000ffff0b0b7812 */ /* 0x000fc600078ec0ff */
[----:B------:R0:W-:Y:S01]  /*38650*/  STL [R1+0x13ac], R13 ;  /* 0x0013ac0d01007387 */ /* 0x0001e20000100800 */
[----:B------:R-:W-:Y:S02]  /*38660*/  PRMT R10, R11, 0x3340, R10 ;  /* 0x000033400b0a7816 */ /* 0x000fe4000000000a */
[----:B------:R-:W-:Y:S01]  /*38670*/  PRMT R8, R9, 0x3340, R8 ;  /* 0x0000334009087816 */ /* 0x000fe20000000008 */
[----:B0-----:R-:W4:Y:S01]  /*38680*/  LDL.LU R13, [R1+0xd8] ;  /* 0x0000d800010d7983 */ /* 0x001f220000300800 */
[----:B------:R-:W-:-:S03]  /*38690*/  SHF.R.U32.HI R15, RZ, 0x8, R22 ;  /* 0x00000008ff0f7819 */ /* 0x000fc60000011616 */
[----:B------:R0:W-:Y:S01]  /*386a0*/  STL [R1+0x4c], R10 ;  /* 0x00004c0a01007387 */ /* 0x0001e20000100800 */
[----:B------:R-:W-:-:S03]  /*386b0*/  SHF.R.U32.HI R11, RZ, 0x8, R20 ;  /* 0x00000008ff0b7819 */ /* 0x000fc60000011614 */
[----:B------:R1:W-:Y:S01]  /*386c0*/  STL [R1+0x98], R8 ;  /* 0x0000980801007387 */ /* 0x0003e20000100800 */
[----:B------:R-:W-:-:S03]  /*386d0*/  SHF.R.U32.HI R9, RZ, 0x8, R18 ;  /* 0x00000008ff097819 */ /* 0x000fc60000011612 */
[----:B------:R-:W4:Y:S01]  /*386e0*/  LDL.LU R22, [R1+0xec] ;  /* 0x0000ec0001167983 */ /* 0x000f220000300800 */
[----:B0-----:R-:W-:-:S03]  /*386f0*/  SHF.R.U32.HI R10, RZ, 0x8, R4 ;  /* 0x00000008ff0a7819 */ /* 0x001fc60000011604 */
[----:B------:R-:W4:Y:S04]  /*38700*/  LDL.LU R20, [R1+0x134] ;  /* 0x0001340001147983 */ /* 0x000f280000300800 */
[----:B------:R-:W4:Y:S04]  /*38710*/  LDL.LU R4, [R1+0x11c] ;  /* 0x00011c0001047983 */ /* 0x000f280000300800 */
[----:B------:R-:W4:Y:S01]  /*38720*/  LDL.LU R18, [R1+0xfc] ;  /* 0x0000fc0001127983 */ /* 0x000f220000300800 */
[----:B-1----:R-:W-:-:S03]  /*38730*/  SHF.R.U32.HI R8, RZ, 0x8, R19 ;  /* 0x00000008ff087819 */ /* 0x002fc60000011613 */
[----:B------:R-:W4:Y:S01]  /*38740*/  LDL.LU R19, [R1+0xd0] ;  /* 0x0000d00001137983 */ /* 0x000f220000300800 */
[----:B------:R-:W-:-:S04]  /*38750*/  SHF.R.U32.HI R16, RZ, 0x8, R16 ;  /* 0x00000008ff107819 */ /* 0x000fc80000011610 */
[----:B------:R-:W-:Y:S02]  /*38760*/  LOP3.LUT R16, R16, 0xffff, RZ, 0xc0, !PT ;  /* 0x0000ffff10107812 */ /* 0x000fe400078ec0ff */
[----:B------:R-:W-:Y:S02]  /*38770*/  LOP3.LUT R11, R11, 0xffff, RZ, 0xc0, !PT ;  /* 0x0000ffff0b0b7812 */ /* 0x000fe400078ec0ff */
[----:B------:R-:W-:Y:S02]  /*38780*/  LOP3.LUT R15, R15, 0xffff, RZ, 0xc0, !PT ;  /* 0x0000ffff0f0f7812 */ /* 0x000fe400078ec0ff */
[----:B------:R-:W-:Y:S02]  /*38790*/  PRMT R16, R16, 0x3340, R1 ;  /* 0x0000334010107816 */ /* 0x000fe40000000001 */
[----:B------:R-:W-:Y:S02]  /*387a0*/  LOP3.LUT R10, R10, 0xffff, RZ, 0xc0, !PT ;  /* 0x0000ffff0a0a7812 */ /* 0x000fe400078ec0ff */
[----:B------:R-:W-:-:S02]  /*387b0*/  LOP3.LUT R8, R8, 0xffff, RZ, 0xc0, !PT ;  /* 0x0000ffff08087812 */ /* 0x000fc400078ec0ff */
[----:B------:R-:W-:Y:S01]  /*387c0*/  LOP3.LUT R9, R9, 0xffff, RZ, 0xc0, !PT ;  /* 0x0000ffff09097812 */ /* 0x000fe200078ec0ff */
[----:B------:R0:W-:Y:S01]  /*387d0*/  STL [R1+0x34], R16 ;  /* 0x0000341001007387 */ /* 0x0001e20000100800 */
[----:B------:R-:W-:Y:S02]  /*387e0*/  PRMT R11, R15, 0x3340, R11 ;  /* 0x000033400f0b7816 */ /* 0x000fe4000000000b */
[----:B------:R-:W-:Y:S02]  /*387f0*/  PRMT R10, R10, 0x3340, R1 ;  /* 0x000033400a0a7816 */ /* 0x000fe40000000001 */
[----:B------:R-:W-:Y:S01]  /*38800*/  PRMT R8, R9, 0x3340, R8 ;  /* 0x0000334009087816 */ /* 0x000fe20000000008 */
[----:B------:R2:W-:Y:S01]  /*38810*/  STL [R1+0x8c], R11 ;  /* 0x00008c0b01007387 */ /* 0x0005e20000100800 */
[----:B0-----:R-:W-:-:S03]  /*38820*/  SHF.R.U32.HI R16, RZ, 0x8, R24 ;  /* 0x00000008ff107819 */ /* 0x001fc60000011618 */
[----:B------:R3:W-:Y:S01]  /*38830*/  STL [R1+0x30], R10 ;  /* 0x0000300a01007387 */ /* 0x0007e20000100800 */
[----:B------:R-:W-:-:S03]  /*38840*/  LOP3.LUT R16, R16, 0xffff, RZ, 0xc0, !PT ;  /* 0x0000ffff10107812 */ /* 0x000fc600078ec0ff */
[----:B------:R0:W-:Y:S01]  /*38850*/  STL [R1+0x90], R8 ;  /* 0x0000900801007387 */ /* 0x0001e20000100800 */
[----:B--2---:R-:W-:-:S04]  /*38860*/  SHF.R.U32.HI R11, RZ, 0x8, R17 ;  /* 0x00000008ff0b7819 */ /* 0x004fc80000011611 */
[----:B------:R-:W-:Y:S02]  /*38870*/  LOP3.LUT R11, R11, 0xffff, RZ, 0xc0, !PT ;  /* 0x0000ffff0b0b7812 */ /* 0x000fe400078ec0ff */
[----:B---3--:R-:W-:Y:S02]  /*38880*/  SHF.R.U32.HI R10, RZ, 0x8, R6 ;  /* 0x00000008ff0a7819 */ /* 0x008fe40000011606 */
[----:B----4-:R-:W-:Y:S02]  /*38890*/  SHF.R.U32.HI R9, RZ, 0x8, R5 ;  /* 0x00000008ff097819 */ /* 0x010fe40000011605 */
[----:B------:R-:W-:Y:S02]  /*388a0*/  PRMT R5, R16, 0x3340, R1 ;  /* 0x0000334010057816 */ /* 0x000fe40000000001 */
[----:B0-----:R-:W-:Y:S02]  /*388b0*/  SHF.R.U32.HI R8, RZ, 0x8, R21 ;  /* 0x00000008ff087819 */ /* 0x001fe40000011615 */
[----:B------:R-:W-:-:S02]  /*388c0*/  LOP3.LUT R10, R10, 0xffff, RZ, 0xc0, !PT ;  /* 0x0000ffff0a0a7812 */ /* 0x000fc400078ec0ff */
[----:B------:R-:W-:Y:S02]  /*388d0*/  LOP3.LUT R8, R8, 0xffff, RZ, 0xc0, !PT ;  /* 0x0000ffff08087812 */ /* 0x000fe400078ec0ff */
[----:B------:R-:W-:Y:S02]  /*388e0*/  LOP3.LUT R9, R9, 0xffff, RZ, 0xc0, !PT ;  /* 0x0000ffff09097812 */ /* 0x000fe400078ec0ff */
[----:B------:R-:W-:Y:S02]  /*388f0*/  SHF.R.U32.HI R15, RZ, 0x8, R13 ;  /* 0x00000008ff0f7819 */ /* 0x000fe4000001160d */
[----:B------:R-:W2:Y:S02]  /*38900*/  LDL.LU R13, [R1+0xf8] ;  /* 0x0000f800010d7983 */ /* 0x000ea40000300800 */
[----:B------:R-:W-:Y:S02]  /*38910*/  LOP3.LUT R15, R15, 0xffff, RZ, 0xc0, !PT ;  /* 0x0000ffff0f0f7812 */ /* 0x000fe400078ec0ff */
[----:B------:R-:W3:Y:S01]  /*38920*/  LDL.LU R17, [R1+0x84] ;  /* 0x0000840001117983 */ /* 0x000ee20000300800 */
[----:B------:R-:W-:-:S02]  /*38930*/  PRMT R10, R10, 0x3340, R1 ;  /* 0x000033400a0a7816 */ /* 0x000fc40000000001 */
[----:B------:R-:W-:Y:S01]  /*38940*/  PRMT R11, R15, 0x3340, R11 ;  /* 0x000033400f0b7816 */ /* 0x000fe2000000000b */
[----:B------:R0:W-:Y:S01]  /*38950*/  STL [R1+0x24], R5 ;  /* 0x0000240501007387 */ /* 0x0001e20000100800 */
[----:B------:R-:W-:-:S03]  /*38960*/  PRMT R8, R9, 0x3340, R8 ;  /* 0x0000334009087816 */ /* 0x000fc60000000008 */
[----:B------:R-:W4:Y:S04]  /*38970*/  LDL.LU R6, [R1+0x80] ;  /* 0x0000800001067983 */ /* 0x000f280000300800 */
[----:B0-----:R-:W4:Y:S04]  /*38980*/  LDL.LU R5, [R1+0x118] ;  /* 0x0001180001057983 */ /* 0x001f280000300800 */
[----:B------:R-:W4:Y:S04]  /*38990*/  LDL.LU R21, [R1+0x10c] ;  /* 0x00010c0001157983 */ /* 0x000f280000300800 */
[----:B------:R-:W-:Y:S01]  /*389a0*/  STL [R1+0x60], R11 ;  /* 0x0000600b01007387 */ /* 0x000fe20000100800 */
[----:B------:R-:W-:-:S03]  /*389b0*/  SHF.R.U32.HI R15, RZ, 0x8, R22 ;  /* 0x00000008ff0f7819 */ /* 0x000fc60000011616 */
[----:B------:R0:W-:Y:S01]  /*389c0*/  STL [R1+0x20], R10 ;  /* 0x0000200a01007387 */ /* 0x0001e20000100800 */
[----:B------:R-:W-:-:S03]  /*389d0*/  SHF.R.U32.HI R16, RZ, 0x8, R20 ;  /* 0x00000008ff107819 */ /* 0x000fc60000011614 */
[----:B------:R1:W-:Y:S01]  /*389e0*/  STL [R1+0x6c], R8 ;  /* 0x00006c0801007387 */ /* 0x0003e20000100800 */
[----:B0-----:R-:W-:-:S03]  /*389f0*/  SHF.R.U32.HI R10, RZ, 0x8, R18 ;  /* 0x00000008ff0a7819 */ /* 0x001fc60000011612 */
[----:B------:R-:W4:Y:S04]  /*38a00*/  LDL.LU R18, [R1+0x120] ;  /* 0x0001200001127983 */ /* 0x000f280000300800 */
[----:B------:R-:W4:Y:S04]  /*38a10*/  LDL.LU R22, [R1+0x14c] ;  /* 0x00014c0001167983 */ /* 0x000f280000300800 */
[----:B------:R-:W4:Y:S01]  /*38a20*/  LDL.LU R20, [R1+0x13c] ;  /* 0x00013c0001147983 */ /* 0x000f220000300800 */
[----:B------:R-:W-:Y:S02]  /*38a30*/  SHF.R.U32.HI R9, RZ, 0x8, R19 ;  /* 0x00000008ff097819 */ /* 0x000fe40000011613 */
[----:B------:R-:W-:Y:S01]  /*38a40*/  SHF.R.U32.HI R11, RZ, 0x8, R4 ;  /* 0x00000008ff0b7819 */ /* 0x000fe20000011604 */
[----:B------:R-:W4:Y:S04]  /*38a50*/  LDL.LU R19, [R1+0x130] ;  /* 0x0001300001137983 */ /* 0x000f280000300800 */
[----:B------:R-:W4:Y:S01]  /*38a60*/  LDL.LU R4, [R1+0x28] ;  /* 0x0000280001047983 */ /* 0x000f220000300800 */
[----:B------:R-:W-:-:S02]  /*38a70*/  LOP3.LUT R15, R15, 0xffff, RZ, 0xc0, !PT ;  /* 0x0000ffff0f0f7812 */ /* 0x000fc400078ec0ff */
[----:B------:R-:W-:Y:S02]  /*38a80*/  LOP3.LUT R11, R11, 0xffff, RZ, 0xc0, !PT ;  /* 0x0000ffff0b0b7812 */ /* 0x000fe400078ec0ff */
[----:B------:R-:W-:Y:S02]  /*38a90*/  LOP3.LUT R16, R16, 0xffff, RZ, 0xc0, !PT ;  /* 0x0000ffff10107812 */ /* 0x000fe400078ec0ff */
[----:B------:R-:W-:Y:S02]  /*38aa0*/  LOP3.LUT R10, R10, 0xffff, RZ, 0xc0, !PT ;  /* 0x0000ffff0a0a7812 */ /* 0x000fe400078ec0ff */
[----:B------:R-:W-:Y:S02]  /*38ab0*/  PRMT R15, R15, 0x3340, R1 ;  /* 0x000033400f0f7816 */ /* 0x000fe40000000001 */
[----:B-1----:R-:W-:Y:S02]  /*38ac0*/  SHF.R.U32.HI R8, RZ, 0x8, R23 ;  /* 0x00000008ff087819 */ /* 0x002fe40000011617 */
[----:B------:R-:W-:-:S02]  /*38ad0*/  PRMT R11, R16, 0x3340, R11 ;  /* 0x00003340100b7816 */ /* 0x000fc4000000000b */
[----:B------:R-:W-:Y:S02]  /*38ae0*/  PRMT R10, R10, 0x3340, R1 ;  /* 0x000033400a0a7816 */ /* 0x000fe40000000001 */
[----:B------:R-:W-:Y:S01]  /*38af0*/  SHF.R.U32.HI R16, RZ, 0x8, R26 ;  /* 0x00000008ff107819 */ /* 0x000fe2000001161a */
[----:B------:R0:W-:Y:S01]  /*38b00*/  STL [R1+0x139c], R15 ;  /* 0x00139c0f01007387 */ /* 0x0001e20000100800 */
[----:B------:R-:W-:Y:S02]  /*38b10*/  LOP3.LUT R8, R8, 0xffff, RZ, 0xc0, !PT ;  /* 0x0000ffff08087812 */ /* 0x000fe400078ec0ff */
[----:B------:R-:W-:Y:S01]  /*38b20*/  LOP3.LUT R9, R9, 0xffff, RZ, 0xc0, !PT ;  /* 0x0000ffff09097812 */ /* 0x000fe200078ec0ff */
[----:B------:R2:W-:Y:S01]  /*38b30*/  STL [R1+0x68], R11 ;  /* 0x0000680b01007387 */ /* 0x0005e20000100800 */
[----:B------:R-:W-:-:S03]  /*38b40*/  LOP3.LUT R16, R16, 0xffff, RZ, 0xc0, !PT ;  /* 0x0000ffff10107812 */ /* 0x000fc600078ec0ff */
[----:B------:R3:W-:Y:S01]  /*38b50*/  STL [R1+0x64], R10 ;  /* 0x0000640a01007387 */ /* 0x0007e20000100800 */
[----:B------:R-:W-:Y:S02]  /*38b60*/  PRMT R8, R9, 0x3340, R8 ;  /* 0x0000334009087816 */ /* 0x000fe40000000008 */
[----:B------:R-:W-:-:S03]  /*38b70*/  PRMT R16, R16, 0x3340, R1 ;  /* 0x0000334010107816 */ /* 0x000fc60000000001 */
[----:B------:R1:W-:Y:S04]  /*38b80*/  STL [R1+0x88], R8 ;  /* 0x0000880801007387 */ /* 0x0003e80000100800 */
[----:B------:R-:W-:Y:S04]  /*38b90*/  STL [R1+0x1390], R16 ;  /* 0x0013901001007387 */ /* 0x000fe80000100800 */
[----:B------:R-:W4:Y:S04]  /*38ba0*/  LDL.LU R26, [R1+0x124] ;  /* 0x00012400011a7983 */ /* 0x000f280000300800 */
[----:B0-----:R-:W4:Y:S01]  /*38bb0*/  LDL.LU R15, [R1+0x114] ;  /* 0x00011400010f7983 */ /* 0x001f220000300800 */
[----:B--2---:R-:W-:-:S02]  /*38bc0*/  SHF.R.U32.HI R11, RZ, 0x8, R13 ;  /* 0x00000008ff0b7819 */ /* 0x004fc4000001160d */
[----:B---3--:R-:W-:Y:S02]  /*38bd0*/  SHF.R.U32.HI R10, RZ, 0x8, R17 ;  /* 0x00000008ff0a7819 */ /* 0x008fe40000011611 */
[----:B------:R-:W-:Y:S02]  /*38be0*/  LOP3.LUT R11, R11, 0xffff, RZ, 0xc0, !PT ;  /* 0x0000ffff0b0b7812 */ /* 0x000fe400078ec0ff */
[----:B------:R-:W-:Y:S02]  /*38bf0*/  LOP3.LUT R10, R10, 0xffff, RZ, 0xc0, !PT ;  /* 0x0000ffff0a0a7812 */ /* 0x000fe400078ec0ff */
[----:B----4-:R-:W-:Y:S02]  /*38c00*/  SHF.R.U32.HI R17, RZ, 0x8, R6 ;  /* 0x00000008ff117819 */ /* 0x010fe40000011606 */
[----:B------:R-:W-:Y:S02]  /*38c10*/  SHF.R.U32.HI R9, RZ, 0x8, R5 ;  /* 0x00000008ff097819 */ /* 0x000fe40000011605 */
[----:B------:R-:W-:-:S02]  /*38c20*/  PRMT R5, R11, 0x3340, R10 ;  /* 0x000033400b057816 */ /* 0x000fc4000000000a */
[----:B-1----:R-:W-:Y:S02]  /*38c30*/  SHF.R.U32.HI R8, RZ, 0x8, R21 ;  /* 0x00000008ff087819 */ /* 0x002fe40000011615 */
[----:B------:R-:W-:Y:S01]  /*38c40*/  LOP3.LUT R17, R17, 0xffff, RZ, 0xc0, !PT ;  /* 0x0000ffff11117812 */ /* 0x000fe200078ec0ff */
[----:B------:R0:W-:Y:S01]  /*38c50*/  STL [R1+0x84], R5 ;  /* 0x0000840501007387 */ /* 0x0001e20000100800 */
[----:B------:R-:W-:Y:S02]  /*38c60*/  LOP3.LUT R8, R8, 0xffff, RZ, 0xc0, !PT ;  /* 0x0000ffff08087812 */ /* 0x000fe400078ec0ff */
[----:B------:R-:W-:Y:S01]  /*38c70*/  LOP3.LUT R9, R9, 0xffff, RZ, 0xc0, !PT ;  /* 0x0000ffff09097812 */ /* 0x000fe200078ec0ff */
[----:B------:R-:W2:Y:S01]  /*38c80*/  LDL.LU R21, [R1+0x110] ;  /* 0x0001100001157983 */ /* 0x000ea20000300800 */
[----:B------:R-:W-:-:S03]  /*38c90*/  PRMT R17, R17, 0x3340, R1 ;  /* 0x0000334011117816 */ /* 0x000fc60000000001 */
[----:B------:R-:W3:Y:S01]  /*38ca0*/  LDL.LU R24, [R1+0x138] ;  /* 0x0001380001187983 */ /* 0x000ee20000300800 */
[----:B------:R-:W-:-:S03]  /*38cb0*/  PRMT R6, R9, 0x3340, R8 ;  /* 0x0000334009067816 */ /* 0x000fc60000000008 */
[----:B0-----:R-:W4:Y:S01]  /*38cc0*/  LDL.LU R5, [R1+0x12c] ;  /* 0x00012c0001057983 */ /* 0x001f220000300800 */
[----:B------:R-:W-:Y:S02]  /*38cd0*/  SHF.R.U32.HI R18, RZ, 0x8, R18 ;  /* 0x00000008ff127819 */ /* 0x000fe40000011612 */
[----:B------:R-:W-:Y:S02]  /*38ce0*/  SHF.R.U32.HI R11, RZ, 0x8, R22 ;  /* 0x00000008ff0b7819 */ /* 0x000fe40000011616 */
[----:B------:R-:W-:Y:S02]  /*38cf0*/  LOP3.LUT R18, R18, 0xffff, RZ, 0xc0, !PT ;  /* 0x0000ffff12127812 */ /* 0x000fe400078ec0ff */
[----:B------:R-:W-:Y:S02]  /*38d00*/  SHF.R.U32.HI R10, RZ, 0x8, R20 ;  /* 0x00000008ff0a7819 */ /* 0x000fe40000011614 */
[----:B------:R-:W-:Y:S02]  /*38d10*/  LOP3.LUT R11, R11, 0xffff, RZ, 0xc0, !PT ;  /* 0x0000ffff0b0b7812 */ /* 0x000fe400078ec0ff */
[----:B------:R-:W-:-:S02]  /*38d20*/  LOP3.LUT R10, R10, 0xffff, RZ, 0xc0, !PT ;  /* 0x0000ffff0a0a7812 */ /* 0x000fc400078ec0ff */
[----:B------:R-:W-:Y:S01]  /*38d30*/  PRMT R18, R18, 0x3340, R1 ;  /* 0x0000334012127816 */ /* 0x000fe20000000001 */
[----:B------:R-:W-:Y:S01]  /*38d40*/  STL [R1+0x1394], R17 ;  /* 0x0013941101007387 */ /* 0x000fe20000100800 */
[----:B------:R-:W-:Y:S02]  /*38d50*/  SHF.R.U32.HI R9, RZ, 0x8, R4 ;  /* 0x00000008ff097819 */ /* 0x000fe40000011604 */
[----:B------:R-:W-:Y:S01]  /*38d60*/  PRMT R4, R11, 0x3340, R10 ;  /* 0x000033400b047816 */ /* 0x000fe2000000000a */
[----:B------:R0:W-:Y:S04]  /*38d70*/  STL [R1+0x80], R6 ;  /* 0x0000800601007387 */ /* 0x0001e80000100800 */
[----:B------:R-:W-:Y:S04]  /*38d80*/  STL [R1+0x1398], R18 ;  /* 0x0013981201007387 */ /* 0x000fe80000100800 */
[----:B------:R-:W4:Y:S04]  /*38d90*/  LDL.LU R22, [R1+0x140] ;  /* 0x0001400001167983 */ /* 0x000f280000300800 */
[----:B------:R-:W4:Y:S04]  /*38da0*/  LDL.LU R23, [R1+0x164] ;  /* 0x0001640001177983 */ /* 0x000f280000300800 */
[----:B------:R1:W-:Y:S04]  /*38db0*/  STL [R1+0x7c], R4 ;  /* 0x00007c0401007387 */ /* 0x0003e80000100800 */
[----:B------:R-:W4:Y:S04]  /*38dc0*/  LDL.LU R13, [R1+0x158] ;  /* 0x00015800010d7983 */ /* 0x000f280000300800 */
[----:B0-----:R-:W4:Y:S04]  /*38dd0*/  LDL.LU R6, [R1+0x148] ;  /* 0x0001480001067983 */ /* 0x001f280000300800 */
[----:B-1----:R-:W4:Y:S01]  /*38de0*/  LDL.LU R4, [R1+0x38] ;  /* 0x0000380001047983 */ /* 0x002f220000300800 */
[----:B------:R-:W-:-:S02]  /*38df0*/  SHF.R.U32.HI R19, RZ, 0x8, R19 ;  /* 0x00000008ff137819 */ /* 0x000fc40000011613 */
[----:B------:R-:W-:Y:S02]  /*38e00*/  SHF.R.U32.HI R8, RZ, 0x8, R25 ;  /* 0x00000008ff087819 */ /* 0x000fe40000011619 */
[----:B------:R-:W-:Y:S02]  /*38e10*/  LOP3.LUT R19, R19, 0xffff, RZ, 0xc0, !PT ;  /* 0x0000ffff13137812 */ /* 0x000fe400078ec0ff */
[----:B------:R-:W-:Y:S02]  /*38e20*/  LOP3.LUT R8, R8, 0xffff, RZ, 0xc0, !PT ;  /* 0x0000ffff08087812 */ /* 0x000fe400078ec0ff */
[----:B------:R-:W-:Y:S02]  /*38e30*/  LOP3.LUT R9, R9, 0xffff, RZ, 0xc0, !PT ;  /* 0x0000ffff09097812 */ /* 0x000fe400078ec0ff */
[----:B------:R-:W-:Y:S02]  /*38e40*/  SHF.R.U32.HI R20, RZ, 0x8, R28 ;  /* 0x00000008ff147819 */ /* 0x000fe4000001161c */
[----:B------:R-:W-:-:S02]  /*38e50*/  PRMT R19, R19, 0x3340, R1 ;  /* 0x0000334013137816 */ /* 0x000fc40000000001 */
[----:B------:R-:W-:Y:S02]  /*38e60*/  SHF.R.U32.HI R11, RZ, 0x8, R26 ;  /* 0x00000008ff0b7819 */ /* 0x000fe4000001161a */
[----:B------:R-:W-:Y:S02]  /*38e70*/  SHF.R.U32.HI R10, RZ, 0x8, R15 ;  /* 0x00000008ff0a7819 */ /* 0x000fe4000001160f */
[----:B------:R-:W-:Y:S02]  /*38e80*/  PRMT R8, R9, 0x3340, R8 ;  /* 0x0000334009087816 */ /* 0x000fe40000000008 */
[----:B------:R-:W-:Y:S01]  /*38e90*/  LOP3.LUT R20, R20, 0xffff, RZ, 0xc0, !PT ;  /* 0x0000ffff14147812 */ /* 0x000fe200078ec0ff */
[----:B------:R-:W-:Y:S01]  /*38ea0*/  STL [R1+0x138c], R19 ;  /* 0x00138c1301007387 */ /* 0x000fe20000100800 */
[----:B------:R-:W-:Y:S02]  /*38eb0*/  LOP3.LUT R10, R10, 0xffff, RZ, 0xc0, !PT ;  /* 0x0000ffff0a0a7812 */ /* 0x000fe400078ec0ff */
[----:B------:R-:W-:Y:S01]  /*38ec0*/  LOP3.LUT R11, R11, 0xffff, RZ, 0xc0, !PT ;  /* 0x0000ffff0b0b7812 */ /* 0x000fe200078ec0ff */
[----:B------:R4:W-:Y:S01]  /*38ed0*/  STL [R1+0x78], R8 ;  /* 0x0000780801007387 */ /* 0x0009e20000100800 */
[----:B------:R-:W-:-:S05]  /*38ee0*/  PRMT R20, R20, 0x3340, R1 ;  /* 0x0000334014147816 */ /* 0x000fca0000000001 */
[----:B------:R-:W-:Y:S01]  /*38ef0*/  STL [R1+0x1388], R20 ;  /* 0x0013881401007387 */ /* 0x000fe20000100800 */
[----:B--2---:R-:W-:Y:S02]  /*38f00*/  SHF.R.U32.HI R21, RZ, 0x8, R21 ;  /* 0x00000008ff157819 */ /* 0x004fe40000011615 */
[----:B---3--:R-:W-:Y:S02]  /*38f10*/  SHF.R.U32.HI R9, RZ, 0x8, R24 ;  /* 0x00000008ff097819 */ /* 0x008fe40000011618 */
[----:B------:R-:W2:Y:S01]  /*38f20*/  LDL.LU R24, [R1+0x100] ;  /* 0x0001000001187983 */ /* 0x000ea20000300800 */
[----:B----4-:R-:W-:Y:S02]  /*38f30*/  SHF.R.U32.HI R8, RZ, 0x8, R5 ;  /* 0x00000008ff087819 */ /* 0x010fe40000011605 */
[----:B------:R-:W-:Y:S01]  /*38f40*/  PRMT R5, R11, 0x3340, R10 ;  /* 0x000033400b057816 */ /* 0x000fe2000000000a */
[----:B------:R-:W3:Y:S01]  /*38f50*/  LDL.LU R25, [R1+0x144] ;  /* 0x0001440001197983 */ /* 0x000ee20000300800 */
[----:B------:R-:W-:-:S02]  /*38f60*/  LOP3.LUT R21, R21, 0xffff, RZ, 0xc0, !PT ;  /* 0x0000ffff15157812 */ /* 0x000fc400078ec0ff */
[----:B------:R-:W-:Y:S01]  /*38f70*/  LOP3.LUT R8, R8, 0xffff, RZ, 0xc0, !PT ;  /* 0x0000ffff08087812 */ /* 0x000fe200078ec0ff */
[----:B------:R0:W-:Y:S01]  /*38f80*/  STL [R1+0x74], R5 ;  /* 0x0000740501007387 */ /* 0x0001e20000100800 */
[----:B------:R-:W-:-:S03]  /*38f90*/  LOP3.LUT R9, R9, 0xffff, RZ, 0xc0, !PT ;  /* 0x0000ffff09097812 */ /* 0x000fc600078ec0ff */
[----:B------:R-:W4:Y:S01]  /*38fa0*/  LDL.LU R17, [R1+0x104] ;  /* 0x0001040001117983 */ /* 0x000f220000300800 */
[----:B------:R-:W-:Y:S02]  /*38fb0*/  PRMT R21, R21, 0x3340, R1 ;  /* 0x0000334015157816 */ /* 0x000fe40000000001 */
[----:B------:R-:W-:Y:S01]  /*38fc0*/  PRMT R8, R9, 0x3340, R8 ;  /* 0x0000334009087816 */ /* 0x000fe20000000008 */
[----:B------:R-:W4:Y:S04]  /*38fd0*/  LDL.LU R16, [R1+0x154] ;  /* 0x0001540001107983 */ /* 0x000f280000300800 */
[----:B0-----:R-:W4:Y:S04]  /*38fe0*/  LDL.LU R5, [R1+0x150] ;  /* 0x0001500001057983 */ /* 0x001f280000300800 */
[----:B------:R-:W-:Y:S01]  /*38ff0*/  STL [R1+0x1384], R21 ;  /* 0x0013841501007387 */ /* 0x000fe20000100800 */
[----:B------:R-:W-:-:S02]  /*39000*/  SHF.R.U32.HI R22, RZ, 0x8, R22 ;  /* 0x00000008ff167819 */ /* 0x000fc40000011616 */
[----:B------:R-:W-:Y:S02]  /*39010*/  SHF.R.U32.HI R11, RZ, 0x8, R23 ;  /* 0x00000008ff0b7819 */ /* 0x000fe40000011617 */
[----:B------:R-:W-:Y:S01]  /*39020*/  LOP3.LUT R22, R22, 0xffff, RZ, 0xc0, !PT ;  /* 0x0000ffff16167812 */ /* 0x000fe200078ec0ff */
[----:B------:R0:W-:Y:S01]  /*39030*/  STL [R1+0x70], R8 ;  /* 0x0000700801007387 */ /* 0x0001e20000100800 */
[----:B------:R-:W-:Y:S02]  /*39040*/  LOP3.LUT R11, R11, 0xffff, RZ, 0xc0, !PT ;  /* 0x0000ffff0b0b7812 */ /* 0x000fe400078ec0ff */
[----:B------:R-:W-:Y:S02]  /*39050*/  SHF.R.U32.HI R10, RZ, 0x8, R13 ;  /* 0x00000008ff0a7819 */ /* 0x000fe4000001160d */
[----:B------:R-:W-:Y:S02]  /*39060*/  SHF.R.U32.HI R23, RZ, 0x8, R6 ;  /* 0x00000008ff177819 */ /* 0x000fe40000011606 */
[----:B------:R-:W-:-:S02]  /*39070*/  LOP3.LUT R10, R10, 0xffff, RZ, 0xc0, !PT ;  /* 0x0000ffff0a0a7812 */ /* 0x000fc400078ec0ff */
[----:B------:R-:W-:Y:S02]  /*39080*/  PRMT R22, R22, 0x3340, R1 ;  /* 0x0000334016167816 */ /* 0x000fe40000000001 */
[----:B------:R-:W-:Y:S02]  /*39090*/  SHF.R.U32.HI R9, RZ, 0x8, R4 ;  /* 0x00000008ff097819 */ /* 0x000fe40000011604 */
[----:B0-----:R-:W-:Y:S02]  /*390a0*/  SHF.R.U32.HI R8, RZ, 0x8, R27 ;  /* 0x00000008ff087819 */ /* 0x001fe4000001161b */
[----:B------:R-:W-:Y:S02]  /*390b0*/  LOP3.LUT R23, R23, 0xffff, RZ, 0xc0, !PT ;  /* 0x0000ffff17177812 */ /* 0x000fe400078ec0ff */
[----:B------:R-:W-:Y:S01]  /*390c0*/  PRMT R4, R11, 0x3340, R10 ;  /* 0x000033400b047816 */ /* 0x000fe2000000000a */
[----:B------:R-:W-:Y:S01]  /*390d0*/  STL [R1+0x1380], R22 ;  /* 0x0013801601007387 */ /* 0x000fe20000100800 */
[----:B------:R-:W-:-:S02]  /*390e0*/  LOP3.LUT R8, R8, 0xffff, RZ, 0xc0, !PT ;  /* 0x0000ffff08087812 */ /* 0x000fc400078ec0ff */
[----:B------:R-:W-:Y:S01]  /*390f0*/  LOP3.LUT R9, R9, 0xffff, RZ, 0xc0, !PT ;  /* 0x0000ffff09097812 */ /* 0x000fe200078ec0ff */
[----:B------:R-:W4:Y:S01]  /*39100*/  LDL.LU R26, [R1+0x15c] ;  /* 0x00015c00011a7983 */ /* 0x000f220000300800 */
[----:B------:R-:W-:-:S03]  /*39110*/  PRMT R23, R23, 0x3340, R1 ;  /* 0x0000334017177816 */ /* 0x000fc60000000001 */
[----:B------:R-:W4:Y:S04]  /*39120*/  LDL.LU R15, [R1+0x178] ;  /* 0x00017800010f7983 */ /* 0x000f280000300800 */
[----:B------:R0:W-:Y:S04]  /*39130*/  STL [R1+0x5c], R4 ;  /* 0x00005c0401007387 */ /* 0x0001e80000100800 */
[----:B------:R-:W-:Y:S04]  /*39140*/  STL [R1+0x137c], R23 ;  /* 0x00137c1701007387 */ /* 0x000fe80000100800 */
[----:B------:R-:W4:Y:S01]  /*39150*/  LDL.LU R19, [R1+0x170] ;  /* 0x0001700001137983 */ /* 0x000f220000300800 */
[----:B0-----:R-:W-:-:S03]  /*39160*/  PRMT R4, R9, 0x3340, R8 ;  /* 0x0000334009047816 */ /* 0x001fc60000000008 */
[----:B------:R-:W4:Y:S04]  /*39170*/  LDL.LU R13, [R1+0x160] ;  /* 0x00016000010d7983 */ /* 0x000f280000300800 */
[----:B------:R0:W-:Y:S04]  /*39180*/  STL [R1+0x58], R4 ;  /* 0x0000580401007387 */ /* 0x0001e80000100800 */
[----:B------:R-:W4:Y:S04]  /*39190*/  LDL.LU R6, [R1+0x128] ;  /* 0x0001280001067983 */ /* 0x000f280000300800 */
[----:B0-----:R-:W4:Y:S01]  /*391a0*/  LDL.LU R4, [R1+0x3c] ;  /* 0x00003c0001047983 */ /* 0x001f220000300800 */
[----:B--2---:R-:W-:-:S04]  /*391b0*/  SHF.R.U32.HI R24, RZ, 0x8, R24 ;  /* 0x00000008ff187819 */ /* 0x004fc80000011618 */
[----:B------:R-:W-:Y:S02]  /*391c0*/  LOP3.LUT R24, R24, 0xffff, RZ, 0xc0, !PT ;  /* 0x0000ffff18187812 */ /* 0x000fe400078ec0ff */
[----:B---3--:R-:W-:Y:S02]  /*391d0*/  SHF.R.U32.HI R11, RZ, 0x8, R25 ;  /* 0x00000008ff0b7819 */ /* 0x008fe40000011619 */
[----:B------:R-:W-:Y:S02]  /*391e0*/  SHF.R.U32.HI R25, RZ, 0x8, R29 ;  /* 0x00000008ff197819 */ /* 0x000fe4000001161d */
[----:B----4-:R-:W-:Y:S02]  /*391f0*/  SHF.R.U32.HI R10, RZ, 0x8, R17 ;  /* 0x00000008ff0a7819 */ /* 0x010fe40000011611 */
[----:B------:R-:W-:Y:S02]  /*39200*/  LOP3.LUT R11, R11, 0xffff, RZ, 0xc0, !PT ;  /* 0x0000ffff0b0b7812 */ /* 0x000fe400078ec0ff */
[----:B------:R-:W-:-:S02]  /*39210*/  LOP3.LUT R10, R10, 0xffff, RZ, 0xc0, !PT ;  /* 0x0000ffff0a0a7812 */ /* 0x000fc400078ec0ff */
[----:B------:R-:W-:Y:S02]  /*39220*/  PRMT R24, R24, 0x3340, R1 ;  /* 0x0000334018187816 */ /* 0x000fe40000000001 */
[----:B------:R-:W-:Y:S02]  /*39230*/  SHF.R.U32.HI R9, RZ, 0x8, R16 ;  /* 0x00000008ff097819 */ /* 0x000fe40000011610 */
[----:B------:R-:W-:Y:S02]  /*39240*/  SHF.R.U32.HI R8, RZ, 0x8, R5 ;  /* 0x00000008ff087819 */ /* 0x000fe40000011605 */
[----:B------:R-:W-:Y:S02]  /*39250*/  LOP3.LUT R25, R25, 0xffff, RZ, 0xc0, !PT ;  /* 0x0000ffff19197812 */ /* 0x000fe400078ec0ff */
[----:B------:R-:W-:Y:S01]  /*39260*/  PRMT R5, R11, 0x3340, R10 ;  /* 0x000033400b057816 */ /* 0x000fe2000000000a */
[----:B------:R-:W-:Y:S01]  /*39270*/  STL [R1+0x1378], R24 ;  /* 0x0013781801007387 */ /* 0x000fe20000100800 */
[----:B------:R-:W-:-:S02]  /*39280*/  LOP3.LUT R8, R8, 0xffff, RZ, 0xc0, !PT ;  /* 0x0000ffff08087812 */ /* 0x000fc400078ec0ff */
[----:B------:R-:W-:Y:S01]  /*39290*/  LOP3.LUT R9, R9, 0xffff, RZ, 0xc0, !PT ;  /* 0x0000ffff09097812 */ /* 0x000fe200078ec0ff */
[----:B------:R-:W2:Y:S01]  /*392a0*/  LDL.LU R21, [R1+0x1a4] ;  /* 0x0001a40001157983 */ /* 0x000ea20000300800 */
[----:B------:R-:W-:-:S03]  /*392b0*/  PRMT R25, R25, 0x3340, R1 ;  /* 0x0000334019197816 */ /* 0x000fc60000000001 */
[----:B------:R-:W3:Y:S01]  /*392c0*/  LDL.LU R28, [R1+0x1a0] ;  /* 0x0001a000011c7983 */ /* 0x000ee20000300800 */
[----:B------:R-:W-:-:S03]  /*392d0*/  PRMT R8, R9, 0x3340, R8 ;  /* 0x0000334009087816 */ /* 0x000fc60000000008 */
[----:B------:R0:W-:Y:S04]  /*392e0*/  STL [R1+0x2c], R5 ;  /* 0x00002c0501007387 */ /* 0x0001e80000100800 */
[----:B------:R-:W4:Y:S04]  /*392f0*/  LDL.LU R18, [R1+0x16c] ;  /* 0x00016c0001127983 */ /* 0x000f280000300800 */
[----:B0-----:R-:W4:Y:S04]  /*39300*/  LDL.LU R5, [R1+0x168] ;  /* 0x0001680001057983 */ /* 0x001f280000300800 */
[----:B------:R-:W-:Y:S04]  /*39310*/  STL [R1+0x1374], R25 ;  /* 0x0013741901007387 */ /* 0x000fe80000100800 */
[----:B------:R-:W4:Y:S04]  /*39320*/  LDL.LU R17, [R1+0xf0] ;  /* 0x0000f00001117983 */ /* 0x000f280000300800 */
[----:B------:R0:W-:Y:S04]  /*39330*/  STL [R1+0x28], R8 ;  /* 0x0000280801007387 */ /* 0x0001e80000100800 */
[----:B------:R-:W4:Y:S01]  /*39340*/  LDL.LU R16, [R1+0xf4] ;  /* 0x0000f40001107983 */ /* 0x000f220000300800 */
[----:B------:R-:W-:-:S03]  /*39350*/  SHF.R.U32.HI R11, RZ, 0x8, R15 ;  /* 0x00000008ff0b7819 */ /* 0x000fc6000001160f */
[----:B------:R-:W4:Y:S01]  /*39360*/  LDL.LU R15, [R1+0x174] ;  /* 0x00017400010f7983 */ /* 0x000f220000300800 */
[----:B------:R-:W-:Y:S02]  /*39370*/  SHF.R.U32.HI R10, RZ, 0x8, R19 ;  /* 0x00000008ff0a7819 */ /* 0x000fe40000011613 */
[----:B------:R-:W-:Y:S02]  /*39380*/  SHF.R.U32.HI R27, RZ, 0x8, R13 ;  /* 0x00000008ff1b7819 */ /* 0x000fe4000001160d */
[----:B------:R-:W4:Y:S04]  /*39390*/  LDL.LU R13, [R1+0x8] ;  /* 0x00000800010d7983 */ /* 0x000f280000300800 */
[----:B------:R-:W4:Y:S01]  /*393a0*/  LDL.LU R20, [R1+0x1e0] ;  /* 0x0001e00001147983 */ /* 0x000f220000300800 */
[----:B------:R-:W-:-:S03]  /*393b0*/  SHF.R.U32.HI R9, RZ, 0x8, R6 ;  /* 0x00000008ff097819 */ /* 0x000fc60000011606 */
[----:B------:R-:W4:Y:S01]  /*393c0*/  LDL.LU R19, [R1+0x1dc] ;  /* 0x0001dc0001137983 */ /* 0x000f220000300800 */
[----:B0-----:R-:W-:-:S03]  /*393d0*/  SHF.R.U32.HI R8, RZ, 0x8, R4 ;  /* 0x00000008ff087819 */ /* 0x001fc60000011604 */
[----:B------:R-:W4:Y:S04]  /*393e0*/  LDL.LU R6, [R1+0x1d8] ;  /* 0x0001d80001067983 */ /* 0x000f280000300800 */
[----:B------:R-:W4:Y:S01]  /*393f0*/  LDL.LU R4, [R1+0x19c] ;  /* 0x00019c0001047983 */ /* 0x000f220000300800 */
[----:B------:R-:W-:Y:S02]  /*39400*/  SHF.R.U32.HI R26, RZ, 0x8, R26 ;  /* 0x00000008ff1a7819 */ /* 0x000fe4000001161a */
[----:B------:R-:W-:Y:S02]  /*39410*/  LOP3.LUT R27, R27, 0xffff, RZ, 0xc0, !PT ;  /* 0x0000ffff1b1b7812 */ /* 0x000fe400078ec0ff */
[----:B------:R-:W-:Y:S02]  /*39420*/  LOP3.LUT R26, R26, 0xffff, RZ, 0xc0, !PT ;  /* 0x0000ffff1a1a7812 */ /* 0x000fe400078ec0ff */
[----:B------:R-:W-:-:S02]  /*39430*/  LOP3.LUT R10, R10, 0xffff, RZ, 0xc0, !PT ;  /* 0x0000ffff0a0a7812 */ /* 0x000fc400078ec0ff */
[----:B------:R-:W-:Y:S02]  /*39440*/  LOP3.LUT R11, R11, 0xffff, RZ, 0xc0, !PT ;  /* 0x0000ffff0b0b7812 */ /* 0x000fe400078ec0ff */
[--C-:B------:R-:W-:Y:S02]  /*39450*/  PRMT R26, R26, 0x3340, R1.reuse ;  /* 0x000033401a1a7816 */ /* 0x100fe40000000001 */
[----:B------:R-:W-:Y:S02]  /*39460*/  LOP3.LUT R8, R8, 0xffff, RZ, 0xc0, !PT ;  /* 0x0000ffff08087812 */ /* 0x000fe400078ec0ff */
[----:B------:R-:W-:Y:S02]  /*39470*/  LOP3.LUT R9, R9, 0xffff, RZ, 0xc0, !PT ;  /* 0x0000ffff09097812 */ /* 0x000fe400078ec0ff */
[----:B------:R-:W-:Y:S02]  /*39480*/  PRMT R27, R27, 0x3340, R1 ;  /* 0x000033401b1b7816 */ /* 0x000fe40000000001 */
[----:B------:R-:W-:Y:S01]  /*39490*/  PRMT R10, R11, 0x3340, R10 ;  /* 0x000033400b0a7816 */ /* 0x000fe2000000000a */
[----:B------:R-:W-:Y:S01]  /*394a0*/  STL [R1+0x1370], R26 ;  /* 0x0013701a01007387 */ /* 0x000fe20000100800 */
[----:B------:R-:W-:-:S03]  /*394b0*/  PRMT R8, R9, 0x3340, R8 ;  /* 0x0000334009087816 */ /* 0x000fc60000000008 */
[----:B------:R-:W-:Y:S04]  /*394c0*/  STL [R1+0x13a0], R27 ;  /* 0x0013a01b01007387 */ /* 0x000fe80000100800 */
[----:B------:R4:W-:Y:S04]  /*394d0*/  STL [R1+0x18], R10 ;  /* 0x0000180a01007387 */ /* 0x0009e80000100800 */
[----:B------:R0:W-:Y:S01]  /*394e0*/  STL [R1+0x14], R8 ;  /* 0x0000140801007387 */ /* 0x0001e20000100800 */
[----:B--2---:R-:W-:Y:S02]  /*394f0*/  LOP3.LUT R21, R21, 0xffff, RZ, 0xc0, !PT ;  /* 0x0000ffff15157812 */ /* 0x004fe400078ec0ff */
[----:B---3--:R-:W-:-:S03]  /*39500*/  LOP3.LUT R11, R28, 0xffff, RZ, 0xc0, !PT ;  /* 0x0000ffff1c0b7812 */ /* 0x008fc600078ec0ff */
[----:B------:R-:W-:Y:S01]  /*39510*/  STL [R1+0x38], R21 ;  /* 0x0000381501007387 */ /* 0x000fe20000100800 */
[----:B----4-:R-:W-:-:S03]  /*39520*/  LOP3.LUT R10, R18, 0xffff, RZ, 0xc0, !PT ;  /* 0x0000ffff120a7812 */ /* 0x010fc600078ec0ff */
[----:B------:R1:W-:Y:S01]  /*39530*/  STL [R1+0x3c], R11 ;  /* 0x00003c0b01007387 */ /* 0x0003e20000100800 */
[----:B------:R-:W-:-:S03]  /*39540*/  LOP3.LUT R5, R5, 0xffff, RZ, 0xc0, !PT ;  /* 0x0000ffff05057812 */ /* 0x000fc600078ec0ff */
[----:B------:R-:W-:Y:S04]  /*39550*/  STL [R1+0x50], R10 ;  /* 0x0000500a01007387 */ /* 0x000fe80000100800 */
[----:B------:R2:W-:Y:S01]  /*39560*/  STL [R1+0x54], R5 ;  /* 0x0000540501007387 */ /* 0x0005e20000100800 */
[----:B------:R-:W-:-:S03]  /*39570*/  SHF.R.U32.HI R28, RZ, 0x8, R17 ;  /* 0x00000008ff1c7819 */ /* 0x000fc60000011611 */
[----:B------:R-:W3:Y:S01]  /*39580*/  LDL.LU R17, [R1] ;  /* 0x0000000001117983 */ /* 0x000ee20000300800 */
[----:B------:R-:W-:-:S03]  /*39590*/  SHF.R.U32.HI R9, RZ, 0x8, R16 ;  /* 0x00000008ff097819 */ /* 0x000fc60000011610 */
[----:B------:R-:W3:Y:S01]  /*395a0*/  LDL.LU R16, [R1+0xb4] ;  /* 0x0000b40001107983 */ /* 0x000ee20000300800 */
[----:B------:R-:W-:-:S03]  /*395b0*/  SHF.R.U32.HI R29, RZ, 0x8, R15 ;  /* 0x00000008ff1d7819 */ /* 0x000fc6000001160f */
[----:B------:R-:W4:Y:S01]  /*395c0*/  LDL.LU R15, [R1+0xac] ;  /* 0x0000ac00010f7983 */ /* 0x000f220000300800 */
[----:B0-----:R-:W-:Y:S02]  /*395d0*/  SHF.R.U32.HI R8, RZ, 0x8, R13 ;  /* 0x00000008ff087819 */ /* 0x001fe4000001160d */
[----:B------:R-:W-:Y:S02]  /*395e0*/  LOP3.LUT R13, R9, 0xffff, RZ, 0xc0, !PT ;  /* 0x0000ffff090d7812 */ /* 0x000fe400078ec0ff */
[----:B------:R-:W-:Y:S02]  /*395f0*/  PRMT R9, R19, 0x4210, R11 ;  /* 0x0000421013097816 */ /* 0x000fe4000000000b */
[----:B-1----:R-:W-:Y:S02]  /*39600*/  PRMT R11, R4, 0x4210, R5 ;  /* 0x00004210040b7816 */ /* 0x002fe40000000005 */
[----:B------:R-:W4:Y:S01]  /*39610*/  LDL.LU R4, [R1+0xa8] ;  /* 0x0000a80001047983 */ /* 0x000f220000300800 */
[----:B------:R-:W-:-:S02]  /*39620*/  LOP3.LUT R28, R28, 0xffff, RZ, 0xc0, !PT ;  /* 0x0000ffff1c1c7812 */ /* 0x000fc400078ec0ff */
[----:B------:R-:W-:Y:S01]  /*39630*/  LOP3.LUT R29, R29, 0xffff, RZ, 0xc0, !PT ;  /* 0x0000ffff1d1d7812 */ /* 0x000fe200078ec0ff */
[----:B--2---:R-:W2:Y:S01]  /*39640*/  LDL.LU R5, [R1+0xa0] ;  /* 0x0000a00001057983 */ /* 0x004ea20000300800 */
[----:B------:R-:W-:Y:S02]  /*39650*/  PRMT R10, R6, 0x4210, R10 ;  /* 0x00004210060a7816 */ /* 0x000fe4000000000a */
[----:B------:R-:W-:Y:S01]  /*39660*/  PRMT R28, R28, 0x3340, R1 ;  /* 0x000033401c1c7816 */ /* 0x000fe20000000001 */
[----:B------:R-:W2:Y:S01]  /*39670*/  LDL.LU R6, [R1+0xa4] ;  /* 0x0000a40001067983 */ /* 0x000ea20000300800 */
[----:B------:R-:W-:Y:S02]  /*39680*/  LOP3.LUT R18, R8, 0xffff, RZ, 0xc0, !PT ;  /* 0x0000ffff08127812 */ /* 0x000fe400078ec0ff */
[----:B------:R-:W-:Y:S01]  /*39690*/  PRMT R8, R20, 0x4210, R21 ;  /* 0x0000421014087816 */ /* 0x000fe20000000015 */
[----:B------:R-:W2:Y:S01]  /*396a0*/  LDL.LU R19, [R1+0x94] ;  /* 0x0000940001137983 */ /* 0x000ea20000300800 */
[----:B------:R-:W-:-:S03]  /*396b0*/  PRMT R23, R29, 0x3340, R13 ;  /* 0x000033401d177816 */ /* 0x000fc6000000000d */
[----:B------:R-:W2:Y:S04]  /*396c0*/  LDL.LU R20, [R1+0x9c] ;  /* 0x00009c0001147983 */ /* 0x000ea80000300800 */
[----:B------:R-:W2:Y:S01]  /*396d0*/  LDL.LU R21, [R1+0x1c] ;  /* 0x00001c0001157983 */ /* 0x000ea20000300800 */
[----:B------:R-:W-:-:S03]  /*396e0*/  PRMT R29, R18, 0x3340, R1 ;  /* 0x00003340121d7816 */ /* 0x000fc60000000001 */
[----:B------:R-:W-:Y:S04]  /*396f0*/  STL [R1+0x13a4], R28 ;  /* 0x0013a41c01007387 */ /* 0x000fe80000100800 */
[----:B------:R-:W2:Y:S04]  /*39700*/  LDL.LU R13, [R1+0x10] ;  /* 0x00001000010d7983 */ /* 0x000ea80000300800 */
[----:B------:R-:W2:Y:S01]  /*39710*/  LDL.LU R22, [R1+0x48] ;  /* 0x0000480001167983 */ /* 0x000ea20000300800 */
[----:B------:R-:W-:-:S03]  /*39720*/  SHF.R.U32.HI R2, RZ, 0x8, R2 ;  /* 0x00000008ff027819 */ /* 0x000fc60000011602 */
[----:B------:R0:W-:Y:S01]  /*39730*/  STL [R1+0x4], R23 ;  /* 0x0000041701007387 */ /* 0x0001e20000100800 */
[----:B------:R-:W-:-:S03]  /*39740*/  LOP3.LUT R2, R2, 0xffff, RZ, 0xc0, !PT ;  /* 0x0000ffff02027812 */ /* 0x000fc600078ec0ff */
[----:B------:R1:W-:Y:S04]  /*39750*/  STSM.16.M88.4 [R3], R8 ;  /* 0x0000000803007844 */ /* 0x0003e80000000200 */
[----:B0-----:R-:W2:Y:S04]  /*39760*/  LDL.LU R23, [R1+0x40] ;  /* 0x0000400001177983 */ /* 0x001ea80000300800 */
[----:B------:R-:W2:Y:S04]  /*39770*/  LDL.LU R24, [R1+0x44] ;  /* 0x0000440001187983 */ /* 0x000ea80000300800 */
[----:B------:R-:W2:Y:S04]  /*39780*/  LDL.LU R25, [R1+0x4c] ;  /* 0x00004c0001197983 */ /* 0x000ea80000300800 */
[----:B------:R-:W2:Y:S04]  /*39790*/  LDL.LU R26, [R1+0x98] ;  /* 0x00009800011a7983 */ /* 0x000ea80000300800 */
[----:B------:R0:W-:Y:S04]  /*397a0*/  STL [R1+0x13a8], R29 ;  /* 0x0013a81d01007387 */ /* 0x0001e80000100800 */
[----:B-1----:R-:W2:Y:S04]  /*397b0*/  LDL.LU R9, [R1+0x34] ;  /* 0x0000340001097983 */ /* 0x002ea80000300800 */
[----:B------:R-:W2:Y:S01]  /*397c0*/  LDL.LU R10, [R1+0x30] ;  /* 0x00003000010a7983 */ /* 0x000ea20000300800 */
[----:B------:R-:W-:-:S03]  /*397d0*/  PRMT R2, R2, 0x3340, R1 ;  /* 0x0000334002027816 */ /* 0x000fc60000000001 */
[----:B------:R-:W2:Y:S04]  /*397e0*/  LDL.LU R11, [R1+0x8c] ;  /* 0x00008c00010b7983 */ /* 0x000ea80000300800 */
[----:B0-----:R-:W2:Y:S04]  /*397f0*/  LDL.LU R29, [R1+0x24] ;  /* 0x00002400011d7983 */ /* 0x001ea80000300800 */
[----:B------:R-:W2:Y:S04]  /*39800*/  LDL.LU R28, [R1+0x90] ;  /* 0x00009000011c7983 */ /* 0x000ea80000300800 */
[----:B------:R-:W2:Y:S01]  /*39810*/  LDL.LU R27, [R1+0x20] ;  /* 0x00002000011b7983 */ /* 0x000ea20000300800 */
[----:B---3--:R-:W-:-:S02]  /*39820*/  PRMT R8, R16, 0x5410, R17 ;  /* 0x0000541010087816 */ /* 0x008fc40000000011 */
[----:B----4-:R-:W-:Y:S02]  /*39830*/  PRMT R0, R15, 0x5410, R0 ;  /* 0x000054100f007816 */ /* 0x010fe40000000000 */
[----:B------:R-:W3:Y:S04]  /*39840*/  LDL.LU R15, [R1+0x60] ;  /* 0x00006000010f7983 */ /* 0x000ee80000300800 */
[----:B------:R-:W4:Y:S04]  /*39850*/  LDL.LU R18, [R1+0x6c] ;  /* 0x00006c0001127983 */ /* 0x000f280000300800 */
[----:B------:R-:W3:Y:S04]  /*39860*/  LDL.LU R17, [R1+0x64] ;  /* 0x0000640001117983 */ /* 0x000ee80000300800 */
[----:B------:R-:W3:Y:S01]  /*39870*/  LDL.LU R16, [R1+0x68] ;  /* 0x0000680001107983 */ /* 0x000ee20000300800 */
[----:B------:R-:W-:-:S03]  /*39880*/  PRMT R2, R4, 0x5410, R2 ;  /* 0x0000541004027816 */ /* 0x000fc60000000002 */
[----:B------:R-:W3:Y:S01]  /*39890*/  LDL.LU R4, [R1+0x13b8] ;  /* 0x0013b80001047983 */ /* 0x000ee20000300800 */
[----:B--2---:R-:W-:Y:S02]  /*398a0*/  PRMT R7, R20, 0x5410, R7 ;  /* 0x0000541014077816 */ /* 0x004fe40000000007 */
[----:B------:R-:W-:Y:S02]  /*398b0*/  PRMT R22, R22, 0x5410, R13 ;  /* 0x0000541016167816 */ /* 0x000fe4000000000d */
[----:B------:R-:W-:Y:S01]  /*398c0*/  LOP3.LUT R14, R14, 0xffff, RZ, 0xc0, !PT ;  /* 0x0000ffff0e0e7812 */ /* 0x000fe200078ec0ff */
[----:B------:R-:W-:Y:S01]  /*398d0*/  BAR.SYNC.DEFER_BLOCKING 0x0 ;  /* 0x0000000000007b1d */ /* 0x000fe20000010000 */
[----:B---3--:R-:W-:-:S05]  /*398e0*/  PRMT R4, R5, 0x5410, R4 ;  /* 0x0000541005047816 */ /* 0x008fca0000000004 */
[----:B------:R-:W2:Y:S02]  /*398f0*/  LDL.LU R5, [R1+0x13b4] ;  /* 0x0013b40001057983 */ /* 0x000ea40000300800 */
[----:B--2---:R-:W-:Y:S02]  /*39900*/  PRMT R5, R6, 0x5410, R5 ;  /* 0x0000541006057816 */ /* 0x004fe40000000005 */
[----:B------:R-:W2:Y:S02]  /*39910*/  LDL.LU R6, [R1+0x13b0] ;  /* 0x0013b00001067983 */ /* 0x000ea40000300800 */
[----:B--2---:R-:W-:Y:S02]  /*39920*/  PRMT R6, R19, 0x5410, R6 ;  /* 0x0000541013067816 */ /* 0x004fe40000000006 */
[----:B------:R-:W2:Y:S04]  /*39930*/  LDL.LU R19, [R1+0x80] ;  /* 0x0000800001137983 */ /* 0x000ea80000300800 */
[----:B------:R0:W-:Y:S04]  /*39940*/  STL [R1], R5 ;  /* 0x0000000501007387 */ /* 0x0001e80000100800 */
[----:B------:R-:W3:Y:S01]  /*39950*/  LDL.LU R20, [R1+0x7c] ;  /* 0x00007c0001147983 */ /* 0x000ee20000300800 */
[----:B0-----:R-:W-:-:S03]  /*39960*/  PRMT R5, R21, 0x5410, R12 ;  /* 0x0000541015057816 */ /* 0x001fc6000000000c */
[----:B------:R-:W2:Y:S04]  /*39970*/  LDL.LU R12, [R1+0xc] ;  /* 0x00000c00010c7983 */ /* 0x000ea80000300800 */
[----:B------:R-:W3:Y:S04]  /*39980*/  LDL.LU R21, [R1+0x78] ;  /* 0x0000780001157983 */ /* 0x000ee80000300800 */
[----:B------:R-:W3:Y:S04]  /*39990*/  LDL.LU R13, [R1+0x13ac] ;  /* 0x0013ac00010d7983 */ /* 0x000ee80000300800 */
[----:B------:R0:W-:Y:S01]  /*399a0*/  STL [R1+0x1c], R22 ;  /* 0x00001c1601007387 */ /* 0x0001e20000100800 */
[----:B------:R-:W-:-:S03]  /*399b0*/  PRMT R14, R14, 0x3340, R1 ;  /* 0x000033400e0e7816 */ /* 0x000fc60000000001 */
[----:B0-----:R-:W4:Y:S01]  /*399c0*/  LDL.LU R22, [R1+0x74] ;  /* 0x0000740001167983 */ /* 0x001f220000300800 */
[----:B------:R-:W-:Y:S02]  /*399d0*/  PRMT R9, R26, 0x5410, R9 ;  /* 0x000054101a097816 */ /* 0x000fe40000000009 */
[----:B------:R-:W-:Y:S02]  /*399e0*/  PRMT R11, R11, 0x5410, R10 ;  /* 0x000054100b0b7816 */ /* 0x000fe4000000000a */
[----:B------:R-:W-:Y:S02]  /*399f0*/  PRMT R28, R28, 0x5410, R29 ;  /* 0x000054101c1c7816 */ /* 0x000fe4000000001d */
[----:B------:R-:W-:Y:S02]  /*39a00*/  PRMT R15, R15, 0x5410, R27 ;  /* 0x000054100f0f7816 */ /* 0x000fe4000000001b */
[----:B--2---:R-:W-:Y:S02]  /*39a10*/  PRMT R12, R23, 0x5410, R12 ;  /* 0x00005410170c7816 */ /* 0x004fe4000000000c */
[----:B------:R-:W2:Y:S04]  /*39a20*/  LDL.LU R23, [R1+0x70] ;  /* 0x0000700001177983 */ /* 0x000ea80000300800 */
[----:B------:R3:W-:Y:S02]  /*39a30*/  STL [R1+0x10], R12 ;  /* 0x0000100c01007387 */ /* 0x0007e40000100800 */
[----:B---3--:R-:W-:-:S02]  /*39a40*/  PRMT R12, R24, 0x5410, R13 ;  /* 0x00005410180c7816 */ /* 0x008fc4000000000d */
[----:B------:R-:W3:Y:S04]  /*39a50*/  LDL.LU R13, [R1+0x84] ;  /* 0x00008400010d7983 */ /* 0x000ee80000300800 */
[----:B------:R-:W2:Y:S04]  /*39a60*/  LDL.LU R24, [R1+0x5c] ;  /* 0x00005c0001187983 */ /* 0x000ea80000300800 */
[----:B------:R0:W-:Y:S02]  /*39a70*/  STL [R1+0xc], R12 ;  /* 0x00000c0c01007387 */ /* 0x0001e40000100800 */
[----:B0-----:R-:W-:-:S02]  /*39a80*/  PRMT R12, R25, 0x5410, R14 ;  /* 0x00005410190c7816 */ /* 0x001fc4000000000e */
[----:B------:R-:W2:Y:S04]  /*39a90*/  LDL.LU R14, [R1+0x88] ;  /* 0x00008800010e7983 */ /* 0x000ea80000300800 */
[----:B------:R-:W2:Y:S04]  /*39aa0*/  LDL.LU R25, [R1+0x58] ;  /* 0x0000580001197983 */ /* 0x000ea80000300800 */
[----:B------:R0:W-:Y:S04]  /*39ab0*/  STL [R1+0x8], R12 ;  /* 0x0000080c01007387 */ /* 0x0001e80000100800 */
[----:B------:R-:W2:Y:S04]  /*39ac0*/  LDL.LU R26, [R1+0x2c] ;  /* 0x00002c00011a7983 */ /* 0x000ea80000300800 */
[----:B0-----:R-:W2:Y:S04]  /*39ad0*/  LDL.LU R12, [R1+0x38] ;  /* 0x00003800010c7983 */ /* 0x001ea80000300800 */
        /* <DEDUP_REMOVED lines=10> */
[----:B0-----:R-:W4:Y:S01]  /*39b80*/  LDL.LU R15, [R1+0x139c] ;  /* 0x00139c00010f7983 */ /* 0x001f220000300800 */
[----:B------:R-:W-:-:S02]  /*39b90*/  PRMT R16, R16, 0x5410, R17 ;  /* 0x0000541010107816 */ /* 0x000fc40000000011 */
[----:B----4-:R-:W-:Y:S02]  /*39ba0*/  PRMT R15, R18, 0x5410, R15 ;  /* 0x00005410120f7816 */ /* 0x010fe4000000000f */
[----:B------:R-:W4:Y:S04]  /*39bb0*/  LDL.LU R18, [R1+0x1398] ;  /* 0x0013980001127983 */ /* 0x000f280000300800 */
[----:B------:R0:W-:Y:S04]  /*39bc0*/  STL [R1+0x60], R15 ;  /* 0x0000600f01007387 */ /* 0x0001e80000100800 */
[----:B0-----:R-:W2:Y:S04]  /*39bd0*/  LDL.LU R15, [R1+0x254] ;  /* 0x00025400010f7983 */ /* 0x001ea80000300800 */
[----:B------:R-:W3:Y:S04]  /*39be0*/  LDL.LU R17, [R1+0x1394] ;  /* 0x0013940001117983 */ /* 0x000ee80000300800 */
[----:B------:R0:W-:Y:S04]  /*39bf0*/  STL [R1+0x6c], R16 ;  /* 0x00006c1001007387 */ /* 0x0001e80000100800 */
[----:B0-----:R-:W2:Y:S01]  /*39c00*/  LDL.LU R16, [R1+0x1390] ;  /* 0x0013900001107983 */ /* 0x001ea20000300800 */
[----:B----4-:R-:W-:-:S02]  /*39c10*/  PRMT R18, R19, 0x5410, R18 ;  /* 0x0000541013127816 */ /* 0x010fc40000000012 */
[----:B---3--:R-:W-:Y:S02]  /*39c20*/  PRMT R13, R13, 0x5410, R17 ;  /* 0x000054100d0d7816 */ /* 0x008fe40000000011 */
[----:B--2---:R-:W-:Y:S02]  /*39c30*/  PRMT R14, R14, 0x5410, R16 ;  /* 0x000054100e0e7816 */ /* 0x004fe40000000010 */
[----:B------:R-:W2:Y:S04]  /*39c40*/  LDL.LU R16, [R1+0x258] ;  /* 0x0002580001107983 */ /* 0x000ea80000300800 */
[----:B------:R0:W-:Y:S04]  /*39c50*/  STL [R1+0x68], R14 ;  /* 0x0000680e01007387 */ /* 0x0001e80000100800 */
[----:B------:R-:W3:Y:S04]  /*39c60*/  LDL.LU R17, [R1+0x17c] ;  /* 0x00017c0001117983 */ /* 0x000ee80000300800 */
[----:B0-----:R-:W4:Y:S04]  /*39c70*/  LDL.LU R14, [R1+0x210] ;  /* 0x00021000010e7983 */ /* 0x001f280000300800 */
[----:B------:R0:W-:Y:S04]  /*39c80*/  STL [R1+0x64], R13 ;  /* 0x0000640d01007387 */ /* 0x0001e80000100800 */
[----:B0-----:R-:W2:Y:S04]  /*39c90*/  LDL.LU R13, [R1+0x20c] ;  /* 0x00020c00010d7983 */ /* 0x001ea80000300800 */
[----:B------:R-:W2:Y:S04]  /*39ca0*/  LDL.LU R19, [R1+0x138c] ;  /* 0x00138c0001137983 */ /* 0x000ea80000300800 */
[----:B------:R0:W-:Y:S04]  /*39cb0*/  STL [R1+0x90], R18 ;  /* 0x0000901201007387 */ /* 0x0001e80000100800 */
[----:B0-----:R-:W3:Y:S01]  /*39cc0*/  LDL.LU R18, [R1+0x180] ;  /* 0x0001800001127983 */ /* 0x001ee20000300800 */
[----:B--2---:R-:W-:-:S03]  /*39cd0*/  PRMT R19, R20, 0x5410, R19 ;  /* 0x0000541014137816 */ /* 0x004fc60000000013 */
        /* <DEDUP_REMOVED lines=23> */
[----:B------:R-:W-:Y:S02]  /*39e50*/  PRMT R8, R8, 0x5210, R12 ;  /* 0x0000521008087816 */ /* 0x000fe4000000000c */
[----:B------:R-:W0:Y:S01]  /*39e60*/  S2R R12, SR_TID.X ;  /* 0x00000000000c7919 */ /* 0x000e220000002100 */
[----:B--2---:R-:W-:-:S02]  /*39e70*/  PRMT R25, R26, 0x5410, R25 ;  /* 0x000054101a197816 */ /* 0x004fc40000000019 */
[----:B------:R-:W2:Y:S01]  /*39e80*/  LDL.LU R26, [R1+0x1370] ;  /* 0x00137000011a7983 */ /* 0x000ea20000300800 */
[----:B0-----:R-:W-:-:S03]  /*39e90*/  LOP3.LUT R12, R12, 0x3f, RZ, 0xc0, !PT ;  /* 0x0000003f0c0c7812 */ /* 0x001fc600078ec0ff */
[----:B------:R-:W-:Y:S01]  /*39ea0*/  STL [R1+0xb0], R25 ;  /* 0x0000b01901007387 */ /* 0x000fe20000100800 */
[----:B------:R-:W-:Y:S01]  /*39eb0*/  LEA R12, R12, UR4, 0x4 ;  /* 0x000000040c0c7c11 */ /* 0x000fe2000f8e20ff */
[----:B------:R-:W0:Y:S01]  /*39ec0*/  LDCU UR4, c[0x0][0x3b4] ;  /* 0x00007680ff0477ac */ /* 0x000e220008000800 */
[----:B------:R-:W-:Y:S02]  /*39ed0*/  PRMT R9, R0, 0x5210, R9 ;  /* 0x0000521000097816 */ /* 0x000fe40000000009 */
[----:B------:R-:W-:Y:S02]  /*39ee0*/  PRMT R10, R2, 0x5210, R10 ;  /* 0x00005210020a7816 */ /* 0x000fe4000000000a */
[----:B------:R-:W-:Y:S02]  /*39ef0*/  PRMT R11, R4, 0x5210, R11 ;  /* 0x00005210040b7816 */ /* 0x000fe4000000000b */
[----:B---3--:R-:W-:Y:S02]  /*39f00*/  LOP3.LUT R4, R19, 0xffff, RZ, 0xc0, !PT ;  /* 0x0000ffff13047812 */ /* 0x008fe400078ec0ff */
[----:B------:R-:W-:-:S02]  /*39f10*/  LOP3.LUT R2, R18, 0xffff, RZ, 0xc0, !PT ;  /* 0x0000ffff12027812 */ /* 0x000fc400078ec0ff */
[----:B------:R-:W-:Y:S02]  /*39f20*/  LOP3.LUT R0, R17, 0xffff, RZ, 0xc0, !PT ;  /* 0x0000ffff11007812 */ /* 0x000fe400078ec0ff */
[----:B------:R-:W-:Y:S02]  /*39f30*/  PRMT R23, R23, 0x5410, R27 ;  /* 0x0000541017177816 */ /* 0x000fe4000000001b */
[----:B------:R-:W-:Y:S02]  /*39f40*/  PRMT R22, R22, 0x5410, R28 ;  /* 0x0000541016167816 */ /* 0x000fe4000000001c */
[----:B------:R-:W-:Y:S02]  /*39f50*/  PRMT R29, R21, 0x5410, R29 ;  /* 0x00005410151d7816 */ /* 0x000fe4000000001d */
[----:B------:R-:W-:Y:S02]  /*39f60*/  PRMT R21, R15, 0x4210, R4 ;  /* 0x000042100f157816 */ /* 0x000fe40000000004 */
[----:B--2---:R-:W-:-:S05]  /*39f70*/  PRMT R24, R24, 0x5410, R26 ;  /* 0x0000541018187816 */ /* 0x004fca000000001a */
[----:B------:R1:W-:Y:S02]  /*39f80*/  STL [R1+0xc8], R24 ;  /* 0x0000c81801007387 */ /* 0x0003e40000100800 */
[----:B-1----:R-:W-:-:S04]  /*39f90*/  LOP3.LUT R24, R20, 0xffff, RZ, 0xc0, !PT ;  /* 0x0000ffff14187812 */ /* 0x002fc800078ec0ff */
[----:B------:R-:W-:Y:S02]  /*39fa0*/  PRMT R20, R16, 0x4210, R24 ;  /* 0x0000421010147816 */ /* 0x000fe40000000018 */
[----:B------:R-:W1:Y:S04]  /*39fb0*/  LDS.128 R16, [R12] ;  /* 0x000000000c107984 */ /* 0x000e680000000c00 */
[----:B------:R-:W-:Y:S04]  /*39fc0*/  STL [R1+0xc4], R23 ;  /* 0x0000c41701007387 */ /* 0x000fe80000100800 */
[----:B------:R-:W-:Y:S04]  /*39fd0*/  STL [R1+0xc0], R22 ;  /* 0x0000c01601007387 */ /* 0x000fe80000100800 */
[----:B------:R-:W2:Y:S04]  /*39fe0*/  LDL.LU R28, [R1+0x1bc] ;  /* 0x0001bc00011c7983 */ /* 0x000ea80000300800 */
[----:B------:R-:W3:Y:S04]  /*39ff0*/  LDL.LU R27, [R1+0x1b0] ;  /* 0x0001b000011b7983 */ /* 0x000ee80000300800 */
[----:B------:R-:W-:Y:S04]  /*3a000*/  STL [R1+0x70], R12 ;  /* 0x0000700c01007387 */ /* 0x000fe80000100800 */
[----:B------:R-:W2:Y:S04]  /*3a010*/  LDL.LU R26, [R1+0x188] ;  /* 0x00018800011a7983 */ /* 0x000ea80000300800 */
[----:B------:R-:W2:Y:S01]  /*3a020*/  LDL.LU R25, [R1+0x184] ;  /* 0x0001840001197983 */ /* 0x000ea20000300800 */
[----:B------:R-:W-:Y:S06]  /*3a030*/  BAR.SYNC.DEFER_BLOCKING 0x0 ;  /* 0x0000000000007b1d */ /* 0x000fec0000010000 */
[----:B-1----:R1:W-:Y:S04]  /*3a040*/  STL [R1+0x1324], R18 ;  /* 0x0013241201007387 */ /* 0x0023e80000100800 */
[----:B-1----:R-:W2:Y:S04]  /*3a050*/  LDL.LU R18, [R1] ;  /* 0x0000000001127983 */ /* 0x002ea80000300800 */
[----:B------:R1:W-:Y:S01]  /*3a060*/  STSM.16.M88.4 [R3], R8 ;  /* 0x0000000803007844 */ /* 0x0003e20000000200 */
[----:B----4-:R-:W-:-:S02]  /*3a070*/  PRMT R22, R14, 0x4210, R2 ;  /* 0x000042100e167816 */ /* 0x010fc40000000002 */
[----:B------:R-:W-:Y:S01]  /*3a080*/  PRMT R23, R13, 0x4210, R0 ;  /* 0x000042100d177816 */ /* 0x000fe20000000000 */
[----:B------:R-:W-:Y:S06]  /*3a090*/  BAR.SYNC.DEFER_BLOCKING 0x0 ;  /* 0x0000000000007b1d */ /* 0x000fec0000010000 */
[----:B------:R-:W4:Y:S04]  /*3a0a0*/  LDS.128 R12, [R12] ;  /* 0x000000000c0c7984 */ /* 0x000f280000000c00 */
[----:B------:R-:W-:Y:S04]  /*3a0b0*/  STL [R1+0x1318], R19 ;  /* 0x0013181301007387 */ /* 0x000fe80000100800 */
[----:B-1----:R-:W3:Y:S04]  /*3a0c0*/  LDL.LU R8, [R1+0x248] ;  /* 0x0002480001087983 */ /* 0x002ee80000300800 */
[----:B------:R-:W3:Y:S04]  /*3a0d0*/  LDL.LU R9, [R1+0x244] ;  /* 0x0002440001097983 */ /* 0x000ee80000300800 */
[----:B------:R-:W3:Y:S04]  /*3a0e0*/  LDL.LU R10, [R1+0x200] ;  /* 0x00020000010a7983 */ /* 0x000ee80000300800 */
[----:B------:R-:W3:Y:S01]  /*3a0f0*/  LDL.LU R11, [R1+0x1f8] ;  /* 0x0001f800010b7983 */ /* 0x000ee20000300800 */
[----:B------:R-:W-:Y:S06]  /*3a100*/  BAR.SYNC.DEFER_BLOCKING 0x0 ;  /* 0x0000000000007b1d */ /* 0x000fec0000010000 */
[----:B----4-:R1:W-:Y:S04]  /*3a110*/  STL [R1+0x131c], R15 ;  /* 0x00131c0f01007387 */ /* 0x0103e80000100800 */
[----:B-1----:R-:W4:Y:S04]  /*3a120*/  LDL R15, [R1+0x70] ;  /* 0x00007000010f7983 */ /* 0x002f280000100800 */
[----:B------:R1:W-:Y:S04]  /*3a130*/  STL [R1+0x1338], R14 ;  /* 0x0013380e01007387 */ /* 0x0003e80000100800 */
[----:B------:R-:W-:Y:S04]  /*3a140*/  STL.64 [R1+0x1330], R12 ;  /* 0x0013300c01007387 */ /* 0x000fe80000100a00 */
[----:B------:R0:W-:Y:S04]  /*3a150*/  STSM.16.M88.4 [R3], R20 ;  /* 0x0000001403007844 */ /* 0x0001e80000000200 */
[----:B-1----:R-:W4:Y:S04]  /*3a160*/  LDL.LU R14, [R1+0x1c] ;  /* 0x00001c00010e7983 */ /* 0x002f280000300800 */
[----:B------:R-:W4:Y:S01]  /*3a170*/  LDL.LU R19, [R1+0x10] ;  /* 0x0000100001137983 */ /* 0x000f220000300800 */
[----:B0-----:R-:W-:-:S02]  /*3a180*/  PRMT R22, R7, 0x5210, R2 ;  /* 0x0000521007167816 */ /* 0x001fc40000000002 */
[----:B------:R-:W-:Y:S02]  /*3a190*/  PRMT R23, R5, 0x5210, R0 ;  /* 0x0000521005177816 */ /* 0x000fe40000000000 */
[----:B------:R-:W-:Y:S02]  /*3a1a0*/  PRMT R21, R6, 0x5210, R4 ;  /* 0x0000521006157816 */ /* 0x000fe40000000004 */
[----:B--2---:R-:W-:Y:S01]  /*3a1b0*/  PRMT R20, R18, 0x5210, R24 ;  /* 0x0000521012147816 */ /* 0x004fe20000000018 */
[----:B------:R-:W-:Y:S06]  /*3a1c0*/  BAR.SYNC.DEFER_BLOCKING 0x0 ;  /* 0x0000000000007b1d */ /* 0x000fec0000010000 */
[----:B------:R-:W2:Y:S01]  /*3a1d0*/  LDL.LU R18, [R1+0xc] ;  /* 0x00000c0001127983 */ /* 0x000ea20000300800 */
[----:B------:R-:W-:-:S02]  /*3a1e0*/  LOP3.LUT R24, R28, 0xffff, RZ, 0xc0, !PT ;  /* 0x0000ffff1c187812 */ /* 0x000fc400078ec0ff */
[----:B---3--:R-:W-:Y:S01]  /*3a1f0*/  LOP3.LUT R2, R27, 0xffff, RZ, 0xc0, !PT ;  /* 0x0000ffff1b027812 */ /* 0x008fe200078ec0ff */
[----:B------:R-:W3:Y:S01]  /*3a200*/  LDL.LU R28, [R1+0x8] ;  /* 0x00000800011c7983 */ /* 0x000ee20000300800 */
[----:B------:R-:W-:Y:S02]  /*3a210*/  LOP3.LUT R0, R26, 0xffff, RZ, 0xc0, !PT ;  /* 0x0000ffff1a007812 */ /* 0x000fe400078ec0ff */
[----:B------:R-:W-:Y:S01]  /*3a220*/  LOP3.LUT R25, R25, 0xffff, RZ, 0xc0, !PT ;  /* 0x0000ffff19197812 */ /* 0x000fe200078ec0ff */
[----:B------:R-:W3:Y:S04]  /*3a230*/  LDL.LU R27, [R1+0x1f0] ;  /* 0x0001f000011b7983 */ /* 0x000ee80000300800 */
[----:B------:R-:W3:Y:S04]  /*3a240*/  LDL.LU R26, [R1+0x1ec] ;  /* 0x0001ec00011a7983 */ /* 0x000ee80000300800 */
[----:B------:R-:W3:Y:S01]  /*3a250*/  LDL.LU R13, [R1+0x1e4] ;  /* 0x0001e400010d7983 */ /* 0x000ee20000300800 */
[----:B------:R-:W-:-:S02]  /*3a260*/  PRMT R4, R8, 0x4210, R24 ;  /* 0x0000421008047816 */ /* 0x000fc40000000018 */
[----:B------:R-:W-:Y:S02]  /*3a270*/  PRMT R5, R9, 0x4210, R2 ;  /* 0x0000421009057816 */ /* 0x000fe40000000002 */
[----:B------:R-:W-:Y:S02]  /*3a280*/  PRMT R6, R10, 0x4210, R0 ;  /* 0x000042100a067816 */ /* 0x000fe40000000000 */
[----:B------:R-:W-:Y:S02]  /*3a290*/  PRMT R7, R11, 0x4210, R25 ;  /* 0x000042100b077816 */ /* 0x000fe40000000019 */
[----:B----4-:R-:W0:Y:S01]  /*3a2a0*/  LDS.128 R8, [R15] ;  /* 0x000000000f087984 */ /* 0x010e220000000c00 */
[----:B------:R-:W-:Y:S06]  /*3a2b0*/  BAR.SYNC.DEFER_BLOCKING 0x0 ;  /* 0x0000000000007b1d */ /* 0x000fec0000010000 */
[----:B------:R-:W-:Y:S02]  /*3a2c0*/  STSM.16.M88.4 [R3], R20 ;  /* 0x0000001403007844 */ /* 0x000fe40000000200 */
[----:B------:R-:W-:Y:S06]  /*3a2d0*/  BAR.SYNC.DEFER_BLOCKING 0x0 ;  /* 0x0000000000007b1d */ /* 0x000fec0000010000 */
[----:B------:R-:W1:Y:S02]  /*3a2e0*/  LDS.128 R20, [R15] ;  /* 0x000000000f147984 */ /* 0x000e640000000c00 */
[----:B------:R-:W-:Y:S06]  /*3a2f0*/  BAR.SYNC.DEFER_BLOCKING 0x0 ;  /* 0x0000000000007b1d */ /* 0x000fec0000010000 */
[----:B0-----:R0:W-:Y:S04]  /*3a300*/  STL.64 [R1+0x1328], R8 ;  /* 0x0013280801007387 */ /* 0x0011e80000100a00 */
[----:B0-----:R-:W4:Y:S04]  /*3a310*/  LDL.LU R8, [R1+0x23c] ;  /* 0x00023c0001087983 */ /* 0x001f280000300800 */
[----:B------:R-:W4:Y:S04]  /*3a320*/  LDL.LU R9, [R1+0x1e8] ;  /* 0x0001e80001097983 */ /* 0x000f280000300800 */
[----:B------:R0:W-:Y:S04]  /*3a330*/  STL [R1+0x1320], R10 ;  /* 0x0013200a01007387 */ /* 0x0001e80000100800 */
[----:B------:R-:W-:Y:S04]  /*3a340*/  STSM.16.M88.4 [R3], R4 ;  /* 0x0000000403007844 */ /* 0x000fe80000000200 */
[----:B0-----:R-:W4:Y:S04]  /*3a350*/  LDL.LU R10, [R1+0x240] ;  /* 0x00024000010a7983 */ /* 0x001f280000300800 */
[----:B------:R0:W-:Y:S04]  /*3a360*/  STL [R1+0x1314], R11 ;  /* 0x0013140b01007387 */ /* 0x0001e80000100800 */
[----:B0-----:R-:W4:Y:S04]  /*3a370*/  LDL.LU R11, [R1+0x18c] ;  /* 0x00018c00010b7983 */ /* 0x001f280000300800 */
[----:B-1----:R0:W-:Y:S04]  /*3a380*/  STL.64 [R1+0x20], R20 ;  /* 0x0000201401007387 */ /* 0x0021e80000100a00 */
[----:B------:R2:W-:Y:S04]  /*3a390*/  STL.64 [R1+0x28], R22 ;  /* 0x0000281601007387 */ /* 0x0005e80000100a00 */
[----:B------:R-:W4:Y:S01]  /*3a3a0*/  LDL.LU R7, [R1+0x198] ;  /* 0x0001980001077983 */ /* 0x000f220000300800 */
[----:B0-----:R-:W-:-:S03]  /*3a3b0*/  PRMT R20, R14, 0x5210, R24 ;  /* 0x000052100e147816 */ /* 0x001fc60000000018 */
[----:B------:R-:W4:Y:S01]  /*3a3c0*/  LDL.LU R14, [R1+0x4c] ;  /* 0x00004c00010e7983 */ /* 0x000f220000300800 */
[----:B------:R-:W-:-:S03]  /*3a3d0*/  PRMT R21, R19, 0x5210, R2 ;  /* 0x0000521013157816 */ /* 0x000fc60000000002 */
[----:B------:R-:W4:Y:S04]  /*3a3e0*/  LDL.LU R19, [R1+0x48] ;  /* 0x0000480001137983 */ /* 0x000f280000300800 */
[----:B------:R-:W4:Y:S01]  /*3a3f0*/  LDL.LU R12, [R1+0x44] ;  /* 0x00004400010c7983 */ /* 0x000f220000300800 */
[----:B--2---:R-:W-:-:S03]  /*3a400*/  PRMT R22, R18, 0x5210, R0 ;  /* 0x0000521012167816 */ /* 0x004fc60000000000 */
[----:B------:R-:W2:Y:S01]  /*3a410*/  LDL.LU R18, [R1+0x40] ;  /* 0x0000400001127983 */ /* 0x000ea20000300800 */
[----:B---3--:R-:W-:Y:S01]  /*3a420*/  PRMT R23, R28, 0x5210, R25 ;  /* 0x000052101c177816 */ /* 0x008fe20000000019 */
[----:B------:R-:W-:Y:S01]  /*3a430*/  BAR.SYNC.DEFER_BLOCKING 0x0 ;  /* 0x0000000000007b1d */ /* 0x000fe20000010000 */
[----:B------:R-:W-:Y:S02]  /*3a440*/  LOP3.LUT R0, R27, 0xffff, RZ, 0xc0, !PT ;  /* 0x0000ffff1b007812 */ /* 0x000fe400078ec0ff */
[----:B------:R-:W-:-:S03]  /*3a450*/  LOP3.LUT R2, R26, 0xffff, RZ, 0xc0, !PT ;  /* 0x0000ffff1a027812 */ /* 0x000fc600078ec0ff */
[----:B------:R-:W3:Y:S04]  /*3a460*/  LDL.LU R28, [R1+0x228] ;  /* 0x00022800011c7983 */ /* 0x000ee80000300800 */
[----:B------:R-:W3:Y:S04]  /*3a470*/  LDL.LU R27, [R1+0x224] ;  /* 0x00022400011b7983 */ /* 0x000ee80000300800 */
[----:B------:R-:W3:Y:S01]  /*3a480*/  LDL.LU R26, [R1+0x1cc] ;  /* 0x0001cc00011a7983 */ /* 0x000ee20000300800 */
[----:B----4-:R-:W-:Y:S02]  /*3a490*/  PRMT R5, R8, 0x4210, R2 ;  /* 0x0000421008057816 */ /* 0x010fe40000000002 */
[----:B------:R-:W-:-:S02]  /*3a4a0*/  PRMT R4, R10, 0x4210, R0 ;  /* 0x000042100a047816 */ /* 0x000fc40000000000 */
[----:B------:R-:W-:Y:S02]  /*3a4b0*/  LOP3.LUT R25, R11, 0xffff, RZ, 0xc0, !PT ;  /* 0x0000ffff0b197812 */ /* 0x000fe400078ec0ff */
[----:B------:R-:W-:-:S04]  /*3a4c0*/  LOP3.LUT R24, R7, 0xffff, RZ, 0xc0, !PT ;  /* 0x0000ffff07187812 */ /* 0x000fc800078ec0ff */
[----:B------:R-:W-:Y:S02]  /*3a4d0*/  PRMT R6, R9, 0x4210, R24 ;  /* 0x0000421009067816 */ /* 0x000fe40000000018 */
[----:B------:R-:W0:Y:S01]  /*3a4e0*/  LDS.128 R8, [R15] ;  /* 0x000000000f087984 */ /* 0x000e220000000c00 */
[----:B------:R-:W-:Y:S01]  /*3a4f0*/  BAR.SYNC.DEFER_BLOCKING 0x0 ;  /* 0x0000000000007b1d */ /* 0x000fe20000010000 */
[----:B------:R-:W-:-:S05]  /*3a500*/  PRMT R7, R13, 0x4210, R25 ;  /* 0x000042100d077816 */ /* 0x000fca0000000019 */
[----:B------:R-:W4:Y:S04]  /*3a510*/  LDL.LU R13, [R1+0x1d0] ;  /* 0x0001d000010d7983 */ /* 0x000f280000300800 */
[----:B------:R1:W-:Y:S04]  /*3a520*/  STSM.16.M88.4 [R3], R20 ;  /* 0x0000001403007844 */ /* 0x0003e80000000200 */
[----:B0-----:R-:W-:Y:S04]  /*3a530*/  STL.64 [R1+0x30], R8 ;  /* 0x0000300801007387 */ /* 0x001fe80000100a00 */
[----:B------:R-:W-:Y:S01]  /*3a540*/  STL.64 [R1+0x38], R10 ;  /* 0x0000380a01007387 */ /* 0x000fe20000100a00 */
[----:B------:R-:W-:Y:S06]  /*3a550*/  BAR.SYNC.DEFER_BLOCKING 0x0 ;  /* 0x0000000000007b1d */ /* 0x000fec0000010000 */
[----:B-1----:R-:W4:Y:S04]  /*3a560*/  LDL.LU R20, [R1+0x1c4] ;  /* 0x0001c40001147983 */ /* 0x002f280000300800 */
[----:B------:R-:W4:Y:S04]  /*3a570*/  LDL.LU R21, [R1+0x230] ;  /* 0x0002300001157983 */ /* 0x000f280000300800 */
[----:B------:R-:W4:Y:S04]  /*3a580*/  LDL.LU R22, [R1+0x22c] ;  /* 0x00022c0001167983 */ /* 0x000f280000300800 */
[----:B------:R-:W4:Y:S04]  /*3a590*/  LDL.LU R23, [R1+0x1d4] ;  /* 0x0001d40001177983 */ /* 0x000f280000300800 */
[----:B------:R-:W0:Y:S01]  /*3a5a0*/  LDS.128 R8, [R15] ;  /* 0x000000000f087984 */ /* 0x000e220000000c00 */
[----:B------:R-:W-:Y:S06]  /*3a5b0*/  BAR.SYNC.DEFER_BLOCKING 0x0 ;  /* 0x0000000000007b1d */ /* 0x000fec0000010000 */
[----:B------:R1:W-:Y:S04]  /*3a5c0*/  STSM.16.M88.4 [R3], R4 ;  /* 0x0000000403007844 */ /* 0x0003e80000000200 */
[----:B0-----:R-:W-:Y:S04]  /*3a5d0*/  STL.64 [R1+0x10], R8 ;  /* 0x0000100801007387 */ /* 0x001fe80000100a00 */
[----:B------:R0:W-:Y:S01]  /*3a5e0*/  STL.64 [R1+0x18], R10 ;  /* 0x0000180a01007387 */ /* 0x0001e20000100a00 */
[----:B-1----:R-:W-:-:S02]  /*3a5f0*/  PRMT R4, R14, 0x5210, R0 ;  /* 0x000052100e047816 */ /* 0x002fc40000000000 */
[----:B------:R-:W-:Y:S01]  /*3a600*/  PRMT R5, R19, 0x5210, R2 ;  /* 0x0000521013057816 */ /* 0x000fe20000000002 */
[----:B------:R-:W4:Y:S01]  /*3a610*/  LDL.LU R14, [R1+0x60] ;  /* 0x00006000010e7983 */ /* 0x000f220000300800 */
[----:B--2---:R-:W-:-:S03]  /*3a620*/  PRMT R7, R18, 0x5210, R25 ;  /* 0x0000521012077816 */ /* 0x004fc60000000019 */
[----:B------:R-:W2:Y:S04]  /*3a630*/  LDL.LU R19, [R1+0x6c] ;  /* 0x00006c0001137983 */ /* 0x000ea80000300800 */
[----:B------:R-:W2:Y:S01]  /*3a640*/  LDL.LU R18, [R1+0x68] ;  /* 0x0000680001127983 */ /* 0x000ea20000300800 */
[----:B------:R-:W-:Y:S01]  /*3a650*/  PRMT R6, R12, 0x5210, R24 ;  /* 0x000052100c067816 */ /* 0x000fe20000000018 */
[----:B------:R-:W-:Y:S01]  /*3a660*/  BAR.SYNC.DEFER_BLOCKING 0x0 ;  /* 0x0000000000007b1d */ /* 0x000fe20000010000 */
[----:B---3--:R-:W-:Y:S02]  /*3a670*/  LOP3.LUT R0, R28, 0xffff, RZ, 0xc0, !PT ;  /* 0x0000ffff1c007812 */ /* 0x008fe400078ec0ff */
[----:B------:R-:W-:Y:S02]  /*3a680*/  LOP3.LUT R2, R27, 0xffff, RZ, 0xc0, !PT ;  /* 0x0000ffff1b027812 */ /* 0x000fe400078ec0ff */
[----:B------:R-:W-:Y:S01]  /*3a690*/  LOP3.LUT R24, R26, 0xffff, RZ, 0xc0, !PT ;  /* 0x0000ffff1a187812 */ /* 0x000fe200078ec0ff */
[----:B--2---:R-:W-:Y:S04]  /*3a6a0*/  STL.64 [R1+0x1368], R18 ;  /* 0x0013681201007387 */ /* 0x004fe80000100a00 */
[----:B------:R-:W-:Y:S04]  /*3a6b0*/  STL.64 [R1+0x1360], R16 ;  /* 0x0013601001007387 */ /* 0x000fe80000100a00 */
[----:B------:R-:W1:Y:S01]  /*3a6c0*/  LDS.128 R16, [R15] ;  /* 0x000000000f107984 */ /* 0x000e620000000c00 */
[----:B------:R-:W-:Y:S06]  /*3a6d0*/  BAR.SYNC.DEFER_BLOCKING 0x0 ;  /* 0x0000000000007b1d */ /* 0x000fec0000010000 */
[----:B0-----:R-:W2:Y:S04]  /*3a6e0*/  LDL.LU R11, [R1+0x250] ;  /* 0x00025000010b7983 */ /* 0x001ea80000300800 */
[----:B------:R-:W3:Y:S04]  /*3a6f0*/  LDL.LU R10, [R1+0x24c] ;  /* 0x00024c00010a7983 */ /* 0x000ee80000300800 */
[----:B------:R-:W2:Y:S04]  /*3a700*/  LDL.LU R8, [R1+0x1fc] ;  /* 0x0001fc0001087983 */ /* 0x000ea80000300800 */
[----:B------:R-:W2:Y:S04]  /*3a710*/  LDL.LU R9, [R1+0x1f4] ;  /* 0x0001f40001097983 */ /* 0x000ea80000300800 */
[----:B------:R0:W-:Y:S04]  /*3a720*/  STSM.16.M88.4 [R3], R4 ;  /* 0x0000000403007844 */ /* 0x0001e80000000200 */
[----:B------:R-:W2:Y:S04]  /*3a730*/  LDL.LU R12, [R1+0x220] ;  /* 0x00022000010c7983 */ /* 0x000ea80000300800 */
[----:B------:R-:W2:Y:S04]  /*3a740*/  LDL.LU R28, [R1+0x218] ;  /* 0x00021800011c7983 */ /* 0x000ea80000300800 */
[----:B------:R-:W2:Y:S04]  /*3a750*/  LDL.LU R27, [R1+0x1c0] ;  /* 0x0001c000011b7983 */ /* 0x000ea80000300800 */
[----:B------:R-:W2:Y:S04]  /*3a760*/  LDL.LU R26, [R1+0x1ac] ;  /* 0x0001ac00011a7983 */ /* 0x000ea80000300800 */
[----:B-1----:R-:W-:Y:S04]  /*3a770*/  STL.64 [R1+0x40], R16 ;  /* 0x0000401001007387 */ /* 0x002fe80000100a00 */
[----:B------:R-:W-:Y:S01]  /*3a780*/  STL.64 [R1+0x48], R18 ;  /* 0x0000481201007387 */ /* 0x000fe20000100a00 */
[----:B------:R-:W-:Y:S06]  /*3a790*/  BAR.SYNC.DEFER_BLOCKING 0x0 ;  /* 0x0000000000007b1d */ /* 0x000fec0000010000 */
[----:B0-----:R-:W2:Y:S04]  /*3a7a0*/  LDL.LU R7, [R1+0x64] ;  /* 0x0000640001077983 */ /* 0x001ea80000300800 */
[----:B------:R-:W0:Y:S04]  /*3a7b0*/  LDS.128 R16, [R15] ;  /* 0x000000000f107984 */ /* 0x000e280000000c00 */
[----:B0-----:R-:W-:Y:S04]  /*3a7c0*/  STL.64 [R1+0x50], R16 ;  /* 0x0000501001007387 */ /* 0x001fe80000100a00 */
[----:B------:R0:W-:Y:S04]  /*3a7d0*/  STL.64 [R1+0x58], R18 ;  /* 0x0000581201007387 */ /* 0x0001e80000100a00 */
[----:B0-----:R-:W2:Y:S01]  /*3a7e0*/  LDL.LU.64 R18, [R1+0x1368] ;  /* 0x0013680001127983 */ /* 0x001ea20000300a00 */
[----:B----4-:R-:W-:-:S02]  /*3a7f0*/  LOP3.LUT R25, R20, 0xffff, RZ, 0xc0, !PT ;  /* 0x0000ffff14197812 */ /* 0x010fc400078ec0ff */
[----:B------:R-:W-:Y:S01]  /*3a800*/  PRMT R20, R21, 0x4210, R0 ;  /* 0x0000421015147816 */ /* 0x000fe20000000000 */
[----:B------:R-:W4:Y:S01]  /*3a810*/  LDL.LU.64 R16, [R1+0x1360] ;  /* 0x0013600001107983 */ /* 0x000f220000300a00 */
[----:B------:R-:W-:Y:S02]  /*3a820*/  PRMT R21, R22, 0x4210, R2 ;  /* 0x0000421016157816 */ /* 0x000fe40000000002 */
[----:B------:R-:W-:Y:S02]  /*3a830*/  PRMT R22, R23, 0x4210, R24 ;  /* 0x0000421017167816 */ /* 0x000fe40000000018 */
[----:B------:R-:W-:Y:S01]  /*3a840*/  PRMT R23, R13, 0x4210, R25 ;  /* 0x000042100d177816 */ /* 0x000fe20000000019 */
[----:B------:R-:W-:Y:S01]  /*3a850*/  BAR.SYNC.DEFER_BLOCKING 0x0 ;  /* 0x0000000000007b1d */ /* 0x000fe20000010000 */
[----:B------:R-:W-:-:S05]  /*3a860*/  PRMT R4, R14, 0x5210, R0 ;  /* 0x000052100e047816 */ /* 0x000fca0000000000 */
[----:B------:R-:W3:Y:S04]  /*3a870*/  LDL.LU R13, [R1+0x90] ;  /* 0x00009000010d7983 */ /* 0x000ee80000300800 */
[----:B------:R-:W3:Y:S01]  /*3a880*/  LDL.LU R14, [R1+0x7c] ;  /* 0x00007c00010e7983 */ /* 0x000ee20000300800 */
[----:B--2---:R-:W-:-:S03]  /*3a890*/  PRMT R5, R19, 0x5210, R2 ;  /* 0x0000521013057816 */ /* 0x004fc60000000002 */
[----:B------:R-:W2:Y:S01]  /*3a8a0*/  LDL.LU R19, [R1+0x78] ;  /* 0x0000780001137983 */ /* 0x000ea20000300800 */
[----:B------:R-:W-:-:S03]  /*3a8b0*/  PRMT R6, R18, 0x5210, R24 ;  /* 0x0000521012067816 */ /* 0x000fc60000000018 */
[----:B------:R-:W2:Y:S04]  /*3a8c0*/  LDL.LU R18, [R1+0x74] ;  /* 0x0000740001127983 */ /* 0x000ea80000300800 */
[----:B------:R0:W-:Y:S01]  /*3a8d0*/  STSM.16.M88.4 [R3], R20 ;  /* 0x0000001403007844 */ /* 0x0001e20000000200 */
[----:B------:R-:W-:Y:S02]  /*3a8e0*/  LOP3.LUT R0, R11, 0xffff, RZ, 0xc0, !PT ;  /* 0x0000ffff0b007812 */ /* 0x000fe400078ec0ff */
[----:B------:R-:W-:Y:S01]  /*3a8f0*/  PRMT R7, R7, 0x5210, R25 ;  /* 0x0000521007077816 */ /* 0x000fe20000000019 */
[----:B------:R-:W-:Y:S01]  /*3a900*/  BAR.SYNC.DEFER_BLOCKING 0x0 ;  /* 0x0000000000007b1d */ /* 0x000fe20000010000 */
[----:B---3--:R-:W-:Y:S02]  /*3a910*/  LOP3.LUT R2, R10, 0xffff, RZ, 0xc0, !PT ;  /* 0x0000ffff0a027812 */ /* 0x008fe400078ec0ff */
[----:B------:R-:W-:-:S02]  /*3a920*/  LOP3.LUT R24, R8, 0xffff, RZ, 0xc0, !PT ;  /* 0x0000ffff08187812 */ /* 0x000fc400078ec0ff */
[----:B------:R-:W-:Y:S02]  /*3a930*/  LOP3.LUT R25, R9, 0xffff, RZ, 0xc0, !PT ;  /* 0x0000ffff09197812 */ /* 0x000fe400078ec0ff */
[----:B0-----:R-:W-:Y:S02]  /*3a940*/  PRMT R20, R12, 0x4210, R0 ;  /* 0x000042100c147816 */ /* 0x001fe40000000000 */
[----:B------:R-:W-:Y:S02]  /*3a950*/  PRMT R21, R28, 0x4210, R2 ;  /* 0x000042101c157816 */ /* 0x000fe40000000002 */
[----:B------:R-:W-:Y:S02]  /*3a960*/  PRMT R23, R26, 0x4210, R25 ;  /* 0x000042101a177816 */ /* 0x000fe40000000019 */
[----:B------:R-:W-:Y:S01]  /*3a970*/  PRMT R22, R27, 0x4210, R24 ;  /* 0x000042101b167816 */ /* 0x000fe20000000018 */
[----:B--2---:R-:W-:Y:S04]  /*3a980*/  STL.64 [R1+0x1358], R18 ;  /* 0x0013581201007387 */ /* 0x004fe80000100a00 */
[----:B----4-:R-:W-:Y:S04]  /*3a990*/  STL.64 [R1+0x1350], R16 ;  /* 0x0013501001007387 */ /* 0x010fe80000100a00 */
[----:B------:R-:W0:Y:S04]  /*3a9a0*/  LDS.128 R16, [R15] ;  /* 0x000000000f107984 */ /* 0x000e280000000c00 */
[----:B------:R-:W2:Y:S04]  /*3a9b0*/  LDL.LU R11, [R1+0x268] ;  /* 0x00026800010b7983 */ /* 0x000ea80000300800 */
[----:B------:R-:W3:Y:S04]  /*3a9c0*/  LDL.LU R10, [R1+0x264] ;  /* 0x00026400010a7983 */ /* 0x000ee80000300800 */
[----:B------:R-:W4:Y:S04]  /*3a9d0*/  LDL.LU R8, [R1+0x238] ;  /* 0x0002380001087983 */ /* 0x000f280000300800 */
[----:B------:R-:W2:Y:S04]  /*3a9e0*/  LDL.LU R9, [R1+0x234] ;  /* 0x0002340001097983 */ /* 0x000ea80000300800 */
[----:B------:R-:W2:Y:S04]  /*3a9f0*/  LDL.LU R12, [R1+0x21c] ;  /* 0x00021c00010c7983 */ /* 0x000ea80000300800 */
[----:B------:R-:W2:Y:S04]  /*3aa00*/  LDL.LU R28, [R1+0x214] ;  /* 0x00021400011c7983 */ /* 0x000ea80000300800 */
[----:B------:R-:W2:Y:S04]  /*3aa10*/  LDL.LU R26, [R1+0x1b8] ;  /* 0x0001b800011a7983 */ /* 0x000ea80000300800 */
[----:B------:R-:W2:Y:S01]  /*3aa20*/  LDL.LU R27, [R1+0x1a8] ;  /* 0x0001a800011b7983 */ /* 0x000ea20000300800 */
[----:B------:R-:W-:Y:S06]  /*3aa30*/  BAR.SYNC.DEFER_BLOCKING 0x0 ;  /* 0x0000000000007b1d */ /* 0x000fec0000010000 */
[----:B0-----:R-:W-:Y:S04]  /*3aa40*/  STL.64 [R1+0x60], R16 ;  /* 0x0000601001007387 */ /* 0x001fe80000100a00 */
[----:B------:R0:W-:Y:S04]  /*3aa50*/  STL.64 [R1+0x68], R18 ;  /* 0x0000681201007387 */ /* 0x0001e80000100a00 */
[----:B0-----:R-:W2:Y:S04]  /*3aa60*/  LDL.LU.64 R18, [R1+0x1358] ;  /* 0x0013580001127983 */ /* 0x001ea80000300a00 */
[----:B------:R-:W-:Y:S01]  /*3aa70*/  STSM.16.M88.4 [R3], R4 ;  /* 0x0000000403007844 */ /* 0x000fe20000000200 */
[----:B------:R-:W-:Y:S06]  /*3aa80*/  BAR.SYNC.DEFER_BLOCKING 0x0 ;  /* 0x0000000000007b1d */ /* 0x000fec0000010000 */
[----:B------:R-:W3:Y:S04]  /*3aa90*/  LDL.LU.64 R16, [R1+0x1350] ;  /* 0x0013500001107983 */ /* 0x000ee80000300a00 */
[----:B------:R-:W0:Y:S01]  /*3aaa0*/  LDS.128 R4, [R15] ;  /* 0x000000000f047984 */ /* 0x000e220000000c00 */
[----:B------:R-:W-:Y:S06]  /*3aab0*/  BAR.SYNC.DEFER_BLOCKING 0x0 ;  /* 0x0000000000007b1d */ /* 0x000fec0000010000 */
[----:B0-----:R0:W-:Y:S04]  /*3aac0*/  STL.64 [R1+0x80], R4 ;  /* 0x0000800401007387 */ /* 0x0011e80000100a00 */
[----:B------:R2:W-:Y:S01]  /*3aad0*/  STL.64 [R1+0x88], R6 ;  /* 0x0000880601007387 */ /* 0x0005e20000100a00 */
[----:B0-----:R-:W-:-:S03]  /*3aae0*/  PRMT R4, R13, 0x5210, R0 ;  /* 0x000052100d047816 */ /* 0x001fc60000000000 */
[----:B------:R-:W4:Y:S01]  /*3aaf0*/  LDL.LU R13, [R1+0xbc] ;  /* 0x0000bc00010d7983 */ /* 0x000f220000300800 */
[----:B------:R-:W-:-:S03]  /*3ab00*/  PRMT R5, R14, 0x5210, R2 ;  /* 0x000052100e057816 */ /* 0x000fc60000000002 */
[----:B------:R-:W4:Y:S04]  /*3ab10*/  LDL.LU R14, [R1+0xb8] ;  /* 0x0000b800010e7983 */ /* 0x000f280000300800 */
[----:B------:R-:W-:Y:S01]  /*3ab20*/  STSM.16.M88.4 [R3], R20 ;  /* 0x0000001403007844 */ /* 0x000fe20000000200 */
[----:B------:R-:W-:Y:S06]  /*3ab30*/  BAR.SYNC.DEFER_BLOCKING 0x0 ;  /* 0x0000000000007b1d */ /* 0x000fec0000010000 */
[----:B------:R-:W0:Y:S01]  /*3ab40*/  LDS.128 R20, [R15] ;  /* 0x000000000f147984 */ /* 0x000e220000000c00 */
[----:B--2---:R-:W-:-:S02]  /*3ab50*/  PRMT R6, R19, 0x5210, R24 ;  /* 0x0000521013067816 */ /* 0x004fc40000000018 */
[----:B------:R-:W-:Y:S01]  /*3ab60*/  PRMT R7, R18, 0x5210, R25 ;  /* 0x0000521012077816 */ /* 0x000fe20000000019 */
[----:B------:R-:W2:Y:S04]  /*3ab70*/  LDL.LU R19, [R1+0xb4] ;  /* 0x0000b40001137983 */ /* 0x000ea80000300800 */
[----:B------:R-:W2:Y:S01]  /*3ab80*/  LDL.LU R18, [R1+0xb0] ;  /* 0x0000b00001127983 */ /* 0x000ea20000300800 */
[----:B------:R-:W-:Y:S06]  /*3ab90*/  BAR.SYNC.DEFER_BLOCKING 0x0 ;  /* 0x0000000000007b1d */ /* 0x000fec0000010000 */
[----:B------:R4:W-:Y:S04]  /*3aba0*/  STSM.16.M88.4 [R3], R4 ;  /* 0x0000000403007844 */ /* 0x0009e80000000200 */
[----:B0-----:R-:W-:Y:S04]  /*3abb0*/  STL.64 [R1+0x90], R20 ;  /* 0x0000901401007387 */ /* 0x001fe80000100a00 */
[----:B------:R-:W-:Y:S01]  /*3abc0*/  STL.64 [R1+0x98], R22 ;  /* 0x0000981601007387 */ /* 0x000fe20000100a00 */
[----:B------:R-:W-:Y:S06]  /*3abd0*/  BAR.SYNC.DEFER_BLOCKING 0x0 ;  /* 0x0000000000007b1d */ /* 0x000fec0000010000 */
[----:B------:R-:W0:Y:S01]  /*3abe0*/  LDS.128 R20, [R15] ;  /* 0x000000000f147984 */ /* 0x000e220000000c00 */
[----:B---3--:R-:W-:-:S02]  /*3abf0*/  LOP3.LUT R2, R10, 0xffff, RZ, 0xc0, !PT ;  /* 0x0000ffff0a027812 */ /* 0x008fc400078ec0ff */
[----:B------:R-:W-:Y:S02]  /*3ac00*/  LOP3.LUT R0, R11, 0xffff, RZ, 0xc0, !PT ;  /* 0x0000ffff0b007812 */ /* 0x000fe400078ec0ff */
[----:B----4-:R-:W-:Y:S02]  /*3ac10*/  LOP3.LUT R4, R8, 0xffff, RZ, 0xc0, !PT ;  /* 0x0000ffff08047812 */ /* 0x010fe400078ec0ff */
[----:B------:R-:W-:Y:S02]  /*3ac20*/  LOP3.LUT R5, R9, 0xffff, RZ, 0xc0, !PT ;  /* 0x0000ffff09057812 */ /* 0x000fe400078ec0ff */
[----:B------:R-:W-:Y:S02]  /*3ac30*/  PRMT R25, R28, 0x4210, R2 ;  /* 0x000042101c197816 */ /* 0x000fe40000000002 */
[----:B------:R-:W-:Y:S01]  /*3ac40*/  PRMT R24, R12, 0x4210, R0 ;  /* 0x000042100c187816 */ /* 0x000fe20000000000 */
[----:B------:R-:W3:Y:S01]  /*3ac50*/  LDL.LU R28, [R1+0x25c] ;  /* 0x00025c00011c7983 */ /* 0x000ee20000300800 */
[----:B------:R-:W-:-:S02]  /*3ac60*/  PRMT R26, R26, 0x4210, R4 ;  /* 0x000042101a1a7816 */ /* 0x000fc40000000004 */
[----:B------:R-:W-:Y:S01]  /*3ac70*/  PRMT R27, R27, 0x4210, R5 ;  /* 0x000042101b1b7816 */ /* 0x000fe20000000005 */
[----:B------:R-:W-:Y:S06]  /*3ac80*/  BAR.SYNC.DEFER_BLOCKING 0x0 ;  /* 0x0000000000007b1d */ /* 0x000fec0000010000 */
[----:B------:R-:W4:Y:S04]  /*3ac90*/  LDL.LU R10, [R1+0x204] ;  /* 0x00020400010a7983 */ /* 0x000f280000300800 */
[----:B0-----:R0:W-:Y:S04]  /*3aca0*/  STL.64 [R1+0xa0], R20 ;  /* 0x0000a01401007387 */ /* 0x0011e80000100a00 */
[----:B------:R-:W-:Y:S04]  /*3acb0*/  STL.64 [R1+0xa8], R22 ;  /* 0x0000a81601007387 */ /* 0x000fe80000100a00 */
[----:B------:R-:W3:Y:S04]  /*3acc0*/  LDL.LU R8, [R1+0x1c8] ;  /* 0x0001c80001087983 */ /* 0x000ee80000300800 */
[----:B------:R-:W3:Y:S01]  /*3acd0*/  LDL.LU R9, [R1+0x1b4] ;  /* 0x0001b40001097983 */ /* 0x000ee20000300800 */
[----:B0-----:R-:W-:-:S03]  /*3ace0*/  PRMT R20, R13, 0x5210, R0 ;  /* 0x000052100d147816 */ /* 0x001fc60000000000 */
[----:B------:R0:W-:Y:S01]  /*3acf0*/  STSM.16.M88.4 [R3], R24 ;  /* 0x0000001803007844 */ /* 0x0001e20000000200 */
[----:B------:R-:W-:-:S03]  /*3ad00*/  PRMT R21, R14, 0x5210, R2 ;  /* 0x000052100e157816 */ /* 0x000fc60000000002 */
[----:B0-----:R-:W3:Y:S04]  /*3ad10*/  LDL.LU R25, [R1+0x270] ;  /* 0x0002700001197983 */ /* 0x001ee80000300800 */
[----:B------:R-:W3:Y:S04]  /*3ad20*/  LDL.LU R26, [R1+0x26c] ;  /* 0x00026c00011a7983 */ /* 0x000ee80000300800 */
[----:B------:R-:W3:Y:S04]  /*3ad30*/  LDL.LU R27, [R1+0x260] ;  /* 0x00026000011b7983 */ /* 0x000ee80000300800 */
[----:B------:R-:W3:Y:S04]  /*3ad40*/  LDL.LU R0, [R1+0x208] ;  /* 0x0002080001007983 */ /* 0x000ee80000300800 */
[----:B------:R-:W3:Y:S04]  /*3ad50*/  LDL R11, [R1+0x11d8] ;  /* 0x0011d800010b7983 */ /* 0x000ee80000100800 */
[----:B------:R-:W3:Y:S04]  /*3ad60*/  LDL.LU R12, [R1+0xc8] ;  /* 0x0000c800010c7983 */ /* 0x000ee80000300800 */
[----:B------:R-:W3:Y:S04]  /*3ad70*/  LDL.LU R13, [R1+0xc4] ;  /* 0x0000c400010d7983 */ /* 0x000ee80000300800 */
[----:B------:R-:W3:Y:S01]  /*3ad80*/  LDL.LU R14, [R1+0xc0] ;  /* 0x0000c000010e7983 */ /* 0x000ee20000300800 */
[----:B--2---:R-:W-:-:S03]  /*3ad90*/  PRMT R23, R18, 0x5210, R5 ;  /* 0x0000521012177816 */ /* 0x004fc60000000005 */
[----:B------:R-:W2:Y:S01]  /*3ada0*/  LDL R18, [R1+0x7c0] ;  /* 0x0007c00001127983 */ /* 0x000ea20000100800 */
[----:B------:R-:W-:Y:S02]  /*3adb0*/  PRMT R22, R19, 0x5210, R4 ;  /* 0x0000521013167816 */ /* 0x000fe40000000004 */
[----:B------:R-:W2:Y:S08]  /*3adc0*/  LDC R19, c[0x0][0x3b4] ;  /* 0x0000ed00ff137b82 */ /* 0x000eb00000000800 */
[----:B------:R-:W-:Y:S06]  /*3add0*/  BAR.SYNC.DEFER_BLOCKING 0x0 ;  /* 0x0000000000007b1d */ /* 0x000fec0000010000 */
[----:B------:R-:W0:Y:S02]  /*3ade0*/  LDS.128 R4, [R15] ;  /* 0x000000000f047984 */ /* 0x000e240000000c00 */
[----:B------:R-:W-:Y:S06]  /*3adf0*/  BAR.SYNC.DEFER_BLOCKING 0x0 ;  /* 0x0000000000007b1d */ /* 0x000fec0000010000 */
[----:B------:R-:W-:Y:S04]  /*3ae00*/  STSM.16.M88.4 [R3], R20 ;  /* 0x0000001403007844 */ /* 0x000fe80000000200 */
[----:B0-----:R-:W-:Y:S04]  /*3ae10*/  STL [R1+0x1310], R6 ;  /* 0x0013100601007387 */ /* 0x001fe80000100800 */
[----:B------:R-:W-:Y:S01]  /*3ae20*/  STL [R1+0x130c], R7 ;  /* 0x00130c0701007387 */ /* 0x000fe20000100800 */
[----:B------:R-:W-:Y:S06]  /*3ae30*/  BAR.SYNC.DEFER_BLOCKING 0x0 ;  /* 0x0000000000007b1d */ /* 0x000fec0000010000 */
[----:B--2---:R-:W-:Y:S04]  /*3ae40*/  STL.64 [R1+0x1348], R18 ;  /* 0x0013481201007387 */ /* 0x004fe80000100a00 */
[----:B------:R-:W-:Y:S04]  /*3ae50*/  STL.64 [R1+0x1340], R16 ;  /* 0x0013401001007387 */ /* 0x000fe80000100a00 */
[----:B------:R-:W0:Y:S04]  /*3ae60*/  LDS.128 R16, [R15] ;  /* 0x000000000f107984 */ /* 0x000e280000000c00 */
[----:B0-----:R-:W-:Y:S01]  /*3ae70*/  STL [R1+0xb4], R17 ;  /* 0x0000b41101007387 */ /* 0x001fe20000100800 */
[----:B------:R-:W-:-:S03]  /*3ae80*/  IMAD.MOV.U32 R7, RZ, RZ, R18 ;  /* 0x000000ffff077224 */ /* 0x000fc600078e0012 */
[----:B------:R0:W-:Y:S04]  /*3ae90*/  STL [R1+0xbc], R19 ;  /* 0x0000bc1301007387 */ /* 0x0001e80000100800 */
[----:B0-----:R-:W2:Y:S01]  /*3aea0*/  LDL.LU.64 R18, [R1+0x1348] ;  /* 0x0013480001127983 */ /* 0x001ea20000300a00 */
[----:B---3--:R-:W-:Y:S02]  /*3aeb0*/  LOP3.LUT R24, R25, 0xffff, RZ, 0xc0, !PT ;  /* 0x0000ffff19187812 */ /* 0x008fe400078ec0ff */
[----:B------:R-:W-:Y:S02]  /*3aec0*/  LOP3.LUT R25, R26, 0xffff, RZ, 0xc0, !PT ;  /* 0x0000ffff1a197812 */ /* 0x000fe400078ec0ff */
[----:B------:R-:W-:Y:S02]  /*3aed0*/  LOP3.LUT R27, R27, 0xffff, RZ, 0xc0, !PT ;  /* 0x0000ffff1b1b7812 */ /* 0x000fe400078ec0ff */
[----:B------:R-:W-:-:S02]  /*3aee0*/  LOP3.LUT R28, R28, 0xffff, RZ, 0xc0, !PT ;  /* 0x0000ffff1c1c7812 */ /* 0x000fc400078ec0ff */
[----:B------:R-:W-:Y:S02]  /*3aef0*/  PRMT R20, R0, 0x4210, R24 ;  /* 0x0000421000147816 */ /* 0x000fe40000000018 */
[----:B----4-:R-:W-:Y:S02]  /*3af00*/  PRMT R21, R10, 0x4210, R25 ;  /* 0x000042100a157816 */ /* 0x010fe40000000019 */
[----:B------:R-:W-:Y:S02]  /*3af10*/  PRMT R22, R8, 0x4210, R27 ;  /* 0x0000421008167816 */ /* 0x000fe4000000001b */
[----:B------:R-:W-:Y:S01]  /*3af20*/  PRMT R23, R9, 0x4210, R28 ;  /* 0x0000421009177816 */ /* 0x000fe2000000001c */
[----:B------:R-:W-:Y:S06]  /*3af30*/  BAR.SYNC.DEFER_BLOCKING 0x0 ;  /* 0x0000000000007b1d */ /* 0x000fec0000010000 */
[----:B------:R0:W-:Y:S02]  /*3af40*/  STSM.16.M88.4 [R3], R20 ;  /* 0x0000001403007844 */ /* 0x0001e40000000200 */
[----:B0-----:R-:W-:-:S02]  /*3af50*/  PRMT R20, R12, 0x5210, R24 ;  /* 0x000052100c147816 */ /* 0x001fc40000000018 */
[----:B------:R-:W-:Y:S02]  /*3af60*/  PRMT R21, R13, 0x5210, R25 ;  /* 0x000052100d157816 */ /* 0x000fe40000000019 */
[----:B------:R-:W-:Y:S01]  /*3af70*/  PRMT R22, R14, 0x5210, R27 ;  /* 0x000052100e167816 */ /* 0x000fe2000000001b */
[----:B------:R-:W-:Y:S01]  /*3af80*/  BAR.SYNC.DEFER_BLOCKING 0x0 ;  /* 0x0000000000007b1d */ /* 0x000fe20000010000 */
[----:B------:R-:W-:Y:S01]  /*3af90*/  IMAD.MOV.U32 R6, RZ, RZ, R16 ;  /* 0x000000ffff067224 */ /* 0x000fe200078e0010 */
[----:B------:R-:W-:Y:S01]  /*3afa0*/  PRMT R23, R29, 0x5210, R28 ;  /* 0x000052101d177816 */ /* 0x000fe2000000001c */
[----:B------:R-:W-:-:S05]  /*3afb0*/  IMAD R26, R11, UR4, RZ ;  /* 0x000000040b1a7c24 */ /* 0x000fca000f8e02ff */
[----:B------:R-:W0:Y:S01]  /*3afc0*/  LDC R27, c[0x0][0x3b4] ;  /* 0x0000ed00ff1b7b82 */ /* 0x000e220000000800 */
[----:B------:R-:W-:Y:S01]  /*3afd0*/  ISETP.GE.AND P3, PT, R11, UR14, PT ;  /* 0x0000000e0b007c0c */ /* 0x000fe2000bf66270 */
[----:B------:R-:W3:Y:S01]  /*3afe0*/  LDL.LU.64 R16, [R1+0x1340] ;  /* 0x0013400001107983 */ /* 0x000ee20000300a00 */
[----:B------:R-:W1:Y:S03]  /*3aff0*/  LDCU.64 UR4, c[0x0][0x398] ;  /* 0x00007300ff0477ac */ /* 0x000e660008000a00 */
[----:B------:R-:W1:Y:S04]  /*3b000*/  LDL R10, [R1+0x12e8] ;  /* 0x0012e800010a7983 */ /* 0x000e680000100800 */
[----:B------:R-:W4:Y:S01]  /*3b010*/  LDS.128 R12, [R15] ;  /* 0x000000000f0c7984 */ /* 0x000f220000000c00 */
[----:B------:R-:W0:Y:S08]  /*3b020*/  LDC R28, c[0x0][0x3b4] ;  /* 0x0000ed00ff1c7b82 */ /* 0x000e300000000800 */
[----:B------:R-:W-:Y:S06]  /*3b030*/  BAR.SYNC.DEFER_BLOCKING 0x0 ;  /* 0x0000000000007b1d */ /* 0x000fec0000010000 */
[----:B----4-:R-:W-:Y:S04]  /*3b040*/  STL.64 [R1+0xc0], R12 ;  /* 0x0000c00c01007387 */ /* 0x010fe80000100a00 */
[----:B------:R4:W-:Y:S04]  /*3b050*/  STL.64 [R1+0xc8], R14 ;  /* 0x0000c80e01007387 */ /* 0x0009e80000100a00 */
[----:B----4-:R-:W4:Y:S04]  /*3b060*/  LDL.LU R14, [R1+0x1338] ;  /* 0x00133800010e7983 */ /* 0x010f280000300800 */
[----:B------:R-:W4:Y:S04]  /*3b070*/  LDL.LU.64 R12, [R1+0x1330] ;  /* 0x00133000010c7983 */ /* 0x000f280000300a00 */
[----:B------:R-:W4:Y:S04]  /*3b080*/  LDL R15, [R1+0x12e4] ;  /* 0x0012e400010f7983 */ /* 0x000f280000100800 */
[----:B------:R2:W-:Y:S02]  /*3b090*/  STSM.16.M88.4 [R3], R20 ;  /* 0x0000001403007844 */ /* 0x0005e40000000200 */
[----:B--2---:R-:W-:-:S02]  /*3b0a0*/  IMAD R20, R19, 0x40, R26 ;  /* 0x0000004013147824 */ /* 0x004fc400078e021a */
[----:B------:R-:W2:Y:S01]  /*3b0b0*/  LDL R19, [R1+0x12e0] ;  /* 0x0012e00001137983 */ /* 0x000ea20000100800 */
[----:B------:R-:W-:Y:S01]  /*3b0c0*/  BAR.SYNC.DEFER_BLOCKING 0x0 ;  /* 0x0000000000007b1d */ /* 0x000fe20000010000 */
[----:B------:R-:W-:Y:S01]  /*3b0d0*/  IADD3 R0, P1, PT, R26, UR6, RZ ;  /* 0x000000061a007c10 */ /* 0x000fe2000ff3e0ff */
[C---:B------:R-:W-:Y:S01]  /*3b0e0*/  IMAD R9, R18.reuse, UR8, RZ ;  /* 0x0000000812097c24 */ /* 0x040fe2000f8e02ff */
[----:B------:R-:W-:Y:S02]  /*3b0f0*/  ISETP.LT.AND P3, PT, R18, UR27, !P3 ;  /* 0x0000001b12007c0c */ /* 0x000fe4000df61270 */
[----:B------:R-:W-:Y:S01]  /*3b100*/  LEA.HI.X.SX32 R2, R26, UR7, 0x1, P1 ;  /* 0x000000071a027c11 */ /* 0x000fe200088f0eff */
[----:B------:R-:W4:Y:S01]  /*3b110*/  LDCU.64 UR8, c[0x0][0x398] ;  /* 0x00007300ff0877ac */ /* 0x000f220008000a00 */
[----:B------:R-:W-:Y:S02]  /*3b120*/  SHF.R.S32.HI R8, RZ, 0x1f, R9 ;  /* 0x0000001fff087819 */ /* 0x000fe40000011409 */
[----:B------:R-:W-:Y:S01]  /*3b130*/  IADD3 R24, P1, PT, R9, R0, RZ ;  /* 0x0000000009187210 */ /* 0x000fe20007f3e0ff */
[----:B------:R-:W2:Y:S04]  /*3b140*/  LDCU.64 UR6, c[0x0][0x398] ;  /* 0x00007300ff0677ac */ /* 0x000ea80008000a00 */
[----:B------:R-:W-:Y:S01]  /*3b150*/  IMAD.X R25, R8, 0x1, R2, P1 ;  /* 0x0000000108197824 */ /* 0x000fe200008e0602 */
[----:B------:R-:W-:Y:S01]  /*3b160*/  ISETP.GE.AND P1, PT, R18, UR15, PT ;  /* 0x0000000f12007c0c */ /* 0x000fe2000bf26270 */
[----:B------:R-:W0:Y:S01]  /*3b170*/  LDCU.64 UR14, c[0x0][0x390] ;  /* 0x00007200ff0e77ac */ /* 0x000e220008000a00 */
[----:B------:R-:W-:-:S04]  /*3b180*/  IADD3 R22, P4, PT, R20, UR10, RZ ;  /* 0x0000000a14167c10 */ /* 0x000fc8000ff9e0ff */
[----:B------:R-:W-:Y:S02]  /*3b190*/  IADD3 R26, P6, PT, R9, R22, RZ ;  /* 0x00000016091a7210 */ /* 0x000fe40007fde0ff */
[----:B---3--:R-:W-:-:S05]  /*3b1a0*/  PRMT R3, R16, 0x7770, RZ ;  /* 0x0000777010037816 */ /* 0x008fca00000000ff */
[----:B------:R0:W-:Y:S01]  /*3b1b0*/  @P3 STG.E.U8 desc[UR40][R24.64], R3 ;  /* 0x0000000318003986 */ /* 0x0001e2000c101128 */
[----:B-1----:R-:W-:Y:S01]  /*3b1c0*/  ISETP.LT.AND P3, PT, R10, UR4, !P1 ;  /* 0x000000040a007c0c */ /* 0x002fe2000cf61270 */
[----:B------:R-:W1:Y:S01]  /*3b1d0*/  LDCU UR4, c[0x0][0x3b8] ;  /* 0x00007700ff0477ac */ /* 0x000e620008000800 */
[----:B0-----:R-:W-:Y:S01]  /*3b1e0*/  IMAD R3, R27, 0x40, R20 ;  /* 0x000000401b037824 */ /* 0x001fe200078e0214 */
[----:B------:R-:W-:Y:S01]  /*3b1f0*/  LEA.HI.X.SX32 R20, R20, UR11, 0x1, P4 ;  /* 0x0000000b14147c11 */ /* 0x000fe2000a0f0eff */
[----:B------:R-:W0:Y:S03]  /*3b200*/  LDCU.64 UR10, c[0x0][0x398] ;  /* 0x00007300ff0a77ac */ /* 0x000e260008000a00 */
[C---:B------:R-:W-:Y:S01]  /*3b210*/  IADD3 R21, P5, PT, R3.reuse, UR12, RZ ;  /* 0x0000000c03157c10 */ /* 0x040fe2000ffbe0ff */
[----:B------:R-:W-:Y:S02]  /*3b220*/  IMAD R25, R28, 0x40, R3 ;  /* 0x000000401c197824 */ /* 0x000fe400078e0203 */
[----:B------:R-:W-:Y:S01]  /*3b230*/  IMAD.X R27, R8, 0x1, R20, P6 ;  /* 0x00000001081b7824 */ /* 0x000fe200030e0614 */
[----:B------:R-:W-:Y:S01]  /*3b240*/  LEA.HI.X.SX32 R24, R3, UR13, 0x1, P5 ;  /* 0x0000000d03187c11 */ /* 0x000fe2000a8f0eff */
[----:B------:R-:W3:Y:S01]  /*3b250*/  LDCU.64 UR12, c[0x0][0x398] ;  /* 0x00007300ff0c77ac */ /* 0x000ee20008000a00 */
[----:B------:R-:W-:-:S02]  /*3b260*/  PRMT R3, R16, 0x7771, RZ ;  /* 0x0000777110037816 */ /* 0x000fc400000000ff */
[----:B------:R-:W-:-:S03]  /*3b270*/  IADD3 R28, P5, PT, R9, R21, RZ ;  /* 0x00000015091c7210 */ /* 0x000fc60007fbe0ff */
[----:B------:R0:W-:Y:S01]  /*3b280*/  @P3 STG.E.U8 desc[UR40][R26.64], R3 ;  /* 0x000000031a003986 */ /* 0x0001e2000c101128 */
[C---:B------:R-:W-:Y:S01]  /*3b290*/  IADD3 R23, P3, PT, R25.reuse, UR14, RZ ;  /* 0x0000000e19177c10 */ /* 0x040fe2000ff7e0ff */
[----:B------:R-:W-:Y:S01]  /*3b2a0*/  IMAD.X R29, R8, 0x1, R24, P5 ;  /* 0x00000001081d7824 */ /* 0x000fe200028e0618 */
[----:B0-----:R-:W-:Y:S02]  /*3b2b0*/  PRMT R27, R16, 0x7772, RZ ;  /* 0x00007772101b7816 */ /* 0x001fe400000000ff */
[----:B------:R-:W-:Y:S01]  /*3b2c0*/  LEA.HI.X.SX32 R3, R25, UR15, 0x1, P3 ;  /* 0x0000000f19037c11 */ /* 0x000fe200098f0eff */
[----:B------:R-:W-:Y:S01]  /*3b2d0*/  VIADD R25, R9, UR16 ;  /* 0x0000001009197c36 */ /* 0x000fe20008000000 */
[----:B------:R-:W0:Y:S04]  /*3b2e0*/  LDCU.64 UR14, c[0x0][0x398] ;  /* 0x00007300ff0e77ac */ /* 0x000e280008000a00 */
[----:B------:R-:W-:-:S02]  /*3b2f0*/  IADD3 R26, P5, PT, R25, R0, RZ ;  /* 0x00000000191a7210 */ /* 0x000fc40007fbe0ff */
[----:B---3--:R-:W-:Y:S01]  /*3b300*/  ISETP.LT.AND P6, PT, R10, UR12, !P2 ;  /* 0x0000000c0a007c0c */ /* 0x008fe2000d7c1270 */
[----:B------:R-:W3:Y:S01]  /*3b310*/  LDCU UR12, c[0x0][0x398] ;  /* 0x00007300ff0c77ac */ /* 0x000ee20008000800 */
[----:B----4-:R-:W-:Y:S01]  /*3b320*/  ISETP.LT.AND P4, PT, R15, UR8, !P1 ;  /* 0x000000080f007c0c */ /* 0x010fe2000cf81270 */
[----:B------:R-:W4:-:S12]  /*3b330*/  LDCU UR8, c[0x0][0x39c] ;  /* 0x00007380ff0877ac */ /* 0x000f180008000800 */
[----:B------:R0:W-:Y:S01]  /*3b340*/  @P4 STG.E.U8 desc[UR40][R28.64], R27 ;  /* 0x0000001b1c004986 */ /* 0x0001e2000c101128 */
[----:B------:R-:W-:Y:S01]  /*3b350*/  ISETP.LT.AND P4, PT, R11, UR10, !P2 ;  /* 0x0000000a0b007c0c */ /* 0x000fe2000d781270 */
[----:B------:R-:W1:Y:S01]  /*3b360*/  LDCU UR10, c[0x0][0x398] ;  /* 0x00007300ff0a77ac */ /* 0x000e620008000800 */
[----:B0-----:R-:W-:Y:S01]  /*3b370*/  IADD3 R28, P3, PT, R9, R23, RZ ;  /* 0x00000017091c7210 */ /* 0x001fe20007f7e0ff */
[----:B------:R-:W-:Y:S01]  /*3b380*/  VIADD R27, R18, 0x2 ;  /* 0x00000002121b7836 */ /* 0x000fe20000000000 */
[----:B------:R-:W-:-:S03]  /*3b390*/  SHF.R.S32.HI R9, RZ, 0x1f, R25 ;  /* 0x0000001fff097819 */ /* 0x000fc60000011419 */
[----:B------:R-:W-:Y:S01]  /*3b3a0*/  IMAD.X R29, R8, 0x1, R3, P3 ;  /* 0x00000001081d7824 */ /* 0x000fe200018e0603 */
[----:B------:R-:W-:Y:S01]  /*3b3b0*/  ISETP.GE.AND P3, PT, R27, UR17, PT ;  /* 0x000000111b007c0c */ /* 0x000fe2000bf66270 */
[----:B------:R-:W-:Y:S01]  /*3b3c0*/  IMAD.X R27, R9, 0x1, R2, P5 ;  /* 0x00000001091b7824 */ /* 0x000fe200028e0602 */
[----:B------:R-:W-:Y:S01]  /*3b3d0*/  PRMT R8, R16, 0x7773, RZ ;  /* 0x0000777310087816 */ /* 0x000fe200000000ff */
[----:B------:R-:W0:Y:S01]  /*3b3e0*/  LDCU.64 UR16, c[0x0][0x398] ;  /* 0x00007300ff1077ac */ /* 0x000e220008000a00 */
[----:B------:R-:W-:Y:S02]  /*3b3f0*/  PRMT R16, R12, 0x7770, RZ ;  /* 0x000077700c107816 */ /* 0x000fe400000000ff */
[----:B--2---:R-:W-:Y:S01]  /*3b400*/  ISETP.LT.AND P1, PT, R19, UR6, !P1 ;  /* 0x0000000613007c0c */ /* 0x004fe2000cf21270 */
[----:B------:R-:W2:-:S12]  /*3b410*/  LDCU UR6, c[0x0][0x39c] ;  /* 0x00007380ff0677ac */ /* 0x000e980008000800 */
[----:B------:R-:W-:Y:S04]  /*3b420*/  @P1 STG.E.U8 desc[UR40][R28.64], R8 ;  /* 0x000000081c001986 */ /* 0x000fe8000c101128 */
[----:B------:R0:W-:Y:S01]  /*3b430*/  @P4 STG.E.U8 desc[UR40][R26.64], R16 ;  /* 0x000000101a004986 */ /* 0x0001e2000c101128 */
[----:B------:R-:W-:Y:S01]  /*3b440*/  ISETP.LT.AND P4, PT, R15, UR14, !P2 ;  /* 0x0000000e0f007c0c */ /* 0x000fe2000d781270 */
[----:B------:R-:W1:Y:S01]  /*3b450*/  LDCU UR14, c[0x0][0x398] ;  /* 0x00007300ff0e77ac */ /* 0x000e620008000800 */
[----:B------:R-:W-:Y:S02]  /*3b460*/  ISETP.LT.AND P2, PT, R19, UR22, !P2 ;  /* 0x0000001613007c0c */ /* 0x000fe4000d741270 */
[----:B0-----:R-:W-:Y:S02]  /*3b470*/  IADD3 R26, P1, PT, R25, R22, RZ ;  /* 0x00000016191a7210 */ /* 0x001fe40007f3e0ff */
[----:B------:R-:W-:-:S03]  /*3b480*/  PRMT R29, R12, 0x7771, RZ ;  /* 0x000077710c1d7816 */ /* 0x000fc600000000ff */
[----:B------:R-:W-:Y:S01]  /*3b490*/  IMAD.X R27, R9, 0x1, R20, P1 ;  /* 0x00000001091b7824 */ /* 0x000fe200008e0614 */
[----:B------:R-:W-:Y:S01]  /*3b4a0*/  IADD3 R28, P5, PT, R25, R21, RZ ;  /* 0x00000015191c7210 */ /* 0x000fe20007fbe0ff */
[----:B------:R-:W-:-:S03]  /*3b4b0*/  VIADD R16, R18, 0x3 ;  /* 0x0000000312107836 */ /* 0x000fc60000000000 */
[----:B------:R0:W-:Y:S01]  /*3b4c0*/  @P6 STG.E.U8 desc[UR40][R26.64], R29 ;  /* 0x0000001d1a006986 */ /* 0x0001e2000c101128 */
[----:B------:R-:W-:Y:S02]  /*3b4d0*/  PRMT R8, R12, 0x7772, RZ ;  /* 0x000077720c087816 */ /* 0x000fe400000000ff */
[----:B----4-:R-:W-:Y:S01]  /*3b4e0*/  ISETP.GE.AND P1, PT, R16, UR8, PT ;  /* 0x0000000810007c0c */ /* 0x010fe2000bf26270 */
[C---:B-1----:R-:W-:Y:S01]  /*3b4f0*/  VIADD R16, R25.reuse, UR4 ;  /* 0x0000000419107c36 */ /* 0x042fe20008000000 */
[----:B------:R-:W-:Y:S01]  /*3b500*/  PRMT R12, R12, 0x7773, RZ ;  /* 0x000077730c0c7816 */ /* 0x000fe200000000ff */
[----:B------:R-:W1:Y:S01]  /*3b510*/  LDCU UR4, c[0x0][0x3b8] ;  /* 0x00007700ff0477ac */ /* 0x000e620008000800 */
[----:B------:R-:W4:Y:S01]  /*3b520*/  LDCU UR8, c[0x0][0x398] ;  /* 0x00007300ff0877ac */ /* 0x000f220008000800 */
[----:B0-----:R-:W-:Y:S01]  /*3b530*/  IADD3 R26, P6, PT, R25, R23, RZ ;  /* 0x00000017191a7210 */ /* 0x001fe20007fde0ff */
[----:B------:R-:W-:Y:S01]  /*3b540*/  IMAD.X R29, R9, 0x1, R24, P5 ;  /* 0x00000001091d7824 */ /* 0x000fe200028e0618 */
[----:B------:R-:W-:-:S03]  /*3b550*/  ISETP.LT.AND P5, PT, R11, UR20, !P3 ;  /* 0x000000140b007c0c */ /* 0x000fc6000dfa1270 */
[----:B------:R-:W-:Y:S01]  /*3b560*/  IMAD.X R27, R9, 0x1, R3, P6 ;  /* 0x00000001091b7824 */ /* 0x000fe200030e0603 */
[----:B------:R0:W-:Y:S01]  /*3b570*/  @P4 STG.E.U8 desc[UR40][R28.64], R8 ;  /* 0x000000081c004986 */ /* 0x0001e2000c101128 */
[----:B------:R-:W-:Y:S02]  /*3b580*/  SHF.R.S32.HI R25, RZ, 0x1f, R16 ;  /* 0x0000001fff197819 */ /* 0x000fe40000011410 */
[----:B------:R-:W-:Y:S01]  /*3b590*/  ISETP.LT.AND P6, PT, R10, UR18, !P3 ;  /* 0x000000120a007c0c */ /* 0x000fe2000dfc1270 */
[----:B------:R1:W-:Y:S01]  /*3b5a0*/  @P2 STG.E.U8 desc[UR40][R26.64], R12 ;  /* 0x0000000c1a002986 */ /* 0x0003e2000c101128 */
[C---:B0-----:R-:W-:Y:S02]  /*3b5b0*/  IADD3 R8, P4, PT, R16.reuse, R0, RZ ;  /* 0x0000000010087210 */ /* 0x041fe40007f9e0ff */
[----:B------:R-:W-:Y:S01]  /*3b5c0*/  IADD3 R28, P2, PT, R16, R22, RZ ;  /* 0x00000016101c7210 */ /* 0x000fe20007f5e0ff */
[----:B-1----:R-:W-:Y:S01]  /*3b5d0*/  VIADD R12, R18, 0x4 ;  /* 0x00000004120c7836 */ /* 0x002fe20000000000 */
[----:B------:R-:W-:Y:S01]  /*3b5e0*/  PRMT R26, R17, 0x7770, RZ ;  /* 0x00007770111a7816 */ /* 0x000fe200000000ff */
[----:B------:R-:W-:Y:S01]  /*3b5f0*/  IMAD.X R9, R25, 0x1, R2, P4 ;  /* 0x0000000119097824 */ /* 0x000fe200020e0602 */
[----:B------:R-:W-:Y:S01]  /*3b600*/  ISETP.LT.AND P4, PT, R15, UR16, !P3 ;  /* 0x000000100f007c0c */ /* 0x000fe2000df81270 */
[----:B------:R-:W-:Y:S01]  /*3b610*/  IMAD.X R29, R25, 0x1, R20, P2 ;  /* 0x00000001191d7824 */ /* 0x000fe200010e0614 */
[----:B--2---:R-:W-:Y:S01]  /*3b620*/  ISETP.GE.AND P2, PT, R12, UR6, PT ;  /* 0x000000060c007c0c */ /* 0x004fe2000bf46270 */
[----:B------:R-:W0:Y:S01]  /*3b630*/  LDCU UR6, c[0x0][0x3b8] ;  /* 0x00007700ff0677ac */ /* 0x000e220008000800 */
[----:B------:R1:W-:Y:S01]  /*3b640*/  @P5 STG.E.U8 desc[UR40][R8.64], R26 ;  /* 0x0000001a08005986 */ /* 0x0003e2000c101128 */
[----:B------:R-:W-:Y:S01]  /*3b650*/  PRMT R12, R17, 0x7771, RZ ;  /* 0x00007771110c7816 */ /* 0x000fe200000000ff */
[----:B------:R-:W2:Y:S04]  /*3b660*/  LDCU UR16, c[0x0][0x398] ;  /* 0x00007300ff1077ac */ /* 0x000ea80008000800 */
[----:B------:R0:W-:Y:S01]  /*3b670*/  @P6 STG.E.U8 desc[UR40][R28.64], R12 ;  /* 0x0000000c1c006986 */ /* 0x0001e2000c101128 */
[----:B-1----:R-:W-:-:S03]  /*3b680*/  IADD3 R26, P5, PT, R16, R21, RZ ;  /* 0x00000015101a7210 */ /* 0x002fc60007fbe0ff */
[----:B------:R-:W2:Y:S01]  /*3b690*/  LDL.LU.64 R8, [R1+0x1328] ;  /* 0x0013280001087983 */ /* 0x000ea20000300a00 */
[----:B------:R-:W-:Y:S01]  /*3b6a0*/  ISETP.LT.AND P3, PT, R19, UR24, !P3 ;  /* 0x0000001813007c0c */ /* 0x000fe2000df61270 */
[----:B------:R-:W-:Y:S01]  /*3b6b0*/  IMAD.X R27, R25, 0x1, R24, P5 ;  /* 0x00000001191b7824 */ /* 0x000fe200028e0618 */
[----:B0-----:R-:W-:Y:S01]  /*3b6c0*/  PRMT R29, R17, 0x7772, RZ ;  /* 0x00007772111d7816 */ /* 0x001fe200000000ff */
[----:B------:R-:W-:Y:S01]  /*3b6d0*/  VIADD R12, R16, UR4 ;  /* 0x00000004100c7c36 */ /* 0x000fe20008000000 */
[----:B------:R-:W-:Y:S01]  /*3b6e0*/  ISETP.LT.AND P6, PT, R11, UR26, !P1 ;  /* 0x0000001a0b007c0c */ /* 0x000fe2000cfc1270 */
[----:B------:R-:W0:Y:S02]  /*3b6f0*/  LDCU UR4, c[0x0][0x39c] ;  /* 0x00007380ff0477ac */ /* 0x000e240008000800 */
[----:B------:R1:W-:Y:S01]  /*3b700*/  @P4 STG.E.U8 desc[UR40][R26.64], R29 ;  /* 0x0000001d1a004986 */ /* 0x0003e2000c101128 */
[----:B------:R-:W-:Y:S02]  /*3b710*/  PRMT R17, R17, 0x7773, RZ ;  /* 0x0000777311117816 */ /* 0x000fe400000000ff */
[----:B------:R-:W-:-:S02]  /*3b720*/  SHF.R.S32.HI R28, RZ, 0x1f, R12 ;  /* 0x0000001fff1c7819 */ /* 0x000fc4000001140c */
[----:B-1----:R-:W-:-:S05]  /*3b730*/  IADD3 R26, P4, PT, R16, R23, RZ ;  /* 0x00000017101a7210 */ /* 0x002fca0007f9e0ff */
[----:B------:R-:W-:Y:S01]  /*3b740*/  IMAD.X R27, R25, 0x1, R3, P4 ;  /* 0x00000001191b7824 */ /* 0x000fe200020e0603 */
[----:B------:R-:W-:Y:S02]  /*3b750*/  IADD3 R16, P4, PT, R12, R0, RZ ;  /* 0x000000000c107210 */ /* 0x000fe40007f9e0ff */
[----:B----4-:R-:W-:Y:S01]  /*3b760*/  ISETP.LT.AND P5, PT, R10, UR8, !P1 ;  /* 0x000000080a007c0c */ /* 0x010fe2000cfa1270 */
[----:B------:R-:W1:Y:S01]  /*3b770*/  LDCU UR8, c[0x0][0x398] ;  /* 0x00007300ff0877ac */ /* 0x000e620008000800 */
[----:B------:R4:W-:Y:S01]  /*3b780*/  @P3 STG.E.U8 desc[UR40][R26.64], R17 ;  /* 0x000000111a003986 */ /* 0x0009e2000c101128 */
[C---:B------:R-:W-:Y:S02]  /*3b790*/  PRMT R25, R13.reuse, 0x7770, RZ ;  /* 0x000077700d197816 */ /* 0x040fe400000000ff */
[----:B------:R-:W-:Y:S01]  /*3b7a0*/  PRMT R29, R13, 0x7771, RZ ;  /* 0x000077710d1d7816 */ /* 0x000fe200000000ff */
[----:B----4-:R-:W-:Y:S01]  /*3b7b0*/  IMAD.X R17, R28, 0x1, R2, P4 ;  /* 0x000000011c117824 */ /* 0x010fe200020e0602 */
[----:B------:R-:W-:-:S04]  /*3b7c0*/  IADD3 R26, P4, PT, R12, R22, RZ ;  /* 0x000000160c1a7210 */ /* 0x000fc80007f9e0ff */
[----:B------:R4:W-:Y:S01]  /*3b7d0*/  @P6 STG.E.U8 desc[UR40][R16.64], R25 ;  /* 0x0000001910006986 */ /* 0x0009e2000c101128 */
[----:B------:R-:W-:-:S05]  /*3b7e0*/  IMAD.X R27, R28, 0x1, R20, P4 ;  /* 0x000000011c1b7824 */ /* 0x000fca00020e0614 */
[----:B------:R0:W-:Y:S01]  /*3b7f0*/  @P5 STG.E.U8 desc[UR40][R26.64], R29 ;  /* 0x0000001d1a005986 */ /* 0x0001e2000c101128 */
[----:B----4-:R-:W-:-:S03]  /*3b800*/  VIADD R17, R18, 0x5 ;  /* 0x0000000512117836 */ /* 0x010fc60000000000 */
[----:B------:R-:W4:Y:S04]  /*3b810*/  LDL.LU R18, [R1+0x1324] ;  /* 0x0013240001127983 */ /* 0x000f280000300800 */
[----:B0-----:R-:W2:Y:S01]  /*3b820*/  LDL.LU R29, [R1+0x7c0] ;  /* 0x0007c000011d7983 */ /* 0x001ea20000300800 */
[----:B------:R-:W-:Y:S01]  /*3b830*/  ISETP.LT.AND P3, PT, R15, UR10, !P1 ;  /* 0x0000000a0f007c0c */ /* 0x000fe2000cf61270 */
[----:B------:R-:W0:Y:S01]  /*3b840*/  LDCU UR10, c[0x0][0x398] ;  /* 0x00007300ff0a77ac */ /* 0x000e220008000800 */
[----:B------:R-:W-:Y:S02]  /*3b850*/  IADD3 R16, P6, PT, R12, R21, RZ ;  /* 0x000000150c107210 */ /* 0x000fe40007fde0ff */
[----:B------:R-:W-:Y:S01]  /*3b860*/  ISETP.GE.AND P4, PT, R17, UR4, PT ;  /* 0x0000000411007c0c */ /* 0x000fe2000bf86270 */
[----:B------:R-:W0:Y:S01]  /*3b870*/  LDCU UR4, c[0x0][0x3b8] ;  /* 0x00007700ff0477ac */ /* 0x000e220008000800 */
[----:B------:R-:W-:Y:S01]  /*3b880*/  PRMT R25, R13, 0x7772, RZ ;  /* 0x000077720d197816 */ /* 0x000fe200000000ff */
[----:B------:R-:W-:Y:S01]  /*3b890*/  IMAD.X R17, R28, 0x1, R24, P6 ;  /* 0x000000011c117824 */ /* 0x000fe200030e0618 */
[----:B---3--:R-:W-:Y:S01]  /*3b8a0*/  ISETP.LT.AND P1, PT, R19, UR12, !P1 ;  /* 0x0000000c13007c0c */ /* 0x008fe2000cf21270 */
[----:B------:R-:W3:Y:S01]  /*3b8b0*/  LDCU UR12, c[0x0][0x398] ;  /* 0x00007300ff0c77ac */ /* 0x000ee20008000800 */
[----:B-1----:R-:W-:-:S03]  /*3b8c0*/  ISETP.LT.AND P6, PT, R11, UR8, !P2 ;  /* 0x000000080b007c0c */ /* 0x002fc6000d7c1270 */
[----:B------:R1:W-:Y:S01]  /*3b8d0*/  @P3 STG.E.U8 desc[UR40][R16.64], R25 ;  /* 0x0000001910003986 */ /* 0x0003e2000c101128 */
[----:B------:R-:W-:Y:S01]  /*3b8e0*/  PRMT R27, R13, 0x7773, RZ ;  /* 0x000077730d1b7816 */ /* 0x000fe200000000ff */
[----:B------:R-:W0:Y:S01]  /*3b8f0*/  LDCU UR8, c[0x0][0x398] ;  /* 0x00007300ff0877ac */ /* 0x000e220008000800 */
[C---:B-1----:R-:W-:Y:S01]  /*3b900*/  VIADD R25, R12.reuse, UR6 ;  /* 0x000000060c197c36 */ /* 0x042fe20008000000 */
[----:B------:R-:W-:Y:S01]  /*3b910*/  IADD3 R16, P3, PT, R12, R23, RZ ;  /* 0x000000170c107210 */ /* 0x000fe20007f7e0ff */
[----:B------:R-:W1:Y:S03]  /*3b920*/  LDCU UR6, c[0x0][0x39c] ;  /* 0x00007380ff0677ac */ /* 0x000e660008000800 */
[----:B------:R-:W-:Y:S02]  /*3b930*/  SHF.R.S32.HI R26, RZ, 0x1f, R25 ;  /* 0x0000001fff1a7819 */ /* 0x000fe40000011419 */
[----:B------:R-:W-:Y:S01]  /*3b940*/  IADD3 R12, P5, PT, R25, R0, RZ ;  /* 0x00000000190c7210 */ /* 0x000fe20007fbe0ff */
[----:B------:R-:W-:Y:S01]  /*3b950*/  IMAD.X R17, R28, 0x1, R3, P3 ;  /* 0x000000011c117824 */ /* 0x000fe200018e0603 */
[----:B0-----:R-:W-:Y:S01]  /*3b960*/  ISETP.LT.AND P3, PT, R10, UR10, !P2 ;  /* 0x0000000a0a007c0c */ /* 0x001fe2000d761270 */
[----:B------:R-:W0:Y:S02]  /*3b970*/  LDCU UR10, c[0x0][0x398] ;  /* 0x00007300ff0a77ac */ /* 0x000e240008000800 */
[----:B------:R-:W-:Y:S01]  /*3b980*/  IMAD.X R13, R26, 0x1, R2, P5 ;  /* 0x000000011a0d7824 */ /* 0x000fe200028e0602 */
[----:B------:R1:W-:Y:S01]  /*3b990*/  @P1 STG.E.U8 desc[UR40][R16.64], R27 ;  /* 0x0000001b10001986 */ /* 0x0003e2000c101128 */
[----:B---3--:R-:W-:Y:S01]  /*3b9a0*/  ISETP.LT.AND P1, PT, R15, UR12, !P2 ;  /* 0x0000000c0f007c0c */ /* 0x008fe2000d721270 */
[----:B------:R-:W3:Y:S01]  /*3b9b0*/  LDCU UR12, c[0x0][0x398] ;  /* 0x00007300ff0c77ac */ /* 0x000ee20008000800 */
[----:B-1----:R-:W-:-:S05]  /*3b9c0*/  IADD3 R16, P5, PT, R25, R22, RZ ;  /* 0x0000001619107210 */ /* 0x002fca0007fbe0ff */
[----:B------:R-:W-:Y:S01]  /*3b9d0*/  IMAD.X R17, R26, 0x1, R20, P5 ;  /* 0x000000011a117824 */ /* 0x000fe200028e0614 */
[----:B------:R-:W-:Y:S01]  /*3b9e0*/  ISETP.LT.AND P2, PT, R19, UR8, !P2 ;  /* 0x0000000813007c0c */ /* 0x000fe2000d741270 */
[----:B------:R-:W1:Y:S01]  /*3b9f0*/  LDCU UR8, c[0x0][0x39c] ;  /* 0x00007380ff0877ac */ /* 0x000e620008000800 */
[----:B----4-:R-:W-:-:S05]  /*3ba00*/  PRMT R28, R18, 0x7770, RZ ;  /* 0x00007770121c7816 */ /* 0x010fca00000000ff */
[----:B------:R2:W-:Y:S01]  /*3ba10*/  @P6 STG.E.U8 desc[UR40][R12.64], R28 ;  /* 0x0000001c0c006986 */ /* 0x0005e2000c101128 */
[C---:B------:R-:W-:Y:S01]  /*3ba20*/  PRMT R27, R18.reuse, 0x7771, RZ ;  /* 0x00007771121b7816 */ /* 0x040fe200000000ff */
[----:B--2---:R-:W-:Y:S01]  /*3ba30*/  VIADD R13, R29, 0x6 ;  /* 0x000000061d0d7836 */ /* 0x004fe20000000000 */
[----:B------:R-:W-:Y:S02]  /*3ba40*/  IADD3 R12, P6, PT, R25, R21, RZ ;  /* 0x00000015190c7210 */ /* 0x000fe40007fde0ff */
[----:B------:R-:W-:Y:S02]  /*3ba50*/  PRMT R28, R18, 0x7772, RZ ;  /* 0x00007772121c7816 */ /* 0x000fe400000000ff */
[----:B------:R-:W-:Y:S01]  /*3ba60*/  ISETP.GE.AND P5, PT, R13, UR6, PT ;  /* 0x000000060d007c0c */ /* 0x000fe2000bfa6270 */
[----:B------:R-:W-:Y:S01]  /*3ba70*/  IMAD.X R13, R26, 0x1, R24, P6 ;  /* 0x000000011a0d7824 */ /* 0x000fe200030e0618 */
[----:B------:R-:W-:Y:S01]  /*3ba80*/  @P3 STG.E.U8 desc[UR40][R16.64], R27 ;  /* 0x0000001b10003986 */ /* 0x000fe2000c101128 */
[----:B------:R-:W-:Y:S01]  /*3ba90*/  PRMT R18, R18, 0x7773, RZ ;  /* 0x0000777312127816 */ /* 0x000fe200000000ff */
[----:B------:R-:W2:Y:S02]  /*3baa0*/  LDCU UR6, c[0x0][0x3b8] ;  /* 0x00007700ff0677ac */ /* 0x000ea40008000800 */
[----:B------:R4:W-:Y:S01]  /*3bab0*/  @P1 STG.E.U8 desc[UR40][R12.64], R28 ;  /* 0x0000001c0c001986 */ /* 0x0009e2000c101128 */
[----:B0-----:R-:W-:Y:S01]  /*3bac0*/  ISETP.LT.AND P6, PT, R11, UR10, !P4 ;  /* 0x0000000a0b007c0c */ /* 0x001fe2000e7c1270 */
[----:B------:R-:W0:Y:S01]  /*3bad0*/  LDCU UR10, c[0x0][0x398] ;  /* 0x00007300ff0a77ac */ /* 0x000e220008000800 */
[C---:B----4-:R-:W-:Y:S01]  /*3bae0*/  IADD3 R12, P1, PT, R25.reuse, R23, RZ ;  /* 0x00000017190c7210 */ /* 0x050fe20007f3e0ff */
[----:B------:R-:W-:Y:S01]  /*3baf0*/  VIADD R25, R25, UR4 ;  /* 0x0000000419197c36 */ /* 0x000fe20008000000 */
[----:B------:R-:W4:Y:S03]  /*3bb00*/  LDCU UR4, c[0x0][0x398] ;  /* 0x00007300ff0477ac */ /* 0x000f260008000800 */
[----:B------:R-:W-:Y:S01]  /*3bb10*/  IMAD.X R13, R26, 0x1, R3, P1 ;  /* 0x000000011a0d7824 */ /* 0x000fe200008e0603 */
[----:B------:R-:W-:-:S02]  /*3bb20*/  SHF.R.S32.HI R28, RZ, 0x1f, R25 ;  /* 0x0000001fff1c7819 */ /* 0x000fc40000011419 */
[----:B------:R-:W-:Y:S02]  /*3bb30*/  IADD3 R26, P1, PT, R25, R0, RZ ;  /* 0x00000000191a7210 */ /* 0x000fe40007f3e0ff */
[----:B------:R0:W-:Y:S03]  /*3bb40*/  @P2 STG.E.U8 desc[UR40][R12.64], R18 ;  /* 0x000000120c002986 */ /* 0x0001e6000c101128 */
[----:B------:R-:W-:Y:S01]  /*3bb50*/  IMAD.X R27, R28, 0x1, R2, P1 ;  /* 0x000000011c1b7824 */ /* 0x000fe200008e0602 */
[----:B---3--:R-:W-:Y:S01]  /*3bb60*/  ISETP.LT.AND P2, PT, R10, UR12, !P4 ;  /* 0x0000000c0a007c0c */ /* 0x008fe2000e741270 */
[----:B------:R-:W3:Y:S01]  /*3bb70*/  LDCU UR12, c[0x0][0x398] ;  /* 0x00007300ff0c77ac */ /* 0x000ee20008000800 */
[----:B------:R-:W3:Y:S01]  /*3bb80*/  LDL.LU R10, [R1+0x1320] ;  /* 0x00132000010a7983 */ /* 0x000ee20000300800 */
[----:B------:R-:W-:Y:S02]  /*3bb90*/  ISETP.LT.AND P1, PT, R15, UR14, !P4 ;  /* 0x0000000e0f007c0c */ /* 0x000fe4000e721270 */
[----:B------:R-:W-:Y:S01]  /*3bba0*/  IADD3 R16, P3, PT, R25, R22, RZ ;  /* 0x0000001619107210 */ /* 0x000fe20007f7e0ff */
[----:B------:R-:W3:Y:S01]  /*3bbb0*/  LDL.LU R15, [R1+0x131c] ;  /* 0x00131c00010f7983 */ /* 0x000ee20000300800 */
[----:B0-----:R-:W-:Y:S01]  /*3bbc0*/  PRMT R12, R14, 0x7770, RZ ;  /* 0x000077700e0c7816 */ /* 0x001fe200000000ff */
[----:B------:R-:W-:Y:S01]  /*3bbd0*/  VIADD R13, R29, 0x7 ;  /* 0x000000071d0d7836 */ /* 0x000fe20000000000 */
[----:B----4-:R-:W-:Y:S01]  /*3bbe0*/  ISETP.LT.AND P4, PT, R19, UR4, !P4 ;  /* 0x0000000413007c0c */ /* 0x010fe2000e781270 */
[----:B------:R-:W-:Y:S01]  /*3bbf0*/  IMAD.X R17, R28, 0x1, R20, P3 ;  /* 0x000000011c117824 */ /* 0x000fe200018e0614 */
[----:B------:R-:W-:Y:S01]  /*3bc00*/  PRMT R18, R14, 0x7771, RZ ;  /* 0x000077710e127816 */ /* 0x000fe200000000ff */
[----:B------:R0:W-:Y:S01]  /*3bc10*/  @P6 STG.E.U8 desc[UR40][R26.64], R12 ;  /* 0x0000000c1a006986 */ /* 0x0001e2000c101128 */
[----:B------:R-:W4:Y:S01]  /*3bc20*/  LDCU UR4, c[0x0][0x3b8] ;  /* 0x00007700ff0477ac */ /* 0x000f220008000800 */
[----:B------:R-:W2:Y:S02]  /*3bc30*/  LDCU UR14, c[0x0][0x398] ;  /* 0x00007300ff0e77ac */ /* 0x000ea40008000800 */
[----:B0-----:R-:W3:Y:S04]  /*3bc40*/  LDL.LU R27, [R1+0x12e8] ;  /* 0x0012e800011b7983 */ /* 0x001ee80000300800 */
[----:B------:R-:W3:Y:S01]  /*3bc50*/  LDL.LU R19, [R1+0x1318] ;  /* 0x0013180001137983 */ /* 0x000ee20000300800 */
[----:B------:R-:W-:-:S02]  /*3bc60*/  IADD3 R12, P6, PT, R25, R21, RZ ;  /* 0x00000015190c7210 */ /* 0x000fc40007fde0ff */
[----:B-1----:R-:W-:Y:S02]  /*3bc70*/  ISETP.GE.AND P3, PT, R13, UR8, PT ;  /* 0x000000080d007c0c */ /* 0x002fe4000bf66270 */
[----:B------:R-:W-:Y:S01]  /*3bc80*/  PRMT R26, R14, 0x7772, RZ ;  /* 0x000077720e1a7816 */ /* 0x000fe200000000ff */
[----:B------:R-:W-:Y:S01]  /*3bc90*/  IMAD.X R13, R28, 0x1, R24, P6 ;  /* 0x000000011c0d7824 */ /* 0x000fe200030e0618 */
[----:B------:R2:W-:Y:S01]  /*3bca0*/  @P2 STG.E.U8 desc[UR40][R16.64], R18 ;  /* 0x0000001210002986 */ /* 0x0005e2000c101128 */
[----:B------:R-:W0:Y:S03]  /*3bcb0*/  LDCU UR8, c[0x0][0x398] ;  /* 0x00007300ff0877ac */ /* 0x000e260008000800 */
[----:B------:R1:W-:Y:S01]  /*3bcc0*/  @P1 STG.E.U8 desc[UR40][R12.64], R26 ;  /* 0x0000001a0c001986 */ /* 0x0003e2000c101128 */
[----:B------:R-:W-:Y:S01]  /*3bcd0*/  ISETP.LT.AND P1, PT, R11, UR10, !P5 ;  /* 0x0000000a0b007c0c */ /* 0x000fe2000ef21270 */
[----:B------:R-:W0:Y:S01]  /*3bce0*/  LDCU UR10, c[0x0][0x398] ;  /* 0x00007300ff0a77ac */ /* 0x000e220008000800 */
[C---:B--2---:R-:W-:Y:S01]  /*3bcf0*/  VIADD R18, R25.reuse, UR6 ;  /* 0x0000000619127c36 */ /* 0x044fe20008000000 */
[----:B------:R-:W-:Y:S01]  /*3bd00*/  IADD3 R16, P2, PT, R25, R23, RZ ;  /* 0x0000001719107210 */ /* 0x000fe20007f5e0ff */
[----:B------:R-:W2:Y:S03]  /*3bd10*/  LDCU UR6, c[0x0][0x39c] ;  /* 0x00007380ff0677ac */ /* 0x000ea60008000800 */
[----:B------:R-:W-:-:S02]  /*3bd20*/  SHF.R.S32.HI R25, RZ, 0x1f, R18 ;  /* 0x0000001fff197819 */ /* 0x000fc40000011412 */
[----:B-1----:R-:W-:Y:S01]  /*3bd30*/  IADD3 R12, P6, PT, R18, R0, RZ ;  /* 0x00000000120c7210 */ /* 0x002fe20007fde0ff */
[----:B------:R-:W-:Y:S01]  /*3bd40*/  IMAD.X R17, R28, 0x1, R3, P2 ;  /* 0x000000011c117824 */ /* 0x000fe200010e0603 */
[----:B------:R-:W-:Y:S01]  /*3bd50*/  PRMT R14, R14, 0x7773, RZ ;  /* 0x000077730e0e7816 */ /* 0x000fe200000000ff */
[----:B------:R-:W4:Y:S02]  /*3bd60*/  LDL.LU R28, [R1+0x12e0] ;  /* 0x0012e000011c7983 */ /* 0x000f240000300800 */
[----:B------:R-:W-:Y:S02]  /*3bd70*/  IMAD.X R13, R25, 0x1, R2, P6 ;  /* 0x00000001190d7824 */ /* 0x000fe400030e0602 */
[----:B------:R-:W-:Y:S01]  /*3bd80*/  @P4 STG.E.U8 desc[UR40][R16.64], R14 ;  /* 0x0000000e10004986 */ /* 0x000fe2000c101128 */
[----:B---3--:R-:W-:-:S05]  /*3bd90*/  PRMT R26, R19, 0x7770, RZ ;  /* 0x00007770131a7816 */ /* 0x008fca00000000ff */
[----:B------:R1:W-:Y:S04]  /*3bda0*/  @P1 STG.E.U8 desc[UR40][R12.64], R26 ;  /* 0x0000001a0c001986 */ /* 0x0003e8000c101128 */
[----:B-1----:R-:W3:Y:S01]  /*3bdb0*/  LDL.LU R26, [R1+0x12e4] ;  /* 0x0012e400011a7983 */ /* 0x002ee20000300800 */
[----:B0-----:R-:W-:Y:S01]  /*3bdc0*/  ISETP.LT.AND P6, PT, R27, UR8, !P5 ;  /* 0x000000081b007c0c */ /* 0x001fe2000efc1270 */
[----:B------:R-:W-:Y:S01]  /*3bdd0*/  VIADD R12, R29, 0x8 ;  /* 0x000000081d0c7836 */ /* 0x000fe20000000000 */
[----:B------:R-:W-:Y:S01]  /*3bde0*/  IADD3 R16, P1, PT, R18, R22, RZ ;  /* 0x0000001612107210 */ /* 0x000fe20007f3e0ff */
[----:B------:R-:W0:Y:S01]  /*3bdf0*/  LDCU UR8, c[0x0][0x39c] ;  /* 0x00007380ff0877ac */ /* 0x000e220008000800 */
[----:B------:R-:W-:Y:S02]  /*3be00*/  PRMT R13, R19, 0x7771, RZ ;  /* 0x00007771130d7816 */ /* 0x000fe400000000ff */
[----:B--2---:R-:W-:Y:S01]  /*3be10*/  ISETP.GE.AND P2, PT, R12, UR6, PT ;  /* 0x000000060c007c0c */ /* 0x004fe2000bf46270 */
[----:B------:R-:W-:Y:S01]  /*3be20*/  IMAD.X R17, R25, 0x1, R20, P1 ;  /* 0x0000000119117824 */ /* 0x000fe200008e0614 */
[----:B------:R-:W-:Y:S01]  /*3be30*/  IADD3 R12, P1, PT, R18, R21, RZ ;  /* 0x00000015120c7210 */ /* 0x000fe20007f3e0ff */
[----:B------:R-:W-:Y:S01]  /*3be40*/  VIADD R14, R29, 0x9 ;  /* 0x000000091d0e7836 */ /* 0x000fe20000000000 */
[----:B------:R-:W1:Y:S03]  /*3be50*/  LDCU UR6, c[0x0][0x3b8] ;  /* 0x00007700ff0677ac */ /* 0x000e660008000800 */
[----:B------:R2:W-:Y:S02]  /*3be60*/  @P6 STG.E.U8 desc[UR40][R16.64], R13 ;  /* 0x0000000d10006986 */ /* 0x0005e4000c101128 */
[----:B--2---:R-:W-:Y:S01]  /*3be70*/  IMAD.X R13, R25, 0x1, R24, P1 ;  /* 0x00000001190d7824 */ /* 0x004fe200008e0618 */
[----:B------:R-:W-:-:S02]  /*3be80*/  PRMT R16, R19, 0x7772, RZ ;  /* 0x0000777213107816 */ /* 0x000fc400000000ff */
[----:B0-----:R-:W-:Y:S01]  /*3be90*/  ISETP.GE.AND P1, PT, R14, UR8, PT ;  /* 0x000000080e007c0c */ /* 0x001fe2000bf26270 */
[----:B------:R-:W0:Y:S01]  /*3bea0*/  LDCU UR8, c[0x0][0x398] ;  /* 0x00007300ff0877ac */ /* 0x000e220008000800 */
[----:B------:R-:W-:Y:S02]  /*3beb0*/  PRMT R14, R19, 0x7773, RZ ;  /* 0x00007773130e7816 */ /* 0x000fe400000000ff */
[----:B---3--:R-:W-:Y:S01]  /*3bec0*/  ISETP.LT.AND P4, PT, R26, UR12, !P5 ;  /* 0x0000000c1a007c0c */ /* 0x008fe2000ef81270 */
[----:B------:R-:W2:Y:S01]  /*3bed0*/  LDCU UR12, c[0x0][0x398] ;  /* 0x00007300ff0c77ac */ /* 0x000ea20008000800 */
[----:B----4-:R-:W-:Y:S01]  /*3bee0*/  ISETP.LT.AND P5, PT, R28, UR10, !P5 ;  /* 0x0000000a1c007c0c */ /* 0x010fe2000efa1270 */
[----:B------:R-:W3:Y:S10]  /*3bef0*/  LDCU UR10, c[0x0][0x398] ;  /* 0x00007300ff0a77ac */ /* 0x000ef40008000800 */
[----:B------:R4:W-:Y:S01]  /*3bf00*/  @P4 STG.E.U8 desc[UR40][R12.64], R16 ;  /* 0x000000100c004986 */ /* 0x0009e2000c101128 */
[----:B------:R-:W-:Y:S01]  /*3bf10*/  ISETP.LT.AND P4, PT, R11, UR14, !P3 ;  /* 0x0000000e0b007c0c */ /* 0x000fe2000df81270 */
[----:B------:R-:W0:Y:S01]  /*3bf20*/  LDCU UR14, c[0x0][0x398] ;  /* 0x00007300ff0e77ac */ /* 0x000e220008000800 */
[C---:B----4-:R-:W-:Y:S01]  /*3bf30*/  IADD3 R12, P6, PT, R18.reuse, R23, RZ ;  /* 0x00000017120c7210 */ /* 0x050fe20007fde0ff */
[----:B------:R-:W-:Y:S01]  /*3bf40*/  VIADD R18, R18, UR4 ;  /* 0x0000000412127c36 */ /* 0x000fe20008000000 */
[----:B------:R-:W4:Y:S03]  /*3bf50*/  LDCU UR4, c[0x0][0x3b8] ;  /* 0x00007700ff0477ac */ /* 0x000f260008000800 */
[----:B------:R-:W-:Y:S01]  /*3bf60*/  IMAD.X R13, R25, 0x1, R3, P6 ;  /* 0x00000001190d7824 */ /* 0x000fe200030e0603 */
[----:B------:R-:W-:-:S02]  /*3bf70*/  SHF.R.S32.HI R19, RZ, 0x1f, R18 ;  /* 0x0000001fff137819 */ /* 0x000fc40000011412 */
[C---:B------:R-:W-:Y:S02]  /*3bf80*/  IADD3 R16, P6, PT, R18.reuse, R0, RZ ;  /* 0x0000000012107210 */ /* 0x040fe40007fde0ff */
[----:B------:R0:W-:Y:S01]  /*3bf90*/  @P5 STG.E.U8 desc[UR40][R12.64], R14 ;  /* 0x0000000e0c005986 */ /* 0x0001e2000c101128 */
[----:B--2---:R-:W-:Y:S01]  /*3bfa0*/  ISETP.LT.AND P5, PT, R27, UR12, !P3 ;  /* 0x0000000c1b007c0c */ /* 0x004fe2000dfa1270 */
[----:B------:R-:W2:Y:S01]  /*3bfb0*/  LDCU UR12, c[0x0][0x398] ;  /* 0x00007300ff0c77ac */ /* 0x000ea20008000800 */
[----:B------:R-:W-:Y:S01]  /*3bfc0*/  IMAD.X R17, R19, 0x1, R2, P6 ;  /* 0x0000000113117824 */ /* 0x000fe200030e0602 */
[C---:B------:R-:W-:Y:S02]  /*3bfd0*/  PRMT R25, R15.reuse, 0x7773, RZ ;  /* 0x000077730f197816 */ /* 0x040fe400000000ff */
[----:B0-----:R-:W-:Y:S02]  /*3bfe0*/  PRMT R13, R15, 0x7770, RZ ;  /* 0x000077700f0d7816 */ /* 0x001fe400000000ff */
[----:B------:R-:W-:-:S03]  /*3bff0*/  IADD3 R12, P6, PT, R18, R22, RZ ;  /* 0x00000016120c7210 */ /* 0x000fc60007fde0ff */
[----:B------:R0:W-:Y:S01]  /*3c000*/  @P4 STG.E.U8 desc[UR40][R16.64], R13 ;  /* 0x0000000d10004986 */ /* 0x0001e2000c101128 */
[----:B------:R-:W-:Y:S01]  /*3c010*/  ISETP.LT.AND P4, PT, R26, UR16, !P3 ;  /* 0x000000101a007c0c */ /* 0x000fe2000df81270 */
[----:B------:R-:W1:Y:S01]  /*3c020*/  LDCU UR16, c[0x0][0x398] ;  /* 0x00007300ff1077ac */ /* 0x000e620008000800 */
[----:B------:R-:W-:Y:S01]  /*3c030*/  ISETP.LT.AND P3, PT, R28, UR8, !P3 ;  /* 0x000000081c007c0c */ /* 0x000fe2000df61270 */
[----:B------:R-:W1:Y:S01]  /*3c040*/  LDCU UR8, c[0x0][0x39c] ;  /* 0x00007380ff0877ac */ /* 0x000e620008000800 */
[----:B0-----:R-:W-:Y:S01]  /*3c050*/  PRMT R17, R15, 0x7772, RZ ;  /* 0x000077720f117816 */ /* 0x001fe200000000ff */
[----:B------:R-:W-:Y:S01]  /*3c060*/  IMAD.X R13, R19, 0x1, R20, P6 ;  /* 0x00000001130d7824 */ /* 0x000fe200030e0614 */
[----:B------:R-:W-:Y:S02]  /*3c070*/  PRMT R15, R15, 0x7771, RZ ;  /* 0x000077710f0f7816 */ /* 0x000fe400000000ff */
[----:B------:R-:W-:-:S03]  /*3c080*/  IADD3 R14, P6, PT, R18, R21, RZ ;  /* 0x00000015120e7210 */ /* 0x000fc60007fde0ff */
[----:B------:R0:W-:Y:S02]  /*3c090*/  @P5 STG.E.U8 desc[UR40][R12.64], R15 ;  /* 0x0000000f0c005986 */ /* 0x0001e4000c101128 */
[----:B0-----:R-:W-:Y:S01]  /*3c0a0*/  IADD3 R12, P5, PT, R18, R23, RZ ;  /* 0x00000017120c7210 */ /* 0x001fe20007fbe0ff */
[----:B------:R-:W-:-:S04]  /*3c0b0*/  IMAD.X R15, R19, 0x1, R24, P6 ;  /* 0x00000001130f7824 */ /* 0x000fc800030e0618 */
[----:B------:R-:W-:Y:S01]  /*3c0c0*/  IMAD.X R13, R19, 0x1, R3, P5 ;  /* 0x00000001130d7824 */ /* 0x000fe200028e0603 */
[----:B------:R-:W-:Y:S04]  /*3c0d0*/  @P4 STG.E.U8 desc[UR40][R14.64], R17 ;  /* 0x000000110e004986 */ /* 0x000fe8000c101128 */
[----:B------:R0:W-:Y:S04]  /*3c0e0*/  @P3 STG.E.U8 desc[UR40][R12.64], R25 ;  /* 0x000000190c003986 */ /* 0x0001e8000c101128 */
[----:B0-----:R-:W4:Y:S01]  /*3c0f0*/  LDL.LU R25, [R1+0x20] ;  /* 0x0000200001197983 */ /* 0x001f220000300800 */
[----:B-1----:R-:W-:Y:S01]  /*3c100*/  VIADD R16, R18, UR6 ;  /* 0x0000000612107c36 */ /* 0x002fe20008000000 */
[----:B---3--:R-:W-:Y:S01]  /*3c110*/  ISETP.LT.AND P6, PT, R11, UR10, !P2 ;  /* 0x0000000a0b007c0c */ /* 0x008fe2000d7c1270 */
[----:B------:R-:W0:Y:S03]  /*3c120*/  LDCU UR6, c[0x0][0x398] ;  /* 0x00007300ff0677ac */ /* 0x000e260008000800 */
[----:B------:R-:W-:Y:S01]  /*3c130*/  SHF.R.S32.HI R17, RZ, 0x1f, R16 ;  /* 0x0000001fff117819 */ /* 0x000fe20000011410 */
[----:B------:R-:W1:Y:S01]  /*3c140*/  LDCU UR10, c[0x0][0x398] ;  /* 0x00007300ff0a77ac */ /* 0x000e620008000800 */
[----:B------:R-:W-:-:S02]  /*3c150*/  IADD3 R14, P4, PT, R16, R0, RZ ;  /* 0x00000000100e7210 */ /* 0x000fc40007f9e0ff */
[----:B------:R-:W-:Y:S01]  /*3c160*/  PRMT R18, R8, 0x7770, RZ ;  /* 0x0000777008127816 */ /* 0x000fe200000000ff */
[----:B------:R-:W-:Y:S01]  /*3c170*/  VIADD R13, R29, 0xa ;  /* 0x0000000a1d0d7836 */ /* 0x000fe20000000000 */
[----:B------:R-:W-:Y:S01]  /*3c180*/  ISETP.LT.AND P5, PT, R27, UR14, !P2 ;  /* 0x0000000e1b007c0c */ /* 0x000fe2000d7a1270 */
[----:B------:R-:W-:Y:S01]  /*3c190*/  IMAD.X R15, R17, 0x1, R2, P4 ;  /* 0x00000001110f7824 */ /* 0x000fe200020e0602 */
[----:B------:R-:W-:Y:S01]  /*3c1a0*/  IADD3 R12, P3, PT, R16, R22, RZ ;  /* 0x00000016100c7210 */ /* 0x000fe20007f7e0ff */
[----:B------:R-:W3:Y:S01]  /*3c1b0*/  LDCU UR14, c[0x0][0x398] ;  /* 0x00007300ff0e77ac */ /* 0x000ee20008000800 */
[----:B------:R-:W-:Y:S02]  /*3c1c0*/  ISETP.GE.AND P4, PT, R13, UR8, PT ;  /* 0x000000080d007c0c */ /* 0x000fe4000bf86270 */
[----:B------:R1:W-:Y:S01]  /*3c1d0*/  @P6 STG.E.U8 desc[UR40][R14.64], R18 ;  /* 0x000000120e006986 */ /* 0x0003e2000c101128 */
[----:B--2---:R-:W-:Y:S01]  /*3c1e0*/  ISETP.LT.AND P6, PT, R26, UR12, !P2 ;  /* 0x0000000c1a007c0c */ /* 0x004fe2000d7c1270 */
[----:B------:R-:W-:Y:S01]  /*3c1f0*/  IMAD.X R13, R17, 0x1, R20, P3 ;  /* 0x00000001110d7824 */ /* 0x000fe200018e0614 */
[----:B------:R-:W2:Y:S01]  /*3c200*/  LDCU UR8, c[0x0][0x398] ;  /* 0x00007300ff0877ac */ /* 0x000ea20008000800 */
[----:B0-----:R-:W-:Y:S01]  /*3c210*/  ISETP.LT.AND P2, PT, R28, UR6, !P2 ;  /* 0x000000061c007c0c */ /* 0x001fe2000d741270 */
[----:B------:R-:W0:Y:S01]  /*3c220*/  LDCU UR6, c[0x0][0x398] ;  /* 0x00007300ff0677ac */ /* 0x000e220008000800 */
[----:B------:R-:W-:Y:S01]  /*3c230*/  PRMT R19, R8, 0x7772, RZ ;  /* 0x0000777208137816 */ /* 0x000fe200000000ff */
[----:B------:R-:W0:Y:S01]  /*3c240*/  LDCU UR12, c[0x0][0x398] ;  /* 0x00007300ff0c77ac */ /* 0x000e220008000800 */
[----:B-1----:R-:W-:-:S02]  /*3c250*/  IADD3 R14, P3, PT, R16, R21, RZ ;  /* 0x00000015100e7210 */ /* 0x002fc40007f7e0ff */
[----:B------:R-:W-:-:S03]  /*3c260*/  PRMT R18, R8, 0x7771, RZ ;  /* 0x0000777108127816 */ /* 0x000fc600000000ff */
[----:B------:R-:W-:Y:S02]  /*3c270*/  IMAD.X R15, R17, 0x1, R24, P3 ;  /* 0x00000001110f7824 */ /* 0x000fe400018e0618 */
[----:B------:R1:W-:Y:S01]  /*3c280*/  @P5 STG.E.U8 desc[UR40][R12.64], R18 ;  /* 0x000000120c005986 */ /* 0x0003e2000c101128 */
[----:B------:R-:W-:Y:S01]  /*3c290*/  ISETP.LT.AND P3, PT, R11, UR10, !P1 ;  /* 0x0000000a0b007c0c */ /* 0x000fe2000cf61270 */
[----:B------:R-:W0:Y:S02]  /*3c2a0*/  LDCU UR10, c[0x0][0x398] ;  /* 0x00007300ff0a77ac */ /* 0x000e240008000800 */
[----:B------:R2:W-:Y:S01]  /*3c2b0*/  @P6 STG.E.U8 desc[UR40][R14.64], R19 ;  /* 0x000000130e006986 */ /* 0x0005e2000c101128 */
[C---:B-1----:R-:W-:Y:S01]  /*3c2c0*/  IADD3 R12, P5, PT, R16.reuse, R23, RZ ;  /* 0x00000017100c7210 */ /* 0x042fe20007fbe0ff */
[----:B----4-:R-:W-:Y:S01]  /*3c2d0*/  VIADD R18, R16, UR4 ;  /* 0x0000000410127c36 */ /* 0x010fe20008000000 */
[----:B------:R-:W1:Y:S01]  /*3c2e0*/  LDCU UR4, c[0x0][0x3b8] ;  /* 0x00007700ff0477ac */ /* 0x000e620008000800 */
[----:B--2---:R-:W-:-:S02]  /*3c2f0*/  PRMT R15, R8, 0x7773, RZ ;  /* 0x00007773080f7816 */ /* 0x004fc400000000ff */
[----:B------:R-:W-:Y:S01]  /*3c300*/  IMAD.X R13, R17, 0x1, R3, P5 ;  /* 0x00000001110d7824 */ /* 0x000fe200028e0603 */
[----:B------:R-:W-:Y:S02]  /*3c310*/  SHF.R.S32.HI R8, RZ, 0x1f, R18 ;  /* 0x0000001fff087819 */ /* 0x000fe40000011412 */
[----:B------:R-:W-:Y:S02]  /*3c320*/  IADD3 R14, P5, PT, R18, R0, RZ ;  /* 0x00000000120e7210 */ /* 0x000fe40007fbe0ff */
[----:B------:R2:W-:Y:S01]  /*3c330*/  @P2 STG.E.U8 desc[UR40][R12.64], R15 ;  /* 0x0000000f0c002986 */ /* 0x0005e2000c101128 */
[----:B------:R-:W-:Y:S01]  /*3c340*/  ISETP.LT.AND P2, PT, R27, UR8, !P1 ;  /* 0x000000081b007c0c */ /* 0x000fe2000cf41270 */
[----:B------:R-:W4:Y:S01]  /*3c350*/  LDCU UR8, c[0x0][0x39c] ;  /* 0x00007380ff0877ac */ /* 0x000f220008000800 */
[----:B--2---:R-:W-:Y:S01]  /*3c360*/  IMAD.X R15, R8, 0x1, R2, P5 ;  /* 0x00000001080f7824 */ /* 0x004fe200028e0602 */
[----:B------:R-:W-:Y:S02]  /*3c370*/  IADD3 R12, P6, PT, R18, R22, RZ ;  /* 0x00000016120c7210 */ /* 0x000fe40007fde0ff */
[----:B0-----:R-:W-:Y:S01]  /*3c380*/  ISETP.LT.AND P5, PT, R26, UR6, !P1 ;  /* 0x000000061a007c0c */ /* 0x001fe2000cfa1270 */
[----:B------:R-:W0:Y:S01]  /*3c390*/  LDCU UR6, c[0x0][0x39c] ;  /* 0x00007380ff0677ac */ /* 0x000e220008000800 */
[----:B------:R-:W-:-:S02]  /*3c3a0*/  PRMT R13, R25, 0x7770, RZ ;  /* 0x00007770190d7816 */ /* 0x000fc400000000ff */
[----:B------:R-:W-:-:S03]  /*3c3b0*/  PRMT R16, R25, 0x7771, RZ ;  /* 0x0000777119107816 */ /* 0x000fc600000000ff */
[----:B------:R2:W-:Y:S01]  /*3c3c0*/  @P3 STG.E.U8 desc[UR40][R14.64], R13 ;  /* 0x0000000d0e003986 */ /* 0x0005e2000c101128 */
[----:B------:R-:W-:Y:S02]  /*3c3d0*/  PRMT R17, R25, 0x7772, RZ ;  /* 0x0000777219117816 */ /* 0x000fe400000000ff */
[----:B--2---:R-:W-:Y:S01]  /*3c3e0*/  IADD3 R14, P3, PT, R18, R21, RZ ;  /* 0x00000015120e7210 */ /* 0x004fe20007f7e0ff */
[----:B------:R-:W-:-:S04]  /*3c3f0*/  IMAD.X R13, R8, 0x1, R20, P6 ;  /* 0x00000001080d7824 */ /* 0x000fc800030e0614 */
[----:B------:R-:W-:Y:S01]  /*3c400*/  IMAD.X R15, R8, 0x1, R24, P3 ;  /* 0x00000001080f7824 */ /* 0x000fe200018e0618 */
[----:B------:R1:W-:Y:S01]  /*3c410*/  @P2 STG.E.U8 desc[UR40][R12.64], R16 ;  /* 0x000000100c002986 */ /* 0x0003e2000c101128 */
[----:B------:R-:W-:Y:S01]  /*3c420*/  ISETP.LT.AND P2, PT, R28, UR10, !P1 ;  /* 0x0000000a1c007c0c */ /* 0x000fe2000cf41270 */
[----:B------:R-:W2:Y:S01]  /*3c430*/  LDCU UR10, c[0x0][0x398] ;  /* 0x00007300ff0a77ac */ /* 0x000ea20008000800 */
[----:B------:R-:W-:Y:S01]  /*3c440*/  ISETP.LT.AND P3, PT, R11, UR12, !P4 ;  /* 0x0000000c0b007c0c */ /* 0x000fe2000e761270 */
[----:B------:R0:W-:Y:S01]  /*3c450*/  @P5 STG.E.U8 desc[UR40][R14.64], R17 ;  /* 0x000000110e005986 */ /* 0x0001e2000c101128 */
[----:B------:R-:W2:Y:S03]  /*3c460*/  LDCU UR12, c[0x0][0x398] ;  /* 0x00007300ff0c77ac */ /* 0x000ea60008000800 */
[----:B------:R-:W2:Y:S01]  /*3c470*/  LDL.LU R11, [R1+0x1314] ;  /* 0x00131400010b7983 */ /* 0x000ea20000300800 */
[C---:B-1----:R-:W-:Y:S01]  /*3c480*/  VIADD R16, R18.reuse, UR4 ;  /* 0x0000000412107c36 */ /* 0x042fe20008000000 */
[----:B------:R-:W-:-:S02]  /*3c490*/  IADD3 R12, P1, PT, R18, R23, RZ ;  /* 0x00000017120c7210 */ /* 0x000fc40007f3e0ff */
[----:B------:R-:W2:Y:S01]  /*3c4a0*/  LDL.LU R19, [R1+0x30] ;  /* 0x0000300001137983 */ /* 0x000ea20000300800 */
[----:B------:R-:W1:Y:S01]  /*3c4b0*/  LDCU UR4, c[0x0][0x3b8] ;  /* 0x00007700ff0477ac */ /* 0x000e620008000800 */
[----:B0-----:R-:W-:Y:S01]  /*3c4c0*/  VIADD R15, R29, 0xb ;  /* 0x0000000b1d0f7836 */ /* 0x001fe20000000000 */
[----:B------:R-:W-:Y:S02]  /*3c4d0*/  SHF.R.S32.HI R17, RZ, 0x1f, R16 ;  /* 0x0000001fff117819 */ /* 0x000fe40000011410 */
[----:B------:R-:W-:Y:S01]  /*3c4e0*/  IADD3 R14, P5, PT, R16, R0, RZ ;  /* 0x00000000100e7210 */ /* 0x000fe20007fbe0ff */
[----:B------:R-:W-:Y:S01]  /*3c4f0*/  IMAD.X R13, R8, 0x1, R3, P1 ;  /* 0x00000001080d7824 */ /* 0x000fe200008e0603 */
[----:B------:R-:W-:Y:S01]  /*3c500*/  ISETP.GE.AND P1, PT, R15, UR6, PT ;  /* 0x000000060f007c0c */ /* 0x000fe2000bf26270 */
[----:B------:R-:W0:Y:S01]  /*3c510*/  LDCU UR6, c[0x0][0x398] ;  /* 0x00007300ff0677ac */ /* 0x000e220008000800 */
[----:B------:R-:W-:Y:S01]  /*3c520*/  PRMT R8, R25, 0x7773, RZ ;  /* 0x0000777319087816 */ /* 0x000fe200000000ff */
[----:B------:R-:W-:Y:S01]  /*3c530*/  IMAD.X R15, R17, 0x1, R2, P5 ;  /* 0x00000001110f7824 */ /* 0x000fe200028e0602 */
[----:B------:R-:W-:Y:S01]  /*3c540*/  PRMT R18, R9, 0x7770, RZ ;  /* 0x0000777009127816 */ /* 0x000fe200000000ff */
[----:B------:R-:W2:Y:S01]  /*3c550*/  LDL.LU R25, [R1+0x24] ;  /* 0x0000240001197983 */ /* 0x000ea20000300800 */
[----:B---3--:R-:W-:Y:S01]  /*3c560*/  ISETP.LT.AND P5, PT, R27, UR14, !P4 ;  /* 0x0000000e1b007c0c */ /* 0x008fe2000e7a1270 */
[----:B------:R-:W3:Y:S02]  /*3c570*/  LDCU UR14, c[0x0][0x398] ;  /* 0x00007300ff0e77ac */ /* 0x000ee40008000800 */
[----:B------:R0:W-:Y:S01]  /*3c580*/  @P2 STG.E.U8 desc[UR40][R12.64], R8 ;  /* 0x000000080c002986 */ /* 0x0001e2000c101128 */
[----:B------:R-:W-:Y:S01]  /*3c590*/  ISETP.LT.AND P2, PT, R26, UR16, !P4 ;  /* 0x000000101a007c0c */ /* 0x000fe2000e741270 */
[----:B------:R-:W1:Y:S02]  /*3c5a0*/  LDCU UR16, c[0x0][0x398] ;  /* 0x00007300ff1077ac */ /* 0x000e640008000800 */
[----:B------:R3:W-:Y:S01]  /*3c5b0*/  @P3 STG.E.U8 desc[UR40][R14.64], R18 ;  /* 0x000000120e003986 */ /* 0x0007e2000c101128 */
[C---:B0-----:R-:W-:Y:S01]  /*3c5c0*/  IADD3 R12, P3, PT, R16.reuse, R22, RZ ;  /* 0x00000016100c7210 */ /* 0x041fe20007f7e0ff */
[----:B------:R-:W-:Y:S01]  /*3c5d0*/  VIADD R8, R29, 0xc ;  /* 0x0000000c1d087836 */ /* 0x000fe20000000000 */
[----:B---3--:R-:W-:-:S03]  /*3c5e0*/  IADD3 R14, P6, PT, R16, R21, RZ ;  /* 0x00000015100e7210 */ /* 0x008fc60007fde0ff */
[----:B------:R-:W-:Y:S01]  /*3c5f0*/  IMAD.X R13, R17, 0x1, R20, P3 ;  /* 0x00000001110d7824 */ /* 0x000fe200018e0614 */
[----:B----4-:R-:W-:Y:S01]  /*3c600*/  ISETP.GE.AND P3, PT, R8, UR8, PT ;  /* 0x0000000808007c0c */ /* 0x010fe2000bf66270 */
[----:B------:R-:W0:Y:S01]  /*3c610*/  LDCU UR8, c[0x0][0x39c] ;  /* 0x00007380ff0877ac */ /* 0x000e220008000800 */
[----:B------:R-:W-:Y:S01]  /*3c620*/  PRMT R8, R9, 0x7771, RZ ;  /* 0x0000777109087816 */ /* 0x000fe200000000ff */
[----:B------:R-:W-:Y:S01]  /*3c630*/  IMAD.X R15, R17, 0x1, R24, P6 ;  /* 0x00000001110f7824 */ /* 0x000fe200030e0618 */
[----:B------:R-:W-:-:S03]  /*3c640*/  PRMT R18, R9, 0x7772, RZ ;  /* 0x0000777209127816 */ /* 0x000fc600000000ff */
[----:B------:R-:W-:Y:S04]  /*3c650*/  @P5 STG.E.U8 desc[UR40][R12.64], R8 ;  /* 0x000000080c005986 */ /* 0x000fe8000c101128 */
[----:B------:R3:W-:Y:S04]  /*3c660*/  @P2 STG.E.U8 desc[UR40][R14.64], R18 ;  /* 0x000000120e002986 */ /* 0x0007e8000c101128 */
[----:B---3--:R-:W3:Y:S01]  /*3c670*/  LDL.LU R18, [R1+0x11d8] ;  /* 0x0011d80001127983 */ /* 0x008ee20000300800 */
[----:B------:R-:W-:Y:S01]  /*3c680*/  ISETP.LT.AND P4, PT, R28, UR6, !P4 ;  /* 0x000000061c007c0c */ /* 0x000fe2000e781270 */
[C---:B-1----:R-:W-:Y:S01]  /*3c690*/  VIADD R8, R16.reuse, UR4 ;  /* 0x0000000410087c36 */ /* 0x042fe20008000000 */
[----:B------:R-:W-:Y:S01]  /*3c6a0*/  IADD3 R12, P2, PT, R16, R23, RZ ;  /* 0x00000017100c7210 */ /* 0x000fe20007f5e0ff */
[----:B------:R-:W1:Y:S01]  /*3c6b0*/  LDCU UR6, c[0x0][0x3b8] ;  /* 0x00007700ff0677ac */ /* 0x000e620008000800 */
[----:B------:R-:W-:-:S02]  /*3c6c0*/  PRMT R15, R9, 0x7773, RZ ;  /* 0x00007773090f7816 */ /* 0x000fc400000000ff */
[----:B------:R-:W-:Y:S01]  /*3c6d0*/  SHF.R.S32.HI R9, RZ, 0x1f, R8 ;  /* 0x0000001fff097819 */ /* 0x000fe20000011408 */
[----:B------:R-:W-:Y:S01]  /*3c6e0*/  IMAD.X R13, R17, 0x1, R3, P2 ;  /* 0x00000001110d7824 */ /* 0x000fe200010e0603 */
[C---:B------:R-:W-:Y:S02]  /*3c6f0*/  IADD3 R14, P2, PT, R8.reuse, R0, RZ ;  /* 0x00000000080e7210 */ /* 0x040fe40007f5e0ff */
[----:B--2---:R-:W-:Y:S01]  /*3c700*/  ISETP.LT.AND P5, PT, R27, UR12, !P1 ;  /* 0x0000000c1b007c0c */ /* 0x004fe2000cfa1270 */
[----:B------:R-:W-:Y:S01]  /*3c710*/  VIADD R16, R29, 0xd ;  /* 0x0000000d1d107836 */ /* 0x000fe20000000000 */
[----:B------:R-:W2:Y:S01]  /*3c720*/  LDCU UR4, c[0x0][0x398] ;  /* 0x00007300ff0477ac */ /* 0x000ea20008000800 */
[----:B------:R4:W-:Y:S01]  /*3c730*/  @P4 STG.E.U8 desc[UR40][R12.64], R15 ;  /* 0x0000000f0c004986 */ /* 0x0009e2000c101128 */
[----:B------:R-:W0:Y:S01]  /*3c740*/  LDCU UR12, c[0x0][0x398] ;  /* 0x00007300ff0c77ac */ /* 0x000e220008000800 */
[----:B----4-:R-:W-:Y:S01]  /*3c750*/  IMAD.X R15, R9, 0x1, R2, P2 ;  /* 0x00000001090f7824 */ /* 0x010fe200010e0602 */
[----:B------:R-:W-:-:S02]  /*3c760*/  IADD3 R12, P2, PT, R8, R22, RZ ;  /* 0x00000016080c7210 */ /* 0x000fc40007f5e0ff */
[C---:B------:R-:W-:Y:S02]  /*3c770*/  PRMT R13, R25.reuse, 0x7770, RZ ;  /* 0x00007770190d7816 */ /* 0x040fe400000000ff */
[----:B------:R-:W-:Y:S02]  /*3c780*/  PRMT R17, R25, 0x7772, RZ ;  /* 0x0000777219117816 */ /* 0x000fe400000000ff */
[----:B---3--:R-:W-:Y:S01]  /*3c790*/  ISETP.LT.AND P6, PT, R18, UR10, !P1 ;  /* 0x0000000a12007c0c */ /* 0x008fe2000cfc1270 */
[----:B------:R-:W3:-:S12]  /*3c7a0*/  LDCU UR10, c[0x0][0x398] ;  /* 0x00007300ff0a77ac */ /* 0x000ed80008000800 */
[----:B------:R4:W-:Y:S02]  /*3c7b0*/  @P6 STG.E.U8 desc[UR40][R14.64], R13 ;  /* 0x0000000d0e006986 */ /* 0x0009e4000c101128 */
[----:B----4-:R-:W-:Y:S01]  /*3c7c0*/  IMAD.X R13, R9, 0x1, R20, P2 ;  /* 0x00000001090d7824 */ /* 0x010fe200010e0614 */
[----:B0-----:R-:W-:Y:S01]  /*3c7d0*/  ISETP.GE.AND P2, PT, R16, UR8, PT ;  /* 0x0000000810007c0c */ /* 0x001fe2000bf46270 */
[----:B------:R-:W0:Y:S01]  /*3c7e0*/  LDCU UR8, c[0x0][0x398] ;  /* 0x00007300ff0877ac */ /* 0x000e220008000800 */
[----:B------:R-:W-:-:S05]  /*3c7f0*/  PRMT R16, R25, 0x7771, RZ ;  /* 0x0000777119107816 */ /* 0x000fca00000000ff */
[----:B------:R4:W-:Y:S02]  /*3c800*/  @P5 STG.E.U8 desc[UR40][R12.64], R16 ;  /* 0x000000100c005986 */ /* 0x0009e4000c101128 */
[----:B----4-:R-:W-:Y:S02]  /*3c810*/  PRMT R16, R25, 0x7773, RZ ;  /* 0x0000777319107816 */ /* 0x010fe400000000ff */
[----:B------:R-:W4:Y:S01]  /*3c820*/  LDL.LU R25, [R1+0x28] ;  /* 0x0000280001197983 */ /* 0x000f220000300800 */
[----:B------:R-:W-:Y:S01]  /*3c830*/  ISETP.LT.AND P4, PT, R26, UR14, !P1 ;  /* 0x0000000e1a007c0c */ /* 0x000fe2000cf81270 */
[----:B------:R-:W0:Y:S01]  /*3c840*/  LDCU UR14, c[0x0][0x398] ;  /* 0x00007300ff0e77ac */ /* 0x000e220008000800 */
[----:B------:R-:W-:-:S05]  /*3c850*/  IADD3 R14, P6, PT, R8, R21, RZ ;  /* 0x00000015080e7210 */ /* 0x000fca0007fde0ff */
[----:B------:R-:W-:Y:S01]  /*3c860*/  IMAD.X R15, R9, 0x1, R24, P6 ;  /* 0x00000001090f7824 */ /* 0x000fe200030e0618 */
[----:B--2---:R-:W-:Y:S01]  /*3c870*/  ISETP.LT.AND P1, PT, R28, UR4, !P1 ;  /* 0x000000041c007c0c */ /* 0x004fe2000cf21270 */
[----:B------:R-:W2:Y:S01]  /*3c880*/  LDCU UR4, c[0x0][0x3b8] ;  /* 0x00007700ff0477ac */ /* 0x000ea20008000800 */
[----:B---3--:R-:W-:-:S03]  /*3c890*/  ISETP.LT.AND P6, PT, R18, UR10, !P3 ;  /* 0x0000000a12007c0c */ /* 0x008fc6000dfc1270 */
[----:B------:R1:W-:Y:S01]  /*3c8a0*/  @P4 STG.E.U8 desc[UR40][R14.64], R17 ;  /* 0x000000110e004986 */ /* 0x0003e2000c101128 */
[----:B------:R-:W3:Y:S01]  /*3c8b0*/  LDCU UR10, c[0x0][0x398] ;  /* 0x00007300ff0a77ac */ /* 0x000ee20008000800 */
[C---:B-1----:R-:W-:Y:S01]  /*3c8c0*/  VIADD R14, R8.reuse, UR6 ;  /* 0x00000006080e7c36 */ /* 0x042fe20008000000 */
[----:B------:R-:W1:Y:S01]  /*3c8d0*/  LDCU UR6, c[0x0][0x39c] ;  /* 0x00007380ff0677ac */ /* 0x000e620008000800 */
[----:B------:R-:W-:-:S03]  /*3c8e0*/  IADD3 R8, P4, PT, R8, R23, RZ ;  /* 0x0000001708087210 */ /* 0x000fc60007f9e0ff */
[----:B------:R-:W-:Y:S02]  /*3c8f0*/  SHF.R.S32.HI R15, RZ, 0x1f, R14 ;  /* 0x0000001fff0f7819 */ /* 0x000fe4000001140e */
[----:B------:R-:W-:Y:S01]  /*3c900*/  IADD3 R12, P5, PT, R14, R0, RZ ;  /* 0x000000000e0c7210 */ /* 0x000fe20007fbe0ff */
[----:B------:R-:W-:Y:S01]  /*3c910*/  IMAD.X R9, R9, 0x1, R3, P4 ;  /* 0x0000000109097824 */ /* 0x000fe200020e0603 */
[----:B------:R-:W-:-:S03]  /*3c920*/  PRMT R17, R10, 0x7770, RZ ;  /* 0x000077700a117816 */ /* 0x000fc600000000ff */
[----:B------:R-:W-:Y:S01]  /*3c930*/  IMAD.X R13, R15, 0x1, R2, P5 ;  /* 0x000000010f0d7824 */ /* 0x000fe200028e0602 */
[----:B------:R1:W-:Y:S01]  /*3c940*/  @P1 STG.E.U8 desc[UR40][R8.64], R16 ;  /* 0x0000001008001986 */ /* 0x0003e2000c101128 */
[----:B0-----:R-:W-:Y:S01]  /*3c950*/  ISETP.LT.AND P5, PT, R27, UR8, !P3 ;  /* 0x000000081b007c0c */ /* 0x001fe2000dfa1270 */
[----:B------:R-:W0:Y:S02]  /*3c960*/  LDCU UR8, c[0x0][0x398] ;  /* 0x00007300ff0877ac */ /* 0x000e240008000800 */
[----:B------:R2:W-:Y:S01]  /*3c970*/  @P6 STG.E.U8 desc[UR40][R12.64], R17 ;  /* 0x000000110c006986 */ /* 0x0005e2000c101128 */
[----:B------:R-:W-:Y:S01]  /*3c980*/  ISETP.LT.AND P4, PT, R26, UR12, !P3 ;  /* 0x0000000c1a007c0c */ /* 0x000fe2000df81270 */
[----:B------:R-:W0:Y:S01]  /*3c990*/  LDCU UR12, c[0x0][0x398] ;  /* 0x00007300ff0c77ac */ /* 0x000e220008000800 */
[----:B-1----:R-:W-:Y:S01]  /*3c9a0*/  VIADD R8, R29, 0xe ;  /* 0x0000000e1d087836 */ /* 0x002fe20000000000 */
[----:B--2---:R-:W-:-:S04]  /*3c9b0*/  IADD3 R12, P6, PT, R14, R22, RZ ;  /* 0x000000160e0c7210 */ /* 0x004fc80007fde0ff */
[----:B------:R-:W-:Y:S01]  /*3c9c0*/  ISETP.GE.AND P1, PT, R8, UR6, PT ;  /* 0x0000000608007c0c */ /* 0x000fe2000bf26270 */
[----:B------:R-:W1:Y:S01]  /*3c9d0*/  LDCU UR6, c[0x0][0x39c] ;  /* 0x00007380ff0677ac */ /* 0x000e620008000800 */
[----:B------:R-:W-:Y:S01]  /*3c9e0*/  PRMT R17, R10, 0x7771, RZ ;  /* 0x000077710a117816 */ /* 0x000fe200000000ff */
[C---:B------:R-:W-:Y:S01]  /*3c9f0*/  IMAD.X R13, R15.reuse, 0x1, R20, P6 ;  /* 0x000000010f0d7824 */ /* 0x040fe200030e0614 */
[----:B------:R-:W-:Y:S02]  /*3ca00*/  IADD3 R8, P6, PT, R14, R21, RZ ;  /* 0x000000150e087210 */ /* 0x000fe40007fde0ff */
[----:B---3--:R-:W-:Y:S01]  /*3ca10*/  ISETP.LT.AND P3, PT, R28, UR10, !P3 ;  /* 0x0000000a1c007c0c */ /* 0x008fe2000df61270 */
[----:B------:R-:W2:Y:S01]  /*3ca20*/  LDCU UR10, c[0x0][0x398] ;  /* 0x00007300ff0a77ac */ /* 0x000ea20008000800 */
[----:B------:R-:W-:Y:S01]  /*3ca30*/  PRMT R16, R10, 0x7772, RZ ;  /* 0x000077720a107816 */ /* 0x000fe200000000ff */
[----:B------:R-:W-:Y:S01]  /*3ca40*/  IMAD.X R9, R15, 0x1, R24, P6 ;  /* 0x000000010f097824 */ /* 0x000fe200030e0618 */
[----:B------:R3:W-:Y:S04]  /*3ca50*/  @P5 STG.E.U8 desc[UR40][R12.64], R17 ;  /* 0x000000110c005986 */ /* 0x0007e8000c101128 */
[----:B------:R0:W-:Y:S01]  /*3ca60*/  @P4 STG.E.U8 desc[UR40][R8.64], R16 ;  /* 0x0000001008004986 */ /* 0x0001e2000c101128 */
[----:B---3--:R-:W-:-:S02]  /*3ca70*/  IADD3 R12, P5, PT, R14, R23, RZ ;  /* 0x000000170e0c7210 */ /* 0x008fc40007fbe0ff */
[----:B0-----:R-:W-:-:S03]  /*3ca80*/  PRMT R8, R10, 0x7773, RZ ;  /* 0x000077730a087816 */ /* 0x001fc600000000ff */
[----:B------:R-:W-:Y:S02]  /*3ca90*/  IMAD.X R13, R15, 0x1, R3, P5 ;  /* 0x000000010f0d7824 */ /* 0x000fe400028e0603 */
[----:B------:R-:W-:Y:S01]  /*3caa0*/  VIADD R10, R14, UR4 ;  /* 0x000000040e0a7c36 */ /* 0x000fe20008000000 */
[----:B------:R-:W-:Y:S01]  /*3cab0*/  ISETP.LT.AND P4, PT, R18, UR14, !P2 ;  /* 0x0000000e12007c0c */ /* 0x000fe2000d781270 */
[----:B------:R-:W0:Y:S01]  /*3cac0*/  LDCU UR4, c[0x0][0x3b8] ;  /* 0x00007700ff0477ac */ /* 0x000e220008000800 */
[----:B------:R3:W-:Y:S02]  /*3cad0*/  @P3 STG.E.U8 desc[UR40][R12.64], R8 ;  /* 0x000000080c003986 */ /* 0x0007e4000c101128 */
[----:B------:R-:W-:Y:S01]  /*3cae0*/  SHF.R.S32.HI R14, RZ, 0x1f, R10 ;  /* 0x0000001fff0e7819 */ /* 0x000fe2000001140a */
[----:B------:R-:W0:Y:S01]  /*3caf0*/  LDCU UR14, c[0x0][0x398] ;  /* 0x00007300ff0e77ac */ /* 0x000e220008000800 */
[----:B------:R-:W-:Y:S02]  /*3cb00*/  ISETP.LT.AND P5, PT, R27, UR8, !P2 ;  /* 0x000000081b007c0c */ /* 0x000fe4000d7a1270 */
[----:B------:R-:W-:Y:S01]  /*3cb10*/  PRMT R17, R11, 0x7770, RZ ;  /* 0x000077700b117816 */ /* 0x000fe200000000ff */
[----:B------:R-:W0:Y:S01]  /*3cb20*/  LDCU UR8, c[0x0][0x39c] ;  /* 0x00007380ff0877ac */ /* 0x000e220008000800 */
[----:B---3--:R-:W-:Y:S01]  /*3cb30*/  IADD3 R12, P3, PT, R10, R0, RZ ;  /* 0x000000000a0c7210 */ /* 0x008fe20007f7e0ff */
[----:B------:R-:W-:-:S04]  /*3cb40*/  VIADD R8, R29, 0xf ;  /* 0x0000000f1d087836 */ /* 0x000fc80000000000 */
[----:B------:R-:W-:Y:S01]  /*3cb50*/  IMAD.X R13, R14, 0x1, R2, P3 ;  /* 0x000000010e0d7824 */ /* 0x000fe200018e0602 */
[----:B-1----:R-:W-:Y:S01]  /*3cb60*/  ISETP.GE.AND P3, PT, R8, UR6, PT ;  /* 0x0000000608007c0c */ /* 0x002fe2000bf66270 */
[----:B------:R-:W1:Y:S01]  /*3cb70*/  LDCU UR6, c[0x0][0x3b8] ;  /* 0x00007700ff0677ac */ /* 0x000e620008000800 */
[----:B------:R-:W-:Y:S02]  /*3cb80*/  IADD3 R8, P6, PT, R10, R22, RZ ;  /* 0x000000160a087210 */ /* 0x000fe40007fde0ff */
[----:B----4-:R-:W-:-:S05]  /*3cb90*/  PRMT R9, R25, 0x7770, RZ ;  /* 0x0000777019097816 */ /* 0x010fca00000000ff */
[----:B------:R3:W-:Y:S02]  /*3cba0*/  @P4 STG.E.U8 desc[UR40][R12.64], R9 ;  /* 0x000000090c004986 */ /* 0x0007e4000c101128 */
[----:B---3--:R-:W-:Y:S01]  /*3cbb0*/  IMAD.X R9, R14, 0x1, R20, P6 ;  /* 0x000000010e097824 */ /* 0x008fe200030e0614 */
[----:B------:R-:W-:Y:S02]  /*3cbc0*/  PRMT R13, R25, 0x7771, RZ ;  /* 0x00007771190d7816 */ /* 0x000fe400000000ff */
[----:B------:R-:W-:-:S03]  /*3cbd0*/  IADD3 R12, P6, PT, R10, R21, RZ ;  /* 0x000000150a0c7210 */ /* 0x000fc60007fde0ff */
[----:B------:R3:W-:Y:S01]  /*3cbe0*/  @P5 STG.E.U8 desc[UR40][R8.64], R13 ;  /* 0x0000000d08005986 */ /* 0x0007e2000c101128 */
[----:B------:R-:W-:Y:S02]  /*3cbf0*/  PRMT R15, R25, 0x7772, RZ ;  /* 0x00007772190f7816 */ /* 0x000fe400000000ff */
[----:B---3--:R-:W-:Y:S01]  /*3cc00*/  IADD3 R8, P5, PT, R10, R23, RZ ;  /* 0x000000170a087210 */ /* 0x008fe20007fbe0ff */
[----:B------:R-:W-:-:S04]  /*3cc10*/  IMAD.X R13, R14, 0x1, R24, P6 ;  /* 0x000000010e0d7824 */ /* 0x000fc800030e0618 */
[----:B------:R-:W-:Y:S01]  /*3cc20*/  IMAD.X R9, R14, 0x1, R3, P5 ;  /* 0x000000010e097824 */ /* 0x000fe200028e0603 */
[----:B------:R-:W-:Y:S02]  /*3cc30*/  PRMT R14, R25, 0x7773, RZ ;  /* 0x00007773190e7816 */ /* 0x000fe400000000ff */
[----:B------:R-:W3:Y:S01]  /*3cc40*/  LDL.LU R25, [R1+0x2c] ;  /* 0x00002c0001197983 */ /* 0x000ee20000300800 */
[----:B--2---:R-:W-:Y:S01]  /*3cc50*/  ISETP.LT.AND P4, PT, R26, UR10, !P2 ;  /* 0x0000000a1a007c0c */ /* 0x004fe2000d781270 */
[----:B------:R-:W2:Y:S01]  /*3cc60*/  LDCU UR10, c[0x0][0x398] ;  /* 0x00007300ff0a77ac */ /* 0x000ea20008000800 */
[----:B------:R-:W-:Y:S01]  /*3cc70*/  ISETP.LT.AND P2, PT, R28, UR12, !P2 ;  /* 0x0000000c1c007c0c */ /* 0x000fe2000d741270 */
[----:B------:R-:W4:Y:S10]  /*3cc80*/  LDCU UR12, c[0x0][0x398] ;  /* 0x00007300ff0c77ac */ /* 0x000f340008000800 */
[----:B------:R-:W-:Y:S01]  /*3cc90*/  @P4 STG.E.U8 desc[UR40][R12.64], R15 ;  /* 0x0000000f0c004986 */ /* 0x000fe2000c101128 */
[----:B0-----:R-:W-:Y:S01]  /*3cca0*/  ISETP.LT.AND P4, PT, R18, UR14, !P1 ;  /* 0x0000000e12007c0c */ /* 0x001fe2000cf81270 */
[----:B------:R-:W-:Y:S01]  /*3ccb0*/  VIADD R16, R29, 0x10 ;  /* 0x000000101d107836 */ /* 0x000fe20000000000 */
[----:B------:R-:W0:Y:S01]  /*3ccc0*/  LDCU UR14, c[0x0][0x398] ;  /* 0x00007300ff0e77ac */ /* 0x000e220008000800 */
[----:B------:R1:W-:Y:S01]  /*3ccd0*/  @P2 STG.E.U8 desc[UR40][R8.64], R14 ;  /* 0x0000000e08002986 */ /* 0x0003e2000c101128 */
[----:B------:R-:W-:Y:S01]  /*3cce0*/  ISETP.LT.AND P2, PT, R27, UR16, !P1 ;  /* 0x000000101b007c0c */ /* 0x000fe2000cf41270 */
[----:B------:R-:W0:Y:S01]  /*3ccf0*/  LDCU UR16, c[0x0][0x398] ;  /* 0x00007300ff1077ac */ /* 0x000e220008000800 */
[----:B-1----:R-:W-:Y:S01]  /*3cd00*/  VIADD R14, R10, UR4 ;  /* 0x000000040a0e7c36 */ /* 0x002fe20008000000 */
[----:B------:R-:W1:Y:S04]  /*3cd10*/  LDCU UR4, c[0x0][0x39c] ;  /* 0x00007380ff0477ac */ /* 0x000e680008000800 */
[----:B------:R-:W-:-:S02]  /*3cd20*/  SHF.R.S32.HI R10, RZ, 0x1f, R14 ;  /* 0x0000001fff0a7819 */ /* 0x000fc4000001140e */
[C---:B------:R-:W-:Y:S02]  /*3cd30*/  IADD3 R12, P6, PT, R14.reuse, R0, RZ ;  /* 0x000000000e0c7210 */ /* 0x040fe40007fde0ff */
[----:B------:R-:W-:-:S03]  /*3cd40*/  IADD3 R8, P5, PT, R14, R22, RZ ;  /* 0x000000160e087210 */ /* 0x000fc60007fbe0ff */
[----:B------:R-:W-:Y:S01]  /*3cd50*/  IMAD.X R13, R10, 0x1, R2, P6 ;  /* 0x000000010a0d7824 */ /* 0x000fe200030e0602 */
[----:B--2---:R-:W-:Y:S01]  /*3cd60*/  ISETP.LT.AND P6, PT, R26, UR10, !P1 ;  /* 0x0000000a1a007c0c */ /* 0x004fe2000cfc1270 */
[----:B------:R-:W-:Y:S01]  /*3cd70*/  IMAD.X R9, R10, 0x1, R20, P5 ;  /* 0x000000010a097824 */ /* 0x000fe200028e0614 */
[----:B------:R-:W-:Y:S01]  /*3cd80*/  PRMT R15, R11, 0x7771, RZ ;  /* 0x000077710b0f7816 */ /* 0x000fe200000000ff */
[----:B------:R-:W2:Y:S01]  /*3cd90*/  LDCU UR10, c[0x0][0x398] ;  /* 0x00007300ff0a77ac */ /* 0x000ea20008000800 */
[----:B------:R0:W-:Y:S04]  /*3cda0*/  @P4 STG.E.U8 desc[UR40][R12.64], R17 ;  /* 0x000000110c004986 */ /* 0x0001e8000c101128 */
[----:B------:R1:W-:Y:S01]  /*3cdb0*/  @P2 STG.E.U8 desc[UR40][R8.64], R15 ;  /* 0x0000000f08002986 */ /* 0x0003e2000c101128 */
[----:B0-----:R-:W-:Y:S01]  /*3cdc0*/  IADD3 R12, P5, PT, R14, R21, RZ ;  /* 0x000000150e0c7210 */ /* 0x001fe20007fbe0ff */
[----:B-1----:R-:W-:Y:S01]  /*3cdd0*/  VIADD R8, R29, 0x11 ;  /* 0x000000111d087836 */ /* 0x002fe20000000000 */
[----:B------:R-:W-:-:S03]  /*3cde0*/  PRMT R9, R11, 0x7772, RZ ;  /* 0x000077720b097816 */ /* 0x000fc600000000ff */
[----:B------:R-:W-:Y:S01]  /*3cdf0*/  IMAD.X R13, R10, 0x1, R24, P5 ;  /* 0x000000010a0d7824 */ /* 0x000fe200028e0618 */
[----:B----4-:R-:W-:Y:S01]  /*3ce00*/  ISETP.LT.AND P5, PT, R28, UR12, !P1 ;  /* 0x0000000c1c007c0c */ /* 0x010fe2000cfa1270 */
[----:B------:R-:W0:Y:S01]  /*3ce10*/  LDCU UR12, c[0x0][0x398] ;  /* 0x00007300ff0c77ac */ /* 0x000e220008000800 */
[----:B------:R-:W-:Y:S02]  /*3ce20*/  ISETP.GE.AND P2, PT, R8, UR4, PT ;  /* 0x0000000408007c0c */ /* 0x000fe4000bf46270 */
[----:B------:R1:W-:Y:S01]  /*3ce30*/  @P6 STG.E.U8 desc[UR40][R12.64], R9 ;  /* 0x000000090c006986 */ /* 0x0003e2000c101128 */
[----:B------:R-:W-:Y:S01]  /*3ce40*/  IADD3 R8, P6, PT, R14, R23, RZ ;  /* 0x000000170e087210 */ /* 0x000fe20007fde0ff */
[----:B------:R-:W4:Y:S01]  /*3ce50*/  LDCU UR4, c[0x0][0x3b8] ;  /* 0x00007700ff0477ac */ /* 0x000f220008000800 */
[----:B------:R-:W-:Y:S02]  /*3ce60*/  PRMT R11, R11, 0x7773, RZ ;  /* 0x000077730b0b7816 */ /* 0x000fe400000000ff */
[----:B------:R-:W-:Y:S01]  /*3ce70*/  ISETP.GE.AND P4, PT, R16, UR8, PT ;  /* 0x0000000810007c0c */ /* 0x000fe2000bf86270 */
[----:B------:R-:W0:Y:S01]  /*3ce80*/  LDCU UR8, c[0x0][0x398] ;  /* 0x00007300ff0877ac */ /* 0x000e220008000800 */
[----:B-1----:R-:W-:-:S02]  /*3ce90*/  IMAD.X R9, R10, 0x1, R3, P6 ;  /* 0x000000010a097824 */ /* 0x002fc400030e0603 */
[----:B------:R-:W-:Y:S01]  /*3cea0*/  VIADD R12, R14, UR6 ;  /* 0x000000060e0c7c36 */ /* 0x000fe20008000000 */
[----:B------:R-:W-:Y:S01]  /*3ceb0*/  ISETP.LT.AND P1, PT, R18, UR14, !P3 ;  /* 0x0000000e12007c0c */ /* 0x000fe2000df21270 */
[----:B------:R-:W1:Y:S01]  /*3cec0*/  LDCU UR6, c[0x0][0x398] ;  /* 0x00007300ff0677ac */ /* 0x000e620008000800 */
[----:B------:R0:W-:Y:S01]  /*3ced0*/  @P5 STG.E.U8 desc[UR40][R8.64], R11 ;  /* 0x0000000b08005986 */ /* 0x0001e2000c101128 */
[C---:B---3--:R-:W-:Y:S01]  /*3cee0*/  PRMT R14, R25.reuse, 0x7773, RZ ;  /* 0x00007773190e7816 */ /* 0x048fe200000000ff */
[----:B------:R-:W3:Y:S01]  /*3cef0*/  LDCU UR14, c[0x0][0x398] ;  /* 0x00007300ff0e77ac */ /* 0x000ee20008000800 */
[C---:B0-----:R-:W-:Y:S02]  /*3cf00*/  PRMT R9, R25.reuse, 0x7770, RZ ;  /* 0x0000777019097816 */ /* 0x041fe400000000ff */
[C---:B------:R-:W-:Y:S02]  /*3cf10*/  PRMT R15, R25.reuse, 0x7772, RZ ;  /* 0x00007772190f7816 */ /* 0x040fe400000000ff */
[----:B------:R-:W-:-:S02]  /*3cf20*/  PRMT R16, R25, 0x7771, RZ ;  /* 0x0000777119107816 */ /* 0x000fc400000000ff */
[----:B------:R-:W3:Y:S01]  /*3cf30*/  LDL.LU R25, [R1+0x10] ;  /* 0x0000100001197983 */ /* 0x000ee20000300800 */
[----:B------:R-:W-:Y:S02]  /*3cf40*/  SHF.R.S32.HI R13, RZ, 0x1f, R12 ;  /* 0x0000001fff0d7819 */ /* 0x000fe4000001140c */
[C---:B------:R-:W-:Y:S02]  /*3cf50*/  IADD3 R10, P6, PT, R12.reuse, R0, RZ ;  /* 0x000000000c0a7210 */ /* 0x040fe40007fde0ff */
[----:B------:R-:W-:Y:S01]  /*3cf60*/  ISETP.LT.AND P5, PT, R27, UR8, !P3 ;  /* 0x000000081b007c0c */ /* 0x000fe2000dfa1270 */
[----:B------:R-:W0:Y:S02]  /*3cf70*/  LDCU UR8, c[0x0][0x398] ;  /* 0x00007300ff0877ac */ /* 0x000e240008000800 */
[----:B------:R-:W-:Y:S01]  /*3cf80*/  IMAD.X R11, R13, 0x1, R2, P6 ;  /* 0x000000010d0b7824 */ /* 0x000fe200030e0602 */
[----:B------:R-:W-:-:S04]  /*3cf90*/  IADD3 R8, P6, PT, R12, R22, RZ ;  /* 0x000000160c087210 */ /* 0x000fc80007fde0ff */
[----:B------:R0:W-:Y:S01]  /*3cfa0*/  @P1 STG.E.U8 desc[UR40][R10.64], R9 ;  /* 0x000000090a001986 */ /* 0x0001e2000c101128 */
[----:B--2---:R-:W-:Y:S01]  /*3cfb0*/  ISETP.LT.AND P1, PT, R26, UR10, !P3 ;  /* 0x0000000a1a007c0c */ /* 0x004fe2000df21270 */
[----:B------:R-:W2:Y:S01]  /*3cfc0*/  LDCU UR10, c[0x0][0x398] ;  /* 0x00007300ff0a77ac */ /* 0x000ea20008000800 */
[----:B------:R-:W-:Y:S01]  /*3cfd0*/  ISETP.LT.AND P3, PT, R28, UR12, !P3 ;  /* 0x0000000c1c007c0c */ /* 0x000fe2000df61270 */
[----:B------:R-:W1:Y:S01]  /*3cfe0*/  LDCU UR12, c[0x0][0x398] ;  /* 0x00007300ff0c77ac */ /* 0x000e620008000800 */
[----:B0-----:R-:W-:Y:S01]  /*3cff0*/  IMAD.X R9, R13, 0x1, R20, P6 ;  /* 0x000000010d097824 */ /* 0x001fe200030e0614 */
[----:B------:R-:W-:-:S05]  /*3d000*/  IADD3 R10, P6, PT, R12, R21, RZ ;  /* 0x000000150c0a7210 */ /* 0x000fca0007fde0ff */
[C---:B------:R-:W-:Y:S01]  /*3d010*/  IMAD.X R11, R13.reuse, 0x1, R24, P6 ;  /* 0x000000010d0b7824 */ /* 0x040fe200030e0618 */
[----:B------:R0:W-:Y:S04]  /*3d020*/  @P5 STG.E.U8 desc[UR40][R8.64], R16 ;  /* 0x0000001008005986 */ /* 0x0001e8000c101128 */
[----:B------:R4:W-:Y:S01]  /*3d030*/  @P1 STG.E.U8 desc[UR40][R10.64], R15 ;  /* 0x0000000f0a001986 */ /* 0x0009e2000c101128 */
[----:B-1----:R-:W-:Y:S01]  /*3d040*/  ISETP.LT.AND P1, PT, R18, UR6, !P4 ;  /* 0x0000000612007c0c */ /* 0x002fe2000e721270 */
[----:B------:R-:W1:Y:S01]  /*3d050*/  LDCU UR6, c[0x0][0x39c] ;  /* 0x00007380ff0677ac */ /* 0x000e620008000800 */
[C---:B0-----:R-:W-:Y:S01]  /*3d060*/  IADD3 R8, P5, PT, R12.reuse, R23, RZ ;  /* 0x000000170c087210 */ /* 0x041fe20007fbe0ff */
[----:B----4-:R-:W-:Y:S01]  /*3d070*/  VIADD R15, R12, UR4 ;  /* 0x000000040c0f7c36 */ /* 0x010fe20008000000 */
[----:B------:R-:W0:Y:S03]  /*3d080*/  LDCU UR4, c[0x0][0x3b8] ;  /* 0x00007700ff0477ac */ /* 0x000e260008000800 */
[----:B------:R-:W-:Y:S01]  /*3d090*/  IMAD.X R9, R13, 0x1, R3, P5 ;  /* 0x000000010d097824 */ /* 0x000fe200028e0603 */
[----:B------:R-:W-:-:S02]  /*3d0a0*/  SHF.R.S32.HI R12, RZ, 0x1f, R15 ;  /* 0x0000001fff0c7819 */ /* 0x000fc4000001140f */
[----:B------:R-:W-:Y:S02]  /*3d0b0*/  IADD3 R10, P5, PT, R15, R0, RZ ;  /* 0x000000000f0a7210 */ /* 0x000fe40007fbe0ff */
[----:B------:R4:W-:Y:S01]  /*3d0c0*/  @P3 STG.E.U8 desc[UR40][R8.64], R14 ;  /* 0x0000000e08003986 */ /* 0x0009e2000c101128 */
[----:B------:R-:W-:Y:S01]  /*3d0d0*/  ISETP.LT.AND P3, PT, R27, UR8, !P4 ;  /* 0x000000081b007c0c */ /* 0x000fe2000e761270 */
[----:B------:R-:W0:Y:S01]  /*3d0e0*/  LDCU UR8, c[0x0][0x39c] ;  /* 0x00007380ff0877ac */ /* 0x000e220008000800 */
[----:B------:R-:W-:Y:S01]  /*3d0f0*/  IMAD.X R11, R12, 0x1, R2, P5 ;  /* 0x000000010c0b7824 */ /* 0x000fe200028e0602 */
[C---:B------:R-:W-:Y:S02]  /*3d100*/  PRMT R13, R19.reuse, 0x7771, RZ ;  /* 0x00007771130d7816 */ /* 0x040fe400000000ff */
[----:B----4-:R-:W-:Y:S02]  /*3d110*/  PRMT R9, R19, 0x7770, RZ ;  /* 0x0000777013097816 */ /* 0x010fe400000000ff */
[----:B------:R-:W-:-:S03]  /*3d120*/  IADD3 R8, P6, PT, R15, R22, RZ ;  /* 0x000000160f087210 */ /* 0x000fc60007fde0ff */
[----:B------:R4:W-:Y:S02]  /*3d130*/  @P1 STG.E.U8 desc[UR40][R10.64], R9 ;  /* 0x000000090a001986 */ /* 0x0009e4000c101128 */
[----:B----4-:R-:W-:Y:S01]  /*3d140*/  IMAD.X R9, R12, 0x1, R20, P6 ;  /* 0x000000010c097824 */ /* 0x010fe200030e0614 */
[----:B------:R-:W-:-:S04]  /*3d150*/  IADD3 R10, P1, PT, R15, R21, RZ ;  /* 0x000000150f0a7210 */ /* 0x000fc80007f3e0ff */
[----:B------:R4:W-:Y:S01]  /*3d160*/  @P3 STG.E.U8 desc[UR40][R8.64], R13 ;  /* 0x0000000d08003986 */ /* 0x0009e2000c101128 */
[----:B------:R-:W-:Y:S01]  /*3d170*/  IMAD.X R11, R12, 0x1, R24, P1 ;  /* 0x000000010c0b7824 */ /* 0x000fe200008e0618 */
[----:B------:R-:W-:Y:S02]  /*3d180*/  PRMT R14, R19, 0x7772, RZ ;  /* 0x00007772130e7816 */ /* 0x000fe400000000ff */
[----:B----4-:R-:W-:-:S05]  /*3d190*/  IADD3 R8, P3, PT, R15, R23, RZ ;  /* 0x000000170f087210 */ /* 0x010fca0007f7e0ff */
[----:B------:R-:W-:Y:S01]  /*3d1a0*/  IMAD.X R9, R12, 0x1, R3, P3 ;  /* 0x000000010c097824 */ /* 0x000fe200018e0603 */
[----:B------:R-:W-:Y:S02]  /*3d1b0*/  PRMT R12, R19, 0x7773, RZ ;  /* 0x00007773130c7816 */ /* 0x000fe400000000ff */
[----:B------:R-:W4:Y:S01]  /*3d1c0*/  LDL.LU R19, [R1+0x34] ;  /* 0x0000340001137983 */ /* 0x000f220000300800 */
[----:B--2---:R-:W-:Y:S01]  /*3d1d0*/  ISETP.LT.AND P5, PT, R26, UR10, !P4 ;  /* 0x0000000a1a007c0c */ /* 0x004fe2000e7a1270 */
[----:B------:R-:W2:Y:S01]  /*3d1e0*/  LDCU UR10, c[0x0][0x398] ;  /* 0x00007300ff0a77ac */ /* 0x000ea20008000800 */
[----:B0-----:R-:W-:Y:S01]  /*3d1f0*/  VIADD R13, R15, UR4 ;  /* 0x000000040f0d7c36 */ /* 0x001fe20008000000 */
[----:B------:R-:W-:Y:S02]  /*3d200*/  ISETP.LT.AND P4, PT, R28, UR12, !P4 ;  /* 0x0000000c1c007c0c */ /* 0x000fe4000e781270 */
[----:B---3--:R-:W-:Y:S01]  /*3d210*/  ISETP.LT.AND P1, PT, R18, UR14, !P2 ;  /* 0x0000000e12007c0c */ /* 0x008fe2000d721270 */
[----:B------:R-:W0:Y:S01]  /*3d220*/  LDCU UR4, c[0x0][0x3b8] ;  /* 0x00007700ff0477ac */ /* 0x000e220008000800 */
[----:B------:R-:W3:Y:S06]  /*3d230*/  LDCU UR12, c[0x0][0x398] ;  /* 0x00007300ff0c77ac */ /* 0x000eec0008000800 */
[----:B------:R0:W-:Y:S01]  /*3d240*/  @P5 STG.E.U8 desc[UR40][R10.64], R14 ;  /* 0x0000000e0a005986 */ /* 0x0001e2000c101128 */
[----:B------:R-:W2:Y:S01]  /*3d250*/  LDCU UR14, c[0x0][0x398] ;  /* 0x00007300ff0e77ac */ /* 0x000ea20008000800 */
[----:B0-----:R-:W-:Y:S01]  /*3d260*/  VIADD R11, R29, 0x12 ;  /* 0x000000121d0b7836 */ /* 0x001fe20000000000 */
[----:B------:R-:W-:-:S02]  /*3d270*/  SHF.R.S32.HI R14, RZ, 0x1f, R13 ;  /* 0x0000001fff0e7819 */ /* 0x000fc4000001140d */
[----:B------:R-:W-:Y:S02]  /*3d280*/  IADD3 R10, P5, PT, R13, R0, RZ ;  /* 0x000000000d0a7210 */ /* 0x000fe40007fbe0ff */
[----:B-1----:R-:W-:Y:S01]  /*3d290*/  ISETP.GE.AND P3, PT, R11, UR6, PT ;  /* 0x000000060b007c0c */ /* 0x002fe2000bf66270 */
[----:B------:R0:W-:Y:S02]  /*3d2a0*/  @P4 STG.E.U8 desc[UR40][R8.64], R12 ;  /* 0x0000000c08004986 */ /* 0x0001e4000c101128 */
[----:B------:R-:W-:Y:S01]  /*3d2b0*/  IMAD.X R11, R14, 0x1, R2, P5 ;  /* 0x000000010e0b7824 */ /* 0x000fe200028e0602 */
[----:B--2---:R-:W-:Y:S01]  /*3d2c0*/  ISETP.LT.AND P5, PT, R27, UR10, !P2 ;  /* 0x0000000a1b007c0c */ /* 0x004fe2000d7a1270 */
[----:B------:R-:W1:Y:S01]  /*3d2d0*/  LDCU UR6, c[0x0][0x398] ;  /* 0x00007300ff0677ac */ /* 0x000e620008000800 */
[----:B------:R-:W-:Y:S01]  /*3d2e0*/  ISETP.LT.AND P4, PT, R26, UR16, !P2 ;  /* 0x000000101a007c0c */ /* 0x000fe2000d781270 */
[----:B------:R-:W2:Y:S01]  /*3d2f0*/  LDCU UR10, c[0x0][0x398] ;  /* 0x00007300ff0a77ac */ /* 0x000ea20008000800 */
[----:B------:R-:W0:Y:S01]  /*3d300*/  LDCU UR16, c[0x0][0x398] ;  /* 0x00007300ff1077ac */ /* 0x000e220008000800 */
[----:B------:R-:W-:-:S05]  /*3d310*/  PRMT R15, R25, 0x7770, RZ ;  /* 0x00007770190f7816 */ /* 0x000fca00000000ff */
[----:B------:R1:W-:Y:S01]  /*3d320*/  @P1 STG.E.U8 desc[UR40][R10.64], R15 ;  /* 0x0000000f0a001986 */ /* 0x0003e2000c101128 */
[----:B0-----:R-:W-:Y:S02]  /*3d330*/  IADD3 R8, P1, PT, R13, R22, RZ ;  /* 0x000000160d087210 */ /* 0x001fe40007f3e0ff */
[----:B------:R-:W-:-:S03]  /*3d340*/  PRMT R12, R25, 0x7771, RZ ;  /* 0x00007771190c7816 */ /* 0x000fc600000000ff */
[C---:B------:R-:W-:Y:S02]  /*3d350*/  IMAD.X R9, R14.reuse, 0x1, R20, P1 ;  /* 0x000000010e097824 */ /* 0x040fe400008e0614 */
[----:B-1----:R-:W-:Y:S01]  /*3d360*/  VIADD R11, R29, 0x13 ;  /* 0x000000131d0b7836 */ /* 0x002fe20000000000 */
[----:B------:R-:W-:Y:S02]  /*3d370*/  IADD3 R10, P6, PT, R13, R21, RZ ;  /* 0x000000150d0a7210 */ /* 0x000fe40007fde0ff */
[----:B------:R-:W-:Y:S02]  /*3d380*/  PRMT R15, R25, 0x7772, RZ ;  /* 0x00007772190f7816 */ /* 0x000fe400000000ff */
[----:B------:R-:W-:Y:S01]  /*3d390*/  ISETP.GE.AND P1, PT, R11, UR8, PT ;  /* 0x000000080b007c0c */ /* 0x000fe2000bf26270 */
[----:B------:R-:W-:Y:S01]  /*3d3a0*/  IMAD.X R11, R14, 0x1, R24, P6 ;  /* 0x000000010e0b7824 */ /* 0x000fe200030e0618 */
[----:B------:R-:W-:Y:S01]  /*3d3b0*/  @P5 STG.E.U8 desc[UR40][R8.64], R12 ;  /* 0x0000000c08005986 */ /* 0x000fe2000c101128 */
[----:B------:R-:W-:Y:S01]  /*3d3c0*/  ISETP.LT.AND P2, PT, R28, UR6, !P2 ;  /* 0x000000061c007c0c */ /* 0x000fe2000d741270 */
[----:B------:R-:W0:Y:S02]  /*3d3d0*/  LDCU UR8, c[0x0][0x39c] ;  /* 0x00007380ff0877ac */ /* 0x000e240008000800 */
[----:B------:R1:W-:Y:S01]  /*3d3e0*/  @P4 STG.E.U8 desc[UR40][R10.64], R15 ;  /* 0x0000000f0a004986 */ /* 0x0003e2000c101128 */
[----:B--2---:R-:W-:Y:S01]  /*3d3f0*/  ISETP.LT.AND P6, PT, R18, UR10, !P3 ;  /* 0x0000000a12007c0c */ /* 0x004fe2000dfc1270 */
[----:B------:R-:W2:Y:S01]  /*3d400*/  LDCU UR6, c[0x0][0x3b8] ;  /* 0x00007700ff0677ac */ /* 0x000ea20008000800 */
[----:B---3--:R-:W-:Y:S01]  /*3d410*/  ISETP.LT.AND P5, PT, R27, UR12, !P3 ;  /* 0x0000000c1b007c0c */ /* 0x008fe2000dfa1270 */
[----:B------:R-:W3:Y:S01]  /*3d420*/  LDCU UR10, c[0x0][0x398] ;  /* 0x00007300ff0a77ac */ /* 0x000ee20008000800 */
[----:B-1----:R-:W-:Y:S01]  /*3d430*/  PRMT R11, R25, 0x7773, RZ ;  /* 0x00007773190b7816 */ /* 0x002fe200000000ff */
[----:B------:R-:W1:Y:S01]  /*3d440*/  LDCU UR12, c[0x0][0x398] ;  /* 0x00007300ff0c77ac */ /* 0x000e620008000800 */
[----:B------:R-:W3:Y:S01]  /*3d450*/  LDL.LU R25, [R1+0x14] ;  /* 0x0000140001197983 */ /* 0x000ee20000300800 */
[C---:B------:R-:W-:Y:S01]  /*3d460*/  IADD3 R8, P4, PT, R13.reuse, R23, RZ ;  /* 0x000000170d087210 */ /* 0x040fe20007f9e0ff */
[----:B------:R-:W-:Y:S01]  /*3d470*/  VIADD R13, R13, UR4 ;  /* 0x000000040d0d7c36 */ /* 0x000fe20008000000 */
[----:B------:R-:W0:Y:S03]  /*3d480*/  LDCU UR4, c[0x0][0x398] ;  /* 0x00007300ff0477ac */ /* 0x000e260008000800 */
[----:B------:R-:W-:Y:S01]  /*3d490*/  IMAD.X R9, R14, 0x1, R3, P4 ;  /* 0x000000010e097824 */ /* 0x000fe200020e0603 */
[----:B------:R-:W-:-:S02]  /*3d4a0*/  SHF.R.S32.HI R12, RZ, 0x1f, R13 ;  /* 0x0000001fff0c7819 */ /* 0x000fc4000001140d */
[----:B------:R-:W-:Y:S02]  /*3d4b0*/  IADD3 R10, P4, PT, R13, R0, RZ ;  /* 0x000000000d0a7210 */ /* 0x000fe40007f9e0ff */
[----:B------:R0:W-:Y:S01]  /*3d4c0*/  @P2 STG.E.U8 desc[UR40][R8.64], R11 ;  /* 0x0000000b08002986 */ /* 0x0001e2000c101128 */
[----:B------:R-:W-:Y:S02]  /*3d4d0*/  VIADD R14, R29, 0x14 ;  /* 0x000000141d0e7836 */ /* 0x000fe40000000000 */
[----:B0-----:R-:W-:Y:S01]  /*3d4e0*/  IMAD.X R11, R12, 0x1, R2, P4 ;  /* 0x000000010c0b7824 */ /* 0x001fe200020e0602 */
[----:B------:R-:W-:Y:S02]  /*3d4f0*/  IADD3 R8, P2, PT, R13, R22, RZ ;  /* 0x000000160d087210 */ /* 0x000fe40007f5e0ff */
[----:B------:R-:W-:Y:S01]  /*3d500*/  ISETP.LT.AND P4, PT, R26, UR14, !P3 ;  /* 0x0000000e1a007c0c */ /* 0x000fe2000df81270 */
[----:B------:R-:W0:Y:S01]  /*3d510*/  LDCU UR14, c[0x0][0x398] ;  /* 0x00007300ff0e77ac */ /* 0x000e220008000800 */
[----:B------:R-:W-:Y:S01]  /*3d520*/  ISETP.LT.AND P3, PT, R28, UR4, !P3 ;  /* 0x000000041c007c0c */ /* 0x000fe2000df61270 */
[----:B------:R-:W0:Y:S01]  /*3d530*/  LDCU UR4, c[0x0][0x3b8] ;  /* 0x00007700ff0477ac */ /* 0x000e220008000800 */
[----:B----4-:R-:W-:-:S05]  /*3d540*/  PRMT R9, R19, 0x7770, RZ ;  /* 0x0000777013097816 */ /* 0x010fca00000000ff */
[----:B------:R4:W-:Y:S01]  /*3d550*/  @P6 STG.E.U8 desc[UR40][R10.64], R9 ;  /* 0x000000090a006986 */ /* 0x0009e2000c101128 */
[C---:B------:R-:W-:Y:S01]  /*3d560*/  PRMT R15, R19.reuse, 0x7772, RZ ;  /* 0x00007772130f7816 */ /* 0x040fe200000000ff */
[----:B----4-:R-:W-:Y:S01]  /*3d570*/  IMAD.X R9, R12, 0x1, R20, P2 ;  /* 0x000000010c097824 */ /* 0x010fe200010e0614 */
[----:B------:R-:W-:Y:S01]  /*3d580*/  ISETP.GE.AND P2, PT, R14, UR8, PT ;  /* 0x000000080e007c0c */ /* 0x000fe2000bf46270 */
[----:B------:R-:W4:Y:S01]  /*3d590*/  LDCU UR8, c[0x0][0x398] ;  /* 0x00007300ff0877ac */ /* 0x000f220008000800 */
[----:B------:R-:W-:-:S05]  /*3d5a0*/  PRMT R14, R19, 0x7771, RZ ;  /* 0x00007771130e7816 */ /* 0x000fca00000000ff */
[----:B------:R0:W-:Y:S02]  /*3d5b0*/  @P5 STG.E.U8 desc[UR40][R8.64], R14 ;  /* 0x0000000e08005986 */ /* 0x0001e4000c101128 */
[----:B0-----:R-:W-:Y:S02]  /*3d5c0*/  PRMT R9, R19, 0x7773, RZ ;  /* 0x0000777313097816 */ /* 0x001fe400000000ff */
[----:B------:R-:W3:Y:S01]  /*3d5d0*/  LDL.LU R19, [R1+0x38] ;  /* 0x0000380001137983 */ /* 0x000ee20000300800 */
[----:B------:R-:W-:-:S05]  /*3d5e0*/  IADD3 R10, P6, PT, R13, R21, RZ ;  /* 0x000000150d0a7210 */ /* 0x000fca0007fde0ff */
[----:B------:R-:W-:Y:S02]  /*3d5f0*/  IMAD.X R11, R12, 0x1, R24, P6 ;  /* 0x000000010c0b7824 */ /* 0x000fe400030e0618 */
[----:B--2---:R-:W-:Y:S01]  /*3d600*/  VIADD R14, R13, UR6 ;  /* 0x000000060d0e7c36 */ /* 0x004fe20008000000 */
[----:B---3--:R-:W-:Y:S01]  /*3d610*/  ISETP.LT.AND P6, PT, R18, UR10, !P1 ;  /* 0x0000000a12007c0c */ /* 0x008fe2000cfc1270 */
[----:B------:R-:W0:Y:S01]  /*3d620*/  LDCU UR6, c[0x0][0x39c] ;  /* 0x00007380ff0677ac */ /* 0x000e220008000800 */
[----:B------:R2:W-:Y:S01]  /*3d630*/  @P4 STG.E.U8 desc[UR40][R10.64], R15 ;  /* 0x0000000f0a004986 */ /* 0x0005e2000c101128 */
[----:B----4-:R-:W-:Y:S01]  /*3d640*/  ISETP.LT.AND P5, PT, R27, UR8, !P1 ;  /* 0x000000081b007c0c */ /* 0x010fe2000cfa1270 */
[----:B------:R-:W3:Y:S01]  /*3d650*/  LDCU UR10, c[0x0][0x398] ;  /* 0x00007300ff0a77ac */ /* 0x000ee20008000800 */
[----:B------:R-:W4:Y:S01]  /*3d660*/  LDCU UR8, c[0x0][0x398] ;  /* 0x00007300ff0877ac */ /* 0x000f220008000800 */
[----:B--2---:R-:W-:-:S05]  /*3d670*/  IADD3 R10, P4, PT, R13, R23, RZ ;  /* 0x000000170d0a7210 */ /* 0x004fca0007f9e0ff */
[----:B------:R-:W-:Y:S01]  /*3d680*/  IMAD.X R11, R12, 0x1, R3, P4 ;  /* 0x000000010c0b7824 */ /* 0x000fe200020e0603 */
[----:B------:R-:W-:Y:S02]  /*3d690*/  SHF.R.S32.HI R12, RZ, 0x1f, R14 ;  /* 0x0000001fff0c7819 */ /* 0x000fe4000001140e */
[----:B------:R-:W-:Y:S02]  /*3d6a0*/  IADD3 R8, P4, PT, R14, R0, RZ ;  /* 0x000000000e087210 */ /* 0x000fe40007f9e0ff */
[----:B------:R2:W-:Y:S01]  /*3d6b0*/  @P3 STG.E.U8 desc[UR40][R10.64], R9 ;  /* 0x000000090a003986 */ /* 0x0005e2000c101128 */
[----:B-1----:R-:W-:Y:S01]  /*3d6c0*/  ISETP.LT.AND P3, PT, R26, UR12, !P1 ;  /* 0x0000000c1a007c0c */ /* 0x002fe2000cf61270 */
[----:B------:R-:W1:Y:S01]  /*3d6d0*/  LDCU UR12, c[0x0][0x398] ;  /* 0x00007300ff0c77ac */ /* 0x000e620008000800 */
[----:B--2---:R-:W-:Y:S01]  /*3d6e0*/  IMAD.X R9, R12, 0x1, R2, P4 ;  /* 0x000000010c097824 */ /* 0x004fe200020e0602 */
[----:B------:R-:W-:Y:S02]  /*3d6f0*/  IADD3 R10, P4, PT, R14, R22, RZ ;  /* 0x000000160e0a7210 */ /* 0x000fe40007f9e0ff */
[----:B------:R-:W-:-:S05]  /*3d700*/  PRMT R11, R25, 0x7770, RZ ;  /* 0x00007770190b7816 */ /* 0x000fca00000000ff */
[----:B------:R2:W-:Y:S01]  /*3d710*/  @P6 STG.E.U8 desc[UR40][R8.64], R11 ;  /* 0x0000000b08006986 */ /* 0x0005e2000c101128 */
[C---:B------:R-:W-:Y:S02]  /*3d720*/  PRMT R13, R25.reuse, 0x7771, RZ ;  /* 0x00007771190d7816 */ /* 0x040fe400000000ff */
[----:B------:R-:W-:Y:S01]  /*3d730*/  PRMT R15, R25, 0x7772, RZ ;  /* 0x00007772190f7816 */ /* 0x000fe200000000ff */
[----:B--2---:R-:W-:Y:S01]  /*3d740*/  VIADD R9, R29, 0x15 ;  /* 0x000000151d097836 */ /* 0x004fe20000000000 */
[----:B------:R-:W-:Y:S01]  /*3d750*/  IADD3 R8, P6, PT, R14, R21, RZ ;  /* 0x000000150e087210 */ /* 0x000fe20007fde0ff */
[----:B------:R-:W-:-:S03]  /*3d760*/  IMAD.X R11, R12, 0x1, R20, P4 ;  /* 0x000000010c0b7824 */ /* 0x000fc600020e0614 */
[----:B0-----:R-:W-:Y:S01]  /*3d770*/  ISETP.GE.AND P4, PT, R9, UR6, PT ;  /* 0x0000000609007c0c */ /* 0x001fe2000bf86270 */
[----:B------:R-:W-:Y:S01]  /*3d780*/  IMAD.X R9, R12, 0x1, R24, P6 ;  /* 0x000000010c097824 */ /* 0x000fe200030e0618 */
[----:B------:R-:W-:Y:S01]  /*3d790*/  @P5 STG.E.U8 desc[UR40][R10.64], R13 ;  /* 0x0000000d0a005986 */ /* 0x000fe2000c101128 */
[----:B---3--:R-:W-:Y:S01]  /*3d7a0*/  ISETP.LT.AND P1, PT, R28, UR10, !P1 ;  /* 0x0000000a1c007c0c */ /* 0x008fe2000cf21270 */
[----:B------:R-:W0:Y:S02]  /*3d7b0*/  LDCU UR10, c[0x0][0x398] ;  /* 0x00007300ff0a77ac */ /* 0x000e240008000800 */
[----:B------:R2:W-:Y:S01]  /*3d7c0*/  @P3 STG.E.U8 desc[UR40][R8.64], R15 ;  /* 0x0000000f08003986 */ /* 0x0005e2000c101128 */
[----:B------:R-:W3:Y:S01]  /*3d7d0*/  LDCU UR6, c[0x0][0x39c] ;  /* 0x00007380ff0677ac */ /* 0x000ee20008000800 */
[----:B--2---:R-:W-:-:S05]  /*3d7e0*/  IADD3 R8, P3, PT, R14, R23, RZ ;  /* 0x000000170e087210 */ /* 0x004fca0007f7e0ff */
[----:B------:R-:W-:Y:S01]  /*3d7f0*/  IMAD.X R9, R12, 0x1, R3, P3 ;  /* 0x000000010c097824 */ /* 0x000fe200018e0603 */
[----:B------:R-:W-:Y:S02]  /*3d800*/  PRMT R12, R25, 0x7773, RZ ;  /* 0x00007773190c7816 */ /* 0x000fe400000000ff */
[----:B------:R-:W2:Y:S01]  /*3d810*/  LDL.LU R25, [R1+0x18] ;  /* 0x0000180001197983 */ /* 0x000ea20000300800 */
[----:B------:R-:W-:Y:S01]  /*3d820*/  VIADD R13, R14, UR4 ;  /* 0x000000040e0d7c36 */ /* 0x000fe20008000000 */
[----:B----4-:R-:W-:Y:S01]  /*3d830*/  ISETP.LT.AND P6, PT, R18, UR8, !P2 ;  /* 0x0000000812007c0c */ /* 0x010fe2000d7c1270 */
[----:B------:R-:W4:Y:S03]  /*3d840*/  LDCU UR8, c[0x0][0x398] ;  /* 0x00007300ff0877ac */ /* 0x000f260008000800 */
[----:B------:R-:W-:Y:S01]  /*3d850*/  SHF.R.S32.HI R14, RZ, 0x1f, R13 ;  /* 0x0000001fff0e7819 */ /* 0x000fe2000001140d */
[----:B------:R4:W-:Y:S01]  /*3d860*/  @P1 STG.E.U8 desc[UR40][R8.64], R12 ;  /* 0x0000000c08001986 */ /* 0x0009e2000c101128 */
[----:B------:R-:W-:Y:S01]  /*3d870*/  IADD3 R10, P5, PT, R13, R0, RZ ;  /* 0x000000000d0a7210 */ /* 0x000fe20007fbe0ff */
[----:B------:R-:W3:Y:S01]  /*3d880*/  LDCU UR4, c[0x0][0x3b8] ;  /* 0x00007700ff0477ac */ /* 0x000ee20008000800 */
[----:B-1----:R-:W-:-:S03]  /*3d890*/  ISETP.LT.AND P3, PT, R27, UR12, !P2 ;  /* 0x0000000c1b007c0c */ /* 0x002fc6000d761270 */
[----:B------:R-:W-:Y:S01]  /*3d8a0*/  IMAD.X R11, R14, 0x1, R2, P5 ;  /* 0x000000010e0b7824 */ /* 0x000fe200028e0602 */
[----:B0-----:R-:W-:Y:S01]  /*3d8b0*/  ISETP.LT.AND P1, PT, R26, UR10, !P2 ;  /* 0x0000000a1a007c0c */ /* 0x001fe2000d721270 */
[----:B------:R-:W0:Y:S01]  /*3d8c0*/  LDCU UR12, c[0x0][0x398] ;  /* 0x00007300ff0c77ac */ /* 0x000e220008000800 */
[----:B----4-:R-:W-:Y:S01]  /*3d8d0*/  IADD3 R8, P5, PT, R13, R22, RZ ;  /* 0x000000160d087210 */ /* 0x010fe20007fbe0ff */
[----:B------:R-:W1:Y:S04]  /*3d8e0*/  LDCU UR10, c[0x0][0x398] ;  /* 0x00007300ff0a77ac */ /* 0x000e680008000800 */
[----:B------:R-:W-:Y:S01]  /*3d8f0*/  IMAD.X R9, R14, 0x1, R20, P5 ;  /* 0x000000010e097824 */ /* 0x000fe200028e0614 */
[----:B------:R-:W-:-:S05]  /*3d900*/  PRMT R15, R19, 0x7770, RZ ;  /* 0x00007770130f7816 */ /* 0x000fca00000000ff */
[----:B------:R4:W-:Y:S01]  /*3d910*/  @P6 STG.E.U8 desc[UR40][R10.64], R15 ;  /* 0x0000000f0a006986 */ /* 0x0009e2000c101128 */
[----:B------:R-:W-:Y:S01]  /*3d920*/  PRMT R12, R19, 0x7771, RZ ;  /* 0x00007771130c7816 */ /* 0x000fe200000000ff */
[----:B----4-:R-:W-:Y:S01]  /*3d930*/  VIADD R11, R29, 0x16 ;  /* 0x000000161d0b7836 */ /* 0x010fe20000000000 */
[----:B------:R-:W-:Y:S02]  /*3d940*/  IADD3 R10, P6, PT, R13, R21, RZ ;  /* 0x000000150d0a7210 */ /* 0x000fe40007fde0ff */
[----:B------:R-:W-:Y:S02]  /*3d950*/  PRMT R15, R19, 0x7772, RZ ;  /* 0x00007772130f7816 */ /* 0x000fe400000000ff */
[----:B---3--:R-:W-:Y:S01]  /*3d960*/  ISETP.GE.AND P5, PT, R11, UR6, PT ;  /* 0x000000060b007c0c */ /* 0x008fe2000bfa6270 */
[----:B------:R-:W-:Y:S01]  /*3d970*/  IMAD.X R11, R14, 0x1, R24, P6 ;  /* 0x000000010e0b7824 */ /* 0x000fe200030e0618 */
[----:B------:R-:W-:Y:S01]  /*3d980*/  @P3 STG.E.U8 desc[UR40][R8.64], R12 ;  /* 0x0000000c08003986 */ /* 0x000fe2000c101128 */
[----:B------:R-:W-:Y:S01]  /*3d990*/  ISETP.LT.AND P2, PT, R28, UR8, !P2 ;  /* 0x000000081c007c0c */ /* 0x000fe2000d741270 */
[----:B------:R-:W3:Y:S02]  /*3d9a0*/  LDCU UR8, c[0x0][0x39c] ;  /* 0x00007380ff0877ac */ /* 0x000ee40008000800 */
[----:B------:R4:W-:Y:S01]  /*3d9b0*/  @P1 STG.E.U8 desc[UR40][R10.64], R15 ;  /* 0x0000000f0a001986 */ /* 0x0009e2000c101128 */
[----:B------:R-:W1:Y:S01]  /*3d9c0*/  LDCU UR6, c[0x0][0x3b8] ;  /* 0x00007700ff0677ac */ /* 0x000e620008000800 */
[----:B----4-:R-:W-:-:S02]  /*3d9d0*/  PRMT R11, R19, 0x7773, RZ ;  /* 0x00007773130b7816 */ /* 0x010fc400000000ff */
[----:B------:R-:W4:Y:S01]  /*3d9e0*/  LDL.LU R19, [R1+0x3c] ;  /* 0x00003c0001137983 */ /* 0x000f220000300800 */
[C---:B------:R-:W-:Y:S01]  /*3d9f0*/  IADD3 R8, P1, PT, R13.reuse, R23, RZ ;  /* 0x000000170d087210 */ /* 0x040fe20007f3e0ff */
[----:B------:R-:W-:Y:S01]  /*3da00*/  VIADD R15, R13, UR4 ;  /* 0x000000040d0f7c36 */ /* 0x000fe20008000000 */
[----:B0-----:R-:W-:-:S03]  /*3da10*/  ISETP.LT.AND P6, PT, R18, UR12, !P4 ;  /* 0x0000000c12007c0c */ /* 0x001fc6000e7c1270 */
[----:B------:R-:W-:Y:S01]  /*3da20*/  IMAD.X R9, R14, 0x1, R3, P1 ;  /* 0x000000010e097824 */ /* 0x000fe200008e0603 */
[----:B------:R-:W-:Y:S01]  /*3da30*/  SHF.R.S32.HI R12, RZ, 0x1f, R15 ;  /* 0x0000001fff0c7819 */ /* 0x000fe2000001140f */
[----:B------:R-:W-:Y:S01]  /*3da40*/  VIADD R13, R29, 0x17 ;  /* 0x000000171d0d7836 */ /* 0x000fe20000000000 */
[----:B------:R-:W-:Y:S01]  /*3da50*/  IADD3 R10, P1, PT, R15, R0, RZ ;  /* 0x000000000f0a7210 */ /* 0x000fe20007f3e0ff */
[----:B------:R-:W0:Y:S01]  /*3da60*/  LDCU UR4, c[0x0][0x398] ;  /* 0x00007300ff0477ac */ /* 0x000e220008000800 */
[----:B------:R3:W-:Y:S01]  /*3da70*/  @P2 STG.E.U8 desc[UR40][R8.64], R11 ;  /* 0x0000000b08002986 */ /* 0x0007e2000c101128 */
[----:B-1----:R-:W-:Y:S01]  /*3da80*/  ISETP.LT.AND P2, PT, R27, UR10, !P4 ;  /* 0x0000000a1b007c0c */ /* 0x002fe2000e741270 */
[----:B------:R-:W1:Y:S01]  /*3da90*/  LDCU UR12, c[0x0][0x398] ;  /* 0x00007300ff0c77ac */ /* 0x000e620008000800 */
[----:B------:R-:W0:Y:S01]  /*3daa0*/  LDCU UR10, c[0x0][0x398] ;  /* 0x00007300ff0a77ac */ /* 0x000e220008000800 */
[----:B---3--:R-:W-:Y:S01]  /*3dab0*/  IMAD.X R11, R12, 0x1, R2, P1 ;  /* 0x000000010c0b7824 */ /* 0x008fe200008e0602 */
[----:B------:R-:W-:-:S02]  /*3dac0*/  IADD3 R8, P3, PT, R15, R22, RZ ;  /* 0x000000160f087210 */ /* 0x000fc40007f7e0ff */
[----:B--2---:R-:W-:-:S05]  /*3dad0*/  PRMT R9, R25, 0x7770, RZ ;  /* 0x0000777019097816 */ /* 0x004fca00000000ff */
[----:B------:R2:W-:Y:S02]  /*3dae0*/  @P6 STG.E.U8 desc[UR40][R10.64], R9 ;  /* 0x000000090a006986 */ /* 0x0005e4000c101128 */
[----:B--2---:R-:W-:Y:S01]  /*3daf0*/  IMAD.X R9, R12, 0x1, R20, P3 ;  /* 0x000000010c097824 */ /* 0x004fe200018e0614 */
[----:B------:R-:W-:Y:S01]  /*3db00*/  ISETP.GE.AND P3, PT, R13, UR8, PT ;  /* 0x000000080d007c0c */ /* 0x000fe2000bf66270 */
[----:B------:R-:W2:Y:S01]  /*3db10*/  LDCU UR8, c[0x0][0x398] ;  /* 0x00007300ff0877ac */ /* 0x000ea20008000800 */
[----:B------:R-:W-:Y:S02]  /*3db20*/  PRMT R13, R25, 0x7771, RZ ;  /* 0x00007771190d7816 */ /* 0x000fe400000000ff */
[----:B------:R-:W-:-:S03]  /*3db30*/  IADD3 R10, P6, PT, R15, R21, RZ ;  /* 0x000000150f0a7210 */ /* 0x000fc60007fde0ff */
[----:B------:R3:W-:Y:S01]  /*3db40*/  @P2 STG.E.U8 desc[UR40][R8.64], R13 ;  /* 0x0000000d08002986 */ /* 0x0007e2000c101128 */
[----:B------:R-:W-:Y:S01]  /*3db50*/  PRMT R14, R25, 0x7772, RZ ;  /* 0x00007772190e7816 */ /* 0x000fe200000000ff */
[----:B------:R-:W-:Y:S01]  /*3db60*/  IMAD.X R11, R12, 0x1, R24, P6 ;  /* 0x000000010c0b7824 */ /* 0x000fe200030e0618 */
[----:B---3--:R-:W-:-:S05]  /*3db70*/  IADD3 R8, P2, PT, R15, R23, RZ ;  /* 0x000000170f087210 */ /* 0x008fca0007f5e0ff */
[----:B------:R-:W-:Y:S01]  /*3db80*/  IMAD.X R9, R12, 0x1, R3, P2 ;  /* 0x000000010c097824 */ /* 0x000fe200010e0603 */
[----:B------:R-:W-:Y:S02]  /*3db90*/  PRMT R12, R25, 0x7773, RZ ;  /* 0x00007773190c7816 */ /* 0x000fe400000000ff */
[----:B------:R-:W3:Y:S01]  /*3dba0*/  LDL.LU R25, [R1+0x1c] ;  /* 0x00001c0001197983 */ /* 0x000ee20000300800 */
[----:B------:R-:W-:Y:S01]  /*3dbb0*/  ISETP.LT.AND P1, PT, R26, UR14, !P4 ;  /* 0x0000000e1a007c0c */ /* 0x000fe2000e721270 */
[----:B------:R-:W-:Y:S01]  /*3dbc0*/  VIADD R13, R15, UR6 ;  /* 0x000000060f0d7c36 */ /* 0x000fe20008000000 */
[----:B0-----:R-:W-:Y:S01]  /*3dbd0*/  ISETP.LT.AND P4, PT, R28, UR4, !P4 ;  /* 0x000000041c007c0c */ /* 0x001fe2000e781270 */
[----:B------:R-:W0:Y:S01]  /*3dbe0*/  LDCU UR6, c[0x0][0x39c] ;  /* 0x00007380ff0677ac */ /* 0x000e220008000800 */
[----:B------:R-:W0:Y:S01]  /*3dbf0*/  LDCU UR4, c[0x0][0x3b8] ;  /* 0x00007700ff0477ac */ /* 0x000e220008000800 */
[----:B------:R-:W0:Y:S08]  /*3dc00*/  LDCU UR14, c[0x0][0x398] ;  /* 0x00007300ff0e77ac */ /* 0x000e300008000800 */
[----:B------:R0:W-:Y:S01]  /*3dc10*/  @P1 STG.E.U8 desc[UR40][R10.64], R14 ;  /* 0x0000000e0a001986 */ /* 0x0001e2000c101128 */
[----:B-1----:R-:W-:Y:S01]  /*3dc20*/  ISETP.LT.AND P1, PT, R18, UR12, !P5 ;  /* 0x0000000c12007c0c */ /* 0x002fe2000ef21270 */
[----:B------:R-:W1:Y:S01]  /*3dc30*/  LDCU UR12, c[0x0][0x398] ;  /* 0x00007300ff0c77ac */ /* 0x000e620008000800 */
[----:B0-----:R-:W-:-:S02]  /*3dc40*/  SHF.R.S32.HI R14, RZ, 0x1f, R13 ;  /* 0x0000001fff0e7819 */ /* 0x001fc4000001140d */
[----:B------:R-:W-:Y:S01]  /*3dc50*/  IADD3 R10, P6, PT, R13, R0, RZ ;  /* 0x000000000d0a7210 */ /* 0x000fe20007fde0ff */
[----:B------:R0:W-:Y:S04]  /*3dc60*/  @P4 STG.E.U8 desc[UR40][R8.64], R12 ;  /* 0x0000000c08004986 */ /* 0x0001e8000c101128 */
[----:B------:R-:W-:Y:S01]  /*3dc70*/  IMAD.X R11, R14, 0x1, R2, P6 ;  /* 0x000000010e0b7824 */ /* 0x000fe200030e0602 */
[----:B--2---:R-:W-:Y:S01]  /*3dc80*/  ISETP.LT.AND P6, PT, R27, UR8, !P5 ;  /* 0x000000081b007c0c */ /* 0x004fe2000efc1270 */
[----:B------:R-:W2:Y:S01]  /*3dc90*/  LDCU UR8, c[0x0][0x39c] ;  /* 0x00007380ff0877ac */ /* 0x000ea20008000800 */
[----:B------:R-:W-:Y:S02]  /*3dca0*/  ISETP.LT.AND P4, PT, R26, UR10, !P5 ;  /* 0x0000000a1a007c0c */ /* 0x000fe4000ef81270 */
[----:B----4-:R-:W-:Y:S01]  /*3dcb0*/  PRMT R15, R19, 0x7770, RZ ;  /* 0x00007770130f7816 */ /* 0x010fe200000000ff */
[----:B------:R-:W4:Y:S04]  /*3dcc0*/  LDCU UR10, c[0x0][0x398] ;  /* 0x00007300ff0a77ac */ /* 0x000f280008000800 */
[----:B------:R1:W-:Y:S01]  /*3dcd0*/  @P1 STG.E.U8 desc[UR40][R10.64], R15 ;  /* 0x0000000f0a001986 */ /* 0x0003e2000c101128 */
[----:B0-----:R-:W-:-:S05]  /*3dce0*/  IADD3 R8, P1, PT, R13, R22, RZ ;  /* 0x000000160d087210 */ /* 0x001fca0007f3e0ff */
[----:B------:R-:W-:Y:S02]  /*3dcf0*/  IMAD.X R9, R14, 0x1, R20, P1 ;  /* 0x000000010e097824 */ /* 0x000fe400008e0614 */
[----:B-1----:R-:W-:Y:S01]  /*3dd00*/  VIADD R10, R29, 0x18 ;  /* 0x000000181d0a7836 */ /* 0x002fe20000000000 */
[----:B------:R-:W-:-:S04]  /*3dd10*/  PRMT R11, R19, 0x7771, RZ ;  /* 0x00007771130b7816 */ /* 0x000fc800000000ff */
[----:B------:R-:W-:Y:S01]  /*3dd20*/  ISETP.GE.AND P2, PT, R10, UR6, PT ;  /* 0x000000060a007c0c */ /* 0x000fe2000bf46270 */
[----:B------:R0:W-:Y:S01]  /*3dd30*/  @P6 STG.E.U8 desc[UR40][R8.64], R11 ;  /* 0x0000000b08006986 */ /* 0x0001e2000c101128 */
[----:B------:R-:W-:Y:S01]  /*3dd40*/  IADD3 R10, P1, PT, R13, R21, RZ ;  /* 0x000000150d0a7210 */ /* 0x000fe20007f3e0ff */
[----:B------:R-:W1:Y:S04]  /*3dd50*/  LDCU UR6, c[0x0][0x3b8] ;  /* 0x00007700ff0677ac */ /* 0x000e680008000800 */
[----:B0-----:R-:W-:Y:S01]  /*3dd60*/  IMAD.X R11, R14, 0x1, R24, P1 ;  /* 0x000000010e0b7824 */ /* 0x001fe200008e0618 */
[----:B------:R-:W-:-:S05]  /*3dd70*/  PRMT R9, R19, 0x7772, RZ ;  /* 0x0000777213097816 */ /* 0x000fca00000000ff */
[----:B------:R0:W-:Y:S02]  /*3dd80*/  @P4 STG.E.U8 desc[UR40][R10.64], R9 ;  /* 0x000000090a004986 */ /* 0x0001e4000c101128 */
[----:B0-----:R-:W-:Y:S02]  /*3dd90*/  PRMT R11, R19, 0x7773, RZ ;  /* 0x00007773130b7816 */ /* 0x001fe400000000ff */
[----:B------:R-:W4:Y:S01]  /*3dda0*/  LDL.LU R19, [R1+0x40] ;  /* 0x0000400001137983 */ /* 0x000f220000300800 */
[----:B------:R-:W-:Y:S01]  /*3ddb0*/  VIADD R8, R29, 0x19 ;  /* 0x000000191d087836 */ /* 0x000fe20000000000 */
[----:B------:R-:W-:Y:S01]  /*3ddc0*/  ISETP.LT.AND P5, PT, R28, UR12, !P5 ;  /* 0x0000000c1c007c0c */ /* 0x000fe2000efa1270 */
[----:B------:R-:W0:Y:S03]  /*3ddd0*/  LDCU UR12, c[0x0][0x398] ;  /* 0x00007300ff0c77ac */ /* 0x000e260008000800 */
[----:B--2---:R-:W-:Y:S01]  /*3dde0*/  ISETP.GE.AND P1, PT, R8, UR8, PT ;  /* 0x0000000808007c0c */ /* 0x004fe2000bf26270 */
[----:B------:R-:W2:Y:S01]  /*3ddf0*/  LDCU UR8, c[0x0][0x398] ;  /* 0x00007300ff0877ac */ /* 0x000ea20008000800 */
[C---:B------:R-:W-:Y:S01]  /*3de00*/  IADD3 R8, P6, PT, R13.reuse, R23, RZ ;  /* 0x000000170d087210 */ /* 0x040fe20007fde0ff */
[----:B------:R-:W-:Y:S01]  /*3de10*/  VIADD R13, R13, UR4 ;  /* 0x000000040d0d7c36 */ /* 0x000fe20008000000 */
[----:B------:R-:W-:Y:S01]  /*3de20*/  ISETP.LT.AND P4, PT, R18, UR14, !P3 ;  /* 0x0000000e12007c0c */ /* 0x000fe2000df81270 */
[----:B------:R-:W0:Y:S02]  /*3de30*/  LDCU UR14, c[0x0][0x398] ;  /* 0x00007300ff0e77ac */ /* 0x000e240008000800 */
[----:B------:R-:W-:Y:S01]  /*3de40*/  IMAD.X R9, R14, 0x1, R3, P6 ;  /* 0x000000010e097824 */ /* 0x000fe200030e0603 */
[----:B------:R-:W-:Y:S01]  /*3de50*/  SHF.R.S32.HI R12, RZ, 0x1f, R13 ;  /* 0x0000001fff0c7819 */ /* 0x000fe2000001140d */
[----:B------:R-:W0:Y:S01]  /*3de60*/  LDCU UR4, c[0x0][0x3b8] ;  /* 0x00007700ff0477ac */ /* 0x000e220008000800 */
[----:B------:R-:W-:-:S02]  /*3de70*/  IADD3 R10, P6, PT, R13, R0, RZ ;  /* 0x000000000d0a7210 */ /* 0x000fc40007fde0ff */
[----:B------:R1:W-:Y:S03]  /*3de80*/  @P5 STG.E.U8 desc[UR40][R8.64], R11 ;  /* 0x0000000b08005986 */ /* 0x0003e6000c101128 */
[----:B-1----:R-:W-:Y:S01]  /*3de90*/  IMAD.X R11, R12, 0x1, R2, P6 ;  /* 0x000000010c0b7824 */ /* 0x002fe200030e0602 */
[C---:B---3--:R-:W-:Y:S02]  /*3dea0*/  PRMT R9, R25.reuse, 0x7770, RZ ;  /* 0x0000777019097816 */ /* 0x048fe400000000ff */
[C---:B------:R-:W-:Y:S02]  /*3deb0*/  PRMT R14, R25.reuse, 0x7773, RZ ;  /* 0x00007773190e7816 */ /* 0x040fe400000000ff */
[C---:B------:R-:W-:Y:S01]  /*3dec0*/  PRMT R15, R25.reuse, 0x7772, RZ ;  /* 0x00007772190f7816 */ /* 0x040fe200000000ff */
[----:B------:R1:W-:Y:S02]  /*3ded0*/  @P4 STG.E.U8 desc[UR40][R10.64], R9 ;  /* 0x000000090a004986 */ /* 0x0003e4000c101128 */
[----:B-1----:R-:W-:-:S02]  /*3dee0*/  PRMT R11, R25, 0x7771, RZ ;  /* 0x00007771190b7816 */ /* 0x002fc400000000ff */
[----:B------:R-:W3:Y:S01]  /*3def0*/  LDL.LU R25, [R1+0x50] ;  /* 0x0000500001197983 */ /* 0x000ee20000300800 */
[----:B----4-:R-:W-:Y:S01]  /*3df00*/  ISETP.LT.AND P5, PT, R27, UR10, !P3 ;  /* 0x0000000a1b007c0c */ /* 0x010fe2000dfa1270 */
[----:B------:R-:W1:Y:S01]  /*3df10*/  LDCU UR10, c[0x0][0x398] ;  /* 0x00007300ff0a77ac */ /* 0x000e620008000800 */
[C---:B------:R-:W-:Y:S02]  /*3df20*/  IADD3 R8, P6, PT, R13.reuse, R22, RZ ;  /* 0x000000160d087210 */ /* 0x040fe40007fde0ff */
[----:B------:R-:W-:Y:S01]  /*3df30*/  ISETP.LT.AND P4, PT, R26, UR16, !P3 ;  /* 0x000000101a007c0c */ /* 0x000fe2000df81270 */
[----:B------:R-:W4:Y:S02]  /*3df40*/  LDCU UR16, c[0x0][0x398] ;  /* 0x00007300ff1077ac */ /* 0x000f240008000800 */
[----:B------:R-:W-:Y:S01]  /*3df50*/  IMAD.X R9, R12, 0x1, R20, P6 ;  /* 0x000000010c097824 */ /* 0x000fe200030e0614 */
[C---:B------:R-:W-:Y:S02]  /*3df60*/  IADD3 R10, P6, PT, R13.reuse, R21, RZ ;  /* 0x000000150d0a7210 */ /* 0x040fe40007fde0ff */
[----:B--2---:R-:W-:Y:S01]  /*3df70*/  ISETP.LT.AND P3, PT, R28, UR8, !P3 ;  /* 0x000000081c007c0c */ /* 0x004fe2000df61270 */
[----:B------:R-:W2:Y:S02]  /*3df80*/  LDCU UR8, c[0x0][0x39c] ;  /* 0x00007380ff0877ac */ /* 0x000ea40008000800 */
[----:B------:R0:W-:Y:S02]  /*3df90*/  @P5 STG.E.U8 desc[UR40][R8.64], R11 ;  /* 0x0000000b08005986 */ /* 0x0001e4000c101128 */
[----:B0-----:R-:W-:Y:S01]  /*3dfa0*/  IADD3 R8, P5, PT, R13, R23, RZ ;  /* 0x000000170d087210 */ /* 0x001fe20007fbe0ff */
[----:B------:R-:W-:-:S02]  /*3dfb0*/  IMAD.X R11, R12, 0x1, R24, P6 ;  /* 0x000000010c0b7824 */ /* 0x000fc400030e0618 */
[----:B------:R-:W-:Y:S01]  /*3dfc0*/  VIADD R13, R13, UR6 ;  /* 0x000000060d0d7c36 */ /* 0x000fe20008000000 */
[----:B------:R-:W-:Y:S01]  /*3dfd0*/  ISETP.LT.AND P6, PT, R18, UR12, !P2 ;  /* 0x0000000c12007c0c */ /* 0x000fe2000d7c1270 */
[----:B------:R-:W-:Y:S01]  /*3dfe0*/  IMAD.X R9, R12, 0x1, R3, P5 ;  /* 0x000000010c097824 */ /* 0x000fe200028e0603 */
[----:B------:R0:W-:Y:S01]  /*3dff0*/  @P4 STG.E.U8 desc[UR40][R10.64], R15 ;  /* 0x0000000f0a004986 */ /* 0x0001e2000c101128 */
[----:B------:R-:W1:Y:S01]  /*3e000*/  LDCU UR6, c[0x0][0x398] ;  /* 0x00007300ff0677ac */ /* 0x000e620008000800 */
[----:B------:R-:W-:Y:S02]  /*3e010*/  SHF.R.S32.HI R12, RZ, 0x1f, R13 ;  /* 0x0000001fff0c7819 */ /* 0x000fe4000001140d */
[----:B------:R2:W-:Y:S01]  /*3e020*/  @P3 STG.E.U8 desc[UR40][R8.64], R14 ;  /* 0x0000000e08003986 */ /* 0x0005e2000c101128 */
[----:B------:R-:W1:Y:S01]  /*3e030*/  LDCU UR12, c[0x0][0x398] ;  /* 0x00007300ff0c77ac */ /* 0x000e620008000800 */
[----:B0-----:R-:W-:-:S05]  /*3e040*/  IADD3 R10, P4, PT, R13, R0, RZ ;  /* 0x000000000d0a7210 */ /* 0x001fca0007f9e0ff */
[----:B------:R-:W-:Y:S01]  /*3e050*/  IMAD.X R11, R12, 0x1, R2, P4 ;  /* 0x000000010c0b7824 */ /* 0x000fe200020e0602 */
[----:B--2---:R-:W-:Y:S02]  /*3e060*/  IADD3 R8, P3, PT, R13, R22, RZ ;  /* 0x000000160d087210 */ /* 0x004fe40007f7e0ff */
[----:B------:R-:W-:Y:S01]  /*3e070*/  ISETP.LT.AND P5, PT, R27, UR14, !P2 ;  /* 0x0000000e1b007c0c */ /* 0x000fe2000d7a1270 */
[----:B------:R-:W-:Y:S01]  /*3e080*/  VIADD R14, R29, 0x1a ;  /* 0x0000001a1d0e7836 */ /* 0x000fe20000000000 */
[----:B------:R-:W0:Y:S04]  /*3e090*/  LDCU UR14, c[0x0][0x398] ;  /* 0x00007300ff0e77ac */ /* 0x000e280008000800 */
[----:B------:R-:W-:Y:S01]  /*3e0a0*/  ISETP.GE.AND P4, PT, R14, UR8, PT ;  /* 0x000000080e007c0c */ /* 0x000fe2000bf86270 */
[----:B------:R-:W2:Y:S01]  /*3e0b0*/  LDCU UR8, c[0x0][0x398] ;  /* 0x00007300ff0877ac */ /* 0x000ea20008000800 */
[----:B------:R-:W-:-:S05]  /*3e0c0*/  PRMT R9, R19, 0x7770, RZ ;  /* 0x0000777013097816 */ /* 0x000fca00000000ff */
[----:B------:R0:W-:Y:S01]  /*3e0d0*/  @P6 STG.E.U8 desc[UR40][R10.64], R9 ;  /* 0x000000090a006986 */ /* 0x0001e2000c101128 */
[----:B-1----:R-:W-:Y:S01]  /*3e0e0*/  ISETP.LT.AND P6, PT, R26, UR10, !P2 ;  /* 0x0000000a1a007c0c */ /* 0x002fe2000d7c1270 */
[----:B------:R-:W1:Y:S01]  /*3e0f0*/  LDCU UR10, c[0x0][0x398] ;  /* 0x00007300ff0a77ac */ /* 0x000e620008000800 */
[C---:B------:R-:W-:Y:S02]  /*3e100*/  PRMT R15, R19.reuse, 0x7771, RZ ;  /* 0x00007771130f7816 */ /* 0x040fe400000000ff */
[----:B------:R-:W-:Y:S01]  /*3e110*/  PRMT R14, R19, 0x7772, RZ ;  /* 0x00007772130e7816 */ /* 0x000fe200000000ff */
[----:B0-----:R-:W-:Y:S01]  /*3e120*/  IMAD.X R9, R12, 0x1, R20, P3 ;  /* 0x000000010c097824 */ /* 0x001fe200018e0614 */
[----:B------:R-:W-:-:S05]  /*3e130*/  IADD3 R10, P3, PT, R13, R21, RZ ;  /* 0x000000150d0a7210 */ /* 0x000fca0007f7e0ff */
[----:B------:R-:W-:Y:S01]  /*3e140*/  IMAD.X R11, R12, 0x1, R24, P3 ;  /* 0x000000010c0b7824 */ /* 0x000fe200018e0618 */
[----:B------:R-:W-:Y:S04]  /*3e150*/  @P5 STG.E.U8 desc[UR40][R8.64], R15 ;  /* 0x0000000f08005986 */ /* 0x000fe8000c101128 */
[----:B------:R0:W-:Y:S01]  /*3e160*/  @P6 STG.E.U8 desc[UR40][R10.64], R14 ;  /* 0x0000000e0a006986 */ /* 0x0001e2000c101128 */
[----:B------:R-:W-:Y:S01]  /*3e170*/  ISETP.LT.AND P2, PT, R28, UR6, !P2 ;  /* 0x000000061c007c0c */ /* 0x000fe2000d741270 */
[----:B------:R-:W1:Y:S01]  /*3e180*/  LDCU UR6, c[0x0][0x398] ;  /* 0x00007300ff0677ac */ /* 0x000e620008000800 */
[----:B0-----:R-:W-:Y:S02]  /*3e190*/  PRMT R11, R19, 0x7773, RZ ;  /* 0x00007773130b7816 */ /* 0x001fe400000000ff */
[----:B------:R-:W4:Y:S01]  /*3e1a0*/  LDL.LU R19, [R1+0x44] ;  /* 0x0000440001137983 */ /* 0x000f220000300800 */
        /* <DEDUP_REMOVED lines=8> */
[----:B------:R1:W-:Y:S01]  /*3e230*/  @P2 STG.E.U8 desc[UR40][R8.64], R11 ;  /* 0x0000000b08002986 */ /* 0x0003e2000c101128 */
[----:B--2---:R-:W-:Y:S01]  /*3e240*/  ISETP.LT.AND P2, PT, R27, UR8, !P1 ;  /* 0x000000081b007c0c */ /* 0x004fe2000cf41270 */
[----:B------:R-:W2:Y:S01]  /*3e250*/  LDCU UR8, c[0x0][0x39c] ;  /* 0x00007380ff0877ac */ /* 0x000ea20008000800 */
[----:B-1----:R-:W-:Y:S01]  /*3e260*/  IMAD.X R11, R12, 0x1, R2, P5 ;  /* 0x000000010c0b7824 */ /* 0x002fe200028e0602 */
[----:B------:R-:W-:Y:S02]  /*3e270*/  IADD3 R8, P6, PT, R14, R22, RZ ;  /* 0x000000160e087210 */ /* 0x000fe40007fde0ff */
[----:B------:R-:W-:Y:S01]  /*3e280*/  ISETP.LT.AND P5, PT, R26, UR6, !P1 ;  /* 0x000000061a007c0c */ /* 0x000fe2000cfa1270 */
[----:B------:R-:W1:Y:S01]  /*3e290*/  LDCU UR6, c[0x0][0x39c] ;  /* 0x00007380ff0677ac */ /* 0x000e620008000800 */
[C---:B---3--:R-:W-:Y:S02]  /*3e2a0*/  PRMT R9, R25.reuse, 0x7770, RZ ;  /* 0x0000777019097816 */ /* 0x048fe400000000ff */
[----:B------:R-:W-:-:S03]  /*3e2b0*/  PRMT R13, R25, 0x7771, RZ ;  /* 0x00007771190d7816 */ /* 0x000fc600000000ff */
[----:B------:R3:W-:Y:S02]  /*3e2c0*/  @P3 STG.E.U8 desc[UR40][R10.64], R9 ;  /* 0x000000090a003986 */ /* 0x0007e4000c101128 */
[----:B---3--:R-:W-:Y:S01]  /*3e2d0*/  IMAD.X R9, R12, 0x1, R20, P6 ;  /* 0x000000010c097824 */ /* 0x008fe200030e0614 */
[----:B------:R-:W-:-:S04]  /*3e2e0*/  IADD3 R10, P3, PT, R14, R21, RZ ;  /* 0x000000150e0a7210 */ /* 0x000fc80007f7e0ff */
[----:B------:R3:W-:Y:S01]  /*3e2f0*/  @P2 STG.E.U8 desc[UR40][R8.64], R13 ;  /* 0x0000000d08002986 */ /* 0x0007e2000c101128 */
[----:B------:R-:W-:Y:S01]  /*3e300*/  ISETP.LT.AND P2, PT, R28, UR10, !P1 ;  /* 0x0000000a1c007c0c */ /* 0x000fe2000cf41270 */
[----:B------:R-:W-:Y:S01]  /*3e310*/  IMAD.X R11, R12, 0x1, R24, P3 ;  /* 0x000000010c0b7824 */ /* 0x000fe200018e0618 */
[----:B------:R-:W-:Y:S01]  /*3e320*/  PRMT R15, R25, 0x7772, RZ ;  /* 0x00007772190f7816 */ /* 0x000fe200000000ff */
[----:B------:R-:W1:Y:S01]  /*3e330*/  LDCU UR10, c[0x0][0x398] ;  /* 0x00007300ff0a77ac */ /* 0x000e620008000800 */
[----:B---3--:R-:W-:-:S05]  /*3e340*/  IADD3 R8, P1, PT, R14, R23, RZ ;  /* 0x000000170e087210 */ /* 0x008fca0007f3e0ff */
[----:B------:R-:W-:Y:S01]  /*3e350*/  IMAD.X R9, R12, 0x1, R3, P1 ;  /* 0x000000010c097824 */ /* 0x000fe200008e0603 */
[----:B------:R-:W-:Y:S02]  /*3e360*/  PRMT R12, R25, 0x7773, RZ ;  /* 0x00007773190c7816 */ /* 0x000fe400000000ff */
[----:B------:R-:W3:Y:S01]  /*3e370*/  LDL.LU R25, [R1+0x54] ;  /* 0x0000540001197983 */ /* 0x000ee20000300800 */
[----:B0-----:R-:W-:Y:S01]  /*3e380*/  VIADD R13, R14, UR4 ;  /* 0x000000040e0d7c36 */ /* 0x001fe20008000000 */
[----:B------:R-:W-:Y:S01]  /*3e390*/  ISETP.LT.AND P3, PT, R18, UR12, !P4 ;  /* 0x0000000c12007c0c */ /* 0x000fe2000e761270 */
[----:B------:R-:W0:Y:S01]  /*3e3a0*/  LDCU UR4, c[0x0][0x3b8] ;  /* 0x00007700ff0477ac */ /* 0x000e220008000800 */
[----:B------:R1:W-:Y:S02]  /*3e3b0*/  @P5 STG.E.U8 desc[UR40][R10.64], R15 ;  /* 0x0000000f0a005986 */ /* 0x0003e4000c101128 */
[----:B------:R-:W-:Y:S01]  /*3e3c0*/  SHF.R.S32.HI R14, RZ, 0x1f, R13 ;  /* 0x0000001fff0e7819 */ /* 0x000fe2000001140d */
[----:B------:R-:W0:Y:S01]  /*3e3d0*/  LDCU UR12, c[0x0][0x398] ;  /* 0x00007300ff0c77ac */ /* 0x000e220008000800 */
[----:B-1----:R-:W-:Y:S01]  /*3e3e0*/  VIADD R11, R29, 0x1b ;  /* 0x0000001b1d0b7836 */ /* 0x002fe20000000000 */
[----:B------:R-:W-:-:S04]  /*3e3f0*/  IADD3 R10, P5, PT, R13, R0, RZ ;  /* 0x000000000d0a7210 */ /* 0x000fc80007fbe0ff */
[----:B------:R-:W-:Y:S01]  /*3e400*/  ISETP.GE.AND P1, PT, R11, UR6, PT ;  /* 0x000000060b007c0c */ /* 0x000fe2000bf26270 */
[----:B------:R-:W-:Y:S01]  /*3e410*/  IMAD.X R11, R14, 0x1, R2, P5 ;  /* 0x000000010e0b7824 */ /* 0x000fe200028e0602 */
[----:B------:R1:W-:Y:S01]  /*3e420*/  @P2 STG.E.U8 desc[UR40][R8.64], R12 ;  /* 0x0000000c08002986 */ /* 0x0003e2000c101128 */
[----:B------:R-:W-:Y:S01]  /*3e430*/  ISETP.LT.AND P5, PT, R27, UR14, !P4 ;  /* 0x0000000e1b007c0c */ /* 0x000fe2000e7a1270 */
[----:B------:R-:W0:Y:S01]  /*3e440*/  LDCU UR6, c[0x0][0x398] ;  /* 0x00007300ff0677ac */ /* 0x000e220008000800 */
[----:B----4-:R-:W-:Y:S01]  /*3e450*/  ISETP.LT.AND P2, PT, R26, UR16, !P4 ;  /* 0x000000101a007c0c */ /* 0x010fe2000e741270 */
[----:B------:R-:W4:Y:S01]  /*3e460*/  LDCU UR14, c[0x0][0x398] ;  /* 0x00007300ff0e77ac */ /* 0x000f220008000800 */
[----:B------:R-:W1:Y:S01]  /*3e470*/  LDCU UR16, c[0x0][0x398] ;  /* 0x00007300ff1077ac */ /* 0x000e620008000800 */
[----:B0-----:R-:W-:Y:S01]  /*3e480*/  ISETP.LT.AND P4, PT, R28, UR6, !P4 ;  /* 0x000000061c007c0c */ /* 0x001fe2000e781270 */
[----:B------:R-:W0:Y:S01]  /*3e490*/  LDCU UR6, c[0x0][0x3b8] ;  /* 0x00007700ff0677ac */ /* 0x000e220008000800 */
[----:B------:R-:W-:-:S05]  /*3e4a0*/  PRMT R15, R19, 0x7770, RZ ;  /* 0x00007770130f7816 */ /* 0x000fca00000000ff */
[----:B------:R0:W-:Y:S01]  /*3e4b0*/  @P3 STG.E.U8 desc[UR40][R10.64], R15 ;  /* 0x0000000f0a003986 */ /* 0x0001e2000c101128 */
[----:B-1----:R-:W-:Y:S02]  /*3e4c0*/  IADD3 R8, P3, PT, R13, R22, RZ ;  /* 0x000000160d087210 */ /* 0x002fe40007f7e0ff */
[----:B------:R-:W-:-:S03]  /*3e4d0*/  PRMT R12, R19, 0x7771, RZ ;  /* 0x00007771130c7816 */ /* 0x000fc600000000ff */
[C---:B------:R-:W-:Y:S02]  /*3e4e0*/  IMAD.X R9, R14.reuse, 0x1, R20, P3 ;  /* 0x000000010e097824 */ /* 0x040fe400018e0614 */
[----:B0-----:R-:W-:Y:S01]  /*3e4f0*/  VIADD R11, R29, 0x1c ;  /* 0x0000001c1d0b7836 */ /* 0x001fe20000000000 */
[----:B------:R-:W-:Y:S02]  /*3e500*/  IADD3 R10, P6, PT, R13, R21, RZ ;  /* 0x000000150d0a7210 */ /* 0x000fe40007fde0ff */
[----:B------:R-:W-:Y:S02]  /*3e510*/  PRMT R15, R19, 0x7772, RZ ;  /* 0x00007772130f7816 */ /* 0x000fe400000000ff */
[----:B--2---:R-:W-:Y:S01]  /*3e520*/  ISETP.GE.AND P3, PT, R11, UR8, PT ;  /* 0x000000080b007c0c */ /* 0x004fe2000bf66270 */
[----:B------:R-:W-:Y:S01]  /*3e530*/  IMAD.X R11, R14, 0x1, R24, P6 ;  /* 0x000000010e0b7824 */ /* 0x000fe200030e0618 */
[----:B------:R-:W-:Y:S01]  /*3e540*/  @P5 STG.E.U8 desc[UR40][R8.64], R12 ;  /* 0x0000000c08005986 */ /* 0x000fe2000c101128 */
[----:B------:R-:W0:Y:S03]  /*3e550*/  LDCU UR8, c[0x0][0x39c] ;  /* 0x00007380ff0877ac */ /* 0x000e260008000800 */
[----:B------:R1:W-:Y:S02]  /*3e560*/  @P2 STG.E.U8 desc[UR40][R10.64], R15 ;  /* 0x0000000f0a002986 */ /* 0x0003e4000c101128 */
[----:B-1----:R-:W-:-:S02]  /*3e570*/  PRMT R11, R19, 0x7773, RZ ;  /* 0x00007773130b7816 */ /* 0x002fc400000000ff */
[----:B------:R-:W2:Y:S01]  /*3e580*/  LDL.LU R19, [R1+0x48] ;  /* 0x0000480001137983 */ /* 0x000ea20000300800 */
[C---:B------:R-:W-:Y:S01]  /*3e590*/  IADD3 R8, P2, PT, R13.reuse, R23, RZ ;  /* 0x000000170d087210 */ /* 0x040fe20007f5e0ff */
[----:B------:R-:W-:Y:S01]  /*3e5a0*/  VIADD R15, R13, UR4 ;  /* 0x000000040d0f7c36 */ /* 0x000fe20008000000 */
[----:B------:R-:W-:-:S03]  /*3e5b0*/  ISETP.LT.AND P6, PT, R18, UR10, !P1 ;  /* 0x0000000a12007c0c */ /* 0x000fc6000cfc1270 */
[----:B------:R-:W-:Y:S01]  /*3e5c0*/  IMAD.X R9, R14, 0x1, R3, P2 ;  /* 0x000000010e097824 */ /* 0x000fe200010e0603 */
[----:B------:R-:W-:Y:S02]  /*3e5d0*/  SHF.R.S32.HI R12, RZ, 0x1f, R15 ;  /* 0x0000001fff0c7819 */ /* 0x000fe4000001140f */
[----:B------:R-:W-:Y:S01]  /*3e5e0*/  ISETP.LT.AND P5, PT, R27, UR12, !P1 ;  /* 0x0000000c1b007c0c */ /* 0x000fe2000cfa1270 */
[----:B------:R-:W-:Y:S01]  /*3e5f0*/  VIADD R13, R29, 0x1d ;  /* 0x0000001d1d0d7836 */ /* 0x000fe20000000000 */
[C---:B------:R-:W-:Y:S01]  /*3e600*/  IADD3 R10, P2, PT, R15.reuse, R0, RZ ;  /* 0x000000000f0a7210 */ /* 0x040fe20007f5e0ff */
[----:B------:R1:W-:Y:S01]  /*3e610*/  @P4 STG.E.U8 desc[UR40][R8.64], R11 ;  /* 0x0000000b08004986 */ /* 0x0003e2000c101128 */
[----:B----4-:R-:W-:Y:S01]  /*3e620*/  ISETP.LT.AND P4, PT, R26, UR14, !P1 ;  /* 0x0000000e1a007c0c */ /* 0x010fe2000cf81270 */
[----:B------:R-:W4:Y:S01]  /*3e630*/  LDCU UR4, c[0x0][0x398] ;  /* 0x00007300ff0477ac */ /* 0x000f220008000800 */
[----:B------:R-:W0:Y:S01]  /*3e640*/  LDCU UR10, c[0x0][0x398] ;  /* 0x00007300ff0a77ac */ /* 0x000e220008000800 */
[----:B------:R-:W0:Y:S01]  /*3e650*/  LDCU UR12, c[0x0][0x398] ;  /* 0x00007300ff0c77ac */ /* 0x000e220008000800 */
[----:B-1----:R-:W-:Y:S01]  /*3e660*/  IMAD.X R11, R12, 0x1, R2, P2 ;  /* 0x000000010c0b7824 */ /* 0x002fe200010e0602 */
[----:B------:R-:W-:Y:S01]  /*3e670*/  IADD3 R8, P2, PT, R15, R22, RZ ;  /* 0x000000160f087210 */ /* 0x000fe20007f5e0ff */
[----:B------:R-:W1:Y:S01]  /*3e680*/  LDCU UR14, c[0x0][0x398] ;  /* 0x00007300ff0e77ac */ /* 0x000e620008000800 */
[----:B---3--:R-:W-:-:S05]  /*3e690*/  PRMT R9, R25, 0x7770, RZ ;  /* 0x0000777019097816 */ /* 0x008fca00000000ff */
[----:B------:R3:W-:Y:S01]  /*3e6a0*/  @P6 STG.E.U8 desc[UR40][R10.64], R9 ;  /* 0x000000090a006986 */ /* 0x0007e2000c101128 */
[----:B------:R-:W-:Y:S02]  /*3e6b0*/  PRMT R14, R25, 0x7772, RZ ;  /* 0x00007772190e7816 */ /* 0x000fe400000000ff */
[----:B---3--:R-:W-:Y:S01]  /*3e6c0*/  IADD3 R10, P6, PT, R15, R21, RZ ;  /* 0x000000150f0a7210 */ /* 0x008fe20007fde0ff */
[C---:B------:R-:W-:Y:S01]  /*3e6d0*/  IMAD.X R9, R12.reuse, 0x1, R20, P2 ;  /* 0x000000010c097824 */ /* 0x040fe200010e0614 */
[----:B0-----:R-:W-:Y:S01]  /*3e6e0*/  ISETP.GE.AND P2, PT, R13, UR8, PT ;  /* 0x000000080d007c0c */ /* 0x001fe2000bf46270 */
[----:B------:R-:W0:Y:S01]  /*3e6f0*/  LDCU UR8, c[0x0][0x398] ;  /* 0x00007300ff0877ac */ /* 0x000e220008000800 */
[----:B------:R-:W-:Y:S01]  /*3e700*/  PRMT R13, R25, 0x7771, RZ ;  /* 0x00007771190d7816 */ /* 0x000fe200000000ff */
[----:B------:R-:W-:-:S04]  /*3e710*/  IMAD.X R11, R12, 0x1, R24, P6 ;  /* 0x000000010c0b7824 */ /* 0x000fc800030e0618 */
[----:B------:R3:W-:Y:S04]  /*3e720*/  @P5 STG.E.U8 desc[UR40][R8.64], R13 ;  /* 0x0000000d08005986 */ /* 0x0007e8000c101128 */
[----:B------:R0:W-:Y:S01]  /*3e730*/  @P4 STG.E.U8 desc[UR40][R10.64], R14 ;  /* 0x0000000e0a004986 */ /* 0x0001e2000c101128 */
[----:B---3--:R-:W-:-:S05]  /*3e740*/  IADD3 R8, P4, PT, R15, R23, RZ ;  /* 0x000000170f087210 */ /* 0x008fca0007f9e0ff */
[----:B------:R-:W-:Y:S01]  /*3e750*/  IMAD.X R9, R12, 0x1, R3, P4 ;  /* 0x000000010c097824 */ /* 0x000fe200020e0603 */
[----:B------:R-:W-:Y:S02]  /*3e760*/  PRMT R12, R25, 0x7773, RZ ;  /* 0x00007773190c7816 */ /* 0x000fe400000000ff */
[----:B------:R-:W3:Y:S01]  /*3e770*/  LDL.LU R25, [R1+0x58] ;  /* 0x0000580001197983 */ /* 0x000ee20000300800 */
[----:B------:R-:W-:Y:S01]  /*3e780*/  VIADD R13, R15, UR6 ;  /* 0x000000060f0d7c36 */ /* 0x000fe20008000000 */
[----:B----4-:R-:W-:Y:S01]  /*3e790*/  ISETP.LT.AND P1, PT, R28, UR4, !P1 ;  /* 0x000000041c007c0c */ /* 0x010fe2000cf21270 */
[----:B------:R-:W4:Y:S01]  /*3e7a0*/  LDCU UR6, c[0x0][0x39c] ;  /* 0x00007380ff0677ac */ /* 0x000f220008000800 */
[----:B------:R-:W-:Y:S02]  /*3e7b0*/  ISETP.LT.AND P6, PT, R18, UR10, !P3 ;  /* 0x0000000a12007c0c */ /* 0x000fe4000dfc1270 */
[----:B0-----:R-:W-:Y:S01]  /*3e7c0*/  SHF.R.S32.HI R14, RZ, 0x1f, R13 ;  /* 0x0000001fff0e7819 */ /* 0x001fe2000001140d */
[----:B------:R-:W0:Y:S01]  /*3e7d0*/  LDCU UR10, c[0x0][0x398] ;  /* 0x00007300ff0a77ac */ /* 0x000e220008000800 */
[----:B------:R-:W-:-:S02]  /*3e7e0*/  IADD3 R10, P5, PT, R13, R0, RZ ;  /* 0x000000000d0a7210 */ /* 0x000fc40007fbe0ff */
[----:B------:R-:W-:Y:S01]  /*3e7f0*/  ISETP.LT.AND P4, PT, R26, UR12, !P3 ;  /* 0x0000000c1a007c0c */ /* 0x000fe2000df81270 */
[----:B------:R-:W0:Y:S02]  /*3e800*/  LDCU UR4, c[0x0][0x3b8] ;  /* 0x00007700ff0477ac */ /* 0x000e240008000800 */
[----:B------:R-:W-:Y:S02]  /*3e810*/  IMAD.X R11, R14, 0x1, R2, P5 ;  /* 0x000000010e0b7824 */ /* 0x000fe400028e0602 */
[----:B------:R1:W-:Y:S01]  /*3e820*/  @P1 STG.E.U8 desc[UR40][R8.64], R12 ;  /* 0x0000000c08001986 */ /* 0x0003e2000c101128 */
[----:B------:R-:W-:Y:S01]  /*3e830*/  ISETP.LT.AND P5, PT, R27, UR8, !P3 ;  /* 0x000000081b007c0c */ /* 0x000fe2000dfa1270 */
[----:B------:R-:W2:Y:S01]  /*3e840*/  LDCU UR8, c[0x0][0x398] ;  /* 0x00007300ff0877ac */ /* 0x000ea20008000800 */
[----:B------:R-:W2:Y:S01]  /*3e850*/  LDCU UR12, c[0x0][0x398] ;  /* 0x00007300ff0c77ac */ /* 0x000ea20008000800 */
[----:B-1----:R-:W-:-:S05]  /*3e860*/  VIADD R8, R29, 0x1e ;  /* 0x0000001e1d087836 */ /* 0x002fca0000000000 */
[----:B----4-:R-:W-:Y:S01]  /*3e870*/  ISETP.GE.AND P1, PT, R8, UR6, PT ;  /* 0x0000000608007c0c */ /* 0x010fe2000bf26270 */
[----:B------:R-:W1:Y:S01]  /*3e880*/  LDCU UR6, c[0x0][0x39c] ;  /* 0x00007380ff0677ac */ /* 0x000e620008000800 */
[----:B0-----:R-:W-:Y:S01]  /*3e890*/  ISETP.LT.AND P3, PT, R28, UR10, !P3 ;  /* 0x0000000a1c007c0c */ /* 0x001fe2000df61270 */
[----:B------:R-:W0:Y:S01]  /*3e8a0*/  LDCU UR10, c[0x0][0x398] ;  /* 0x00007300ff0a77ac */ /* 0x000e220008000800 */
[----:B--2---:R-:W-:-:S05]  /*3e8b0*/  PRMT R15, R19, 0x7770, RZ ;  /* 0x00007770130f7816 */ /* 0x004fca00000000ff */
[----:B------:R2:W-:Y:S01]  /*3e8c0*/  @P6 STG.E.U8 desc[UR40][R10.64], R15 ;  /* 0x0000000f0a006986 */ /* 0x0005e2000c101128 */
[----:B------:R-:W-:Y:S02]  /*3e8d0*/  PRMT R12, R19, 0x7772, RZ ;  /* 0x00007772130c7816 */ /* 0x000fe400000000ff */
[----:B--2---:R-:W-:-:S05]  /*3e8e0*/  IADD3 R10, P6, PT, R13, R22, RZ ;  /* 0x000000160d0a7210 */ /* 0x004fca0007fde0ff */
[----:B------:R-:W-:Y:S01]  /*3e8f0*/  IMAD.X R11, R14, 0x1, R20, P6 ;  /* 0x000000010e0b7824 */ /* 0x000fe200030e0614 */
[----:B------:R-:W-:Y:S02]  /*3e900*/  IADD3 R8, P6, PT, R13, R21, RZ ;  /* 0x000000150d087210 */ /* 0x000fe40007fde0ff */
[----:B------:R-:W-:-:S03]  /*3e910*/  PRMT R15, R19, 0x7771, RZ ;  /* 0x00007771130f7816 */ /* 0x000fc600000000ff */
[----:B------:R-:W-:Y:S02]  /*3e920*/  IMAD.X R9, R14, 0x1, R24, P6 ;  /* 0x000000010e097824 */ /* 0x000fe400030e0618 */
[----:B------:R-:W-:Y:S04]  /*3e930*/  @P5 STG.E.U8 desc[UR40][R10.64], R15 ;  /* 0x0000000f0a005986 */ /* 0x000fe8000c101128 */
[----:B------:R2:W-:Y:S02]  /*3e940*/  @P4 STG.E.U8 desc[UR40][R8.64], R12 ;  /* 0x0000000c08004986 */ /* 0x0005e4000c101128 */
[----:B--2---:R-:W-:Y:S02]  /*3e950*/  PRMT R8, R19, 0x7773, RZ ;  /* 0x0000777313087816 */ /* 0x004fe400000000ff */
[----:B------:R-:W2:Y:S01]  /*3e960*/  LDL.LU R19, [R1+0x4c] ;  /* 0x00004c0001137983 */ /* 0x000ea20000300800 */
[C---:B------:R-:W-:Y:S01]  /*3e970*/  IADD3 R10, P5, PT, R13.reuse, R23, RZ ;  /* 0x000000170d0a7210 */ /* 0x040fe20007fbe0ff */
[----:B------:R-:W-:Y:S01]  /*3e980*/  VIADD R13, R13, UR4 ;  /* 0x000000040d0d7c36 */ /* 0x000fe20008000000 */
[----:B------:R-:W-:Y:S01]  /*3e990*/  ISETP.LT.AND P4, PT, R18, UR14, !P2 ;  /* 0x0000000e12007c0c */ /* 0x000fe2000d781270 */
[----:B------:R-:W4:Y:S02]  /*3e9a0*/  LDCU UR4, c[0x0][0x3b8] ;  /* 0x00007700ff0477ac */ /* 0x000f240008000800 */
[----:B------:R-:W-:Y:S01]  /*3e9b0*/  IMAD.X R11, R14, 0x1, R3, P5 ;  /* 0x000000010e0b7824 */ /* 0x000fe200028e0603 */
[----:B------:R-:W-:Y:S01]  /*3e9c0*/  SHF.R.S32.HI R12, RZ, 0x1f, R13 ;  /* 0x0000001fff0c7819 */ /* 0x000fe2000001140d */
[----:B------:R-:W0:Y:S03]  /*3e9d0*/  LDCU UR14, c[0x0][0x398] ;  /* 0x00007300ff0e77ac */ /* 0x000e260008000800 */
[----:B------:R1:W-:Y:S01]  /*3e9e0*/  @P3 STG.E.U8 desc[UR40][R10.64], R8 ;  /* 0x000000080a003986 */ /* 0x0003e2000c101128 */
[----:B------:R-:W-:Y:S01]  /*3e9f0*/  ISETP.LT.AND P5, PT, R27, UR8, !P2 ;  /* 0x000000081b007c0c */ /* 0x000fe2000d7a1270 */
[----:B------:R-:W0:Y:S01]  /*3ea00*/  LDCU UR8, c[0x0][0x39c] ;  /* 0x00007380ff0877ac */ /* 0x000e220008000800 */
[----:B-1----:R-:W-:Y:S01]  /*3ea10*/  IADD3 R10, P3, PT, R13, R0, RZ ;  /* 0x000000000d0a7210 */ /* 0x002fe20007f7e0ff */
[----:B------:R-:W-:-:S04]  /*3ea20*/  VIADD R8, R29, 0x1f ;  /* 0x0000001f1d087836 */ /* 0x000fc80000000000 */
[----:B------:R-:W-:Y:S01]  /*3ea30*/  IMAD.X R11, R12, 0x1, R2, P3 ;  /* 0x000000010c0b7824 */ /* 0x000fe200018e0602 */
[----:B------:R-:W-:Y:S01]  /*3ea40*/  ISETP.GE.AND P3, PT, R8, UR6, PT ;  /* 0x0000000608007c0c */ /* 0x000fe2000bf66270 */
[----:B------:R-:W-:Y:S01]  /*3ea50*/  VIADD R15, R29, 0x20 ;  /* 0x000000201d0f7836 */ /* 0x000fe20000000000 */
[----:B------:R-:W-:Y:S01]  /*3ea60*/  IADD3 R8, P6, PT, R13, R22, RZ ;  /* 0x000000160d087210 */ /* 0x000fe20007fde0ff */
[----:B------:R-:W1:Y:S01]  /*3ea70*/  LDCU UR6, c[0x0][0x3b8] ;  /* 0x00007700ff0677ac */ /* 0x000e620008000800 */
[----:B---3--:R-:W-:-:S05]  /*3ea80*/  PRMT R9, R25, 0x7770, RZ ;  /* 0x0000777019097816 */ /* 0x008fca00000000ff */
        /* <DEDUP_REMOVED lines=11> */
[----:B0-----:R-:W-:Y:S01]  /*3eb40*/  ISETP.LT.AND P4, PT, R26, UR10, !P2 ;  /* 0x0000000a1a007c0c */ /* 0x001fe2000d781270 */
[----:B------:R-:W0:Y:S01]  /*3eb50*/  LDCU UR10, c[0x0][0x398] ;  /* 0x00007300ff0a77ac */ /* 0x000e220008000800 */
[----:B------:R-:W-:Y:S01]  /*3eb60*/  ISETP.LT.AND P2, PT, R28, UR12, !P2 ;  /* 0x0000000c1c007c0c */ /* 0x000fe2000d741270 */
[----:B------:R-:W0:Y:S10]  /*3eb70*/  LDCU UR12, c[0x0][0x398] ;  /* 0x00007300ff0c77ac */ /* 0x000e340008000800 */
[----:B------:R-:W-:Y:S01]  /*3eb80*/  @P4 STG.E.U8 desc[UR40][R10.64], R14 ;  /* 0x0000000e0a004986 */ /* 0x000fe2000c101128 */
[----:B------:R-:W-:Y:S01]  /*3eb90*/  ISETP.LT.AND P4, PT, R18, UR14, !P1 ;  /* 0x0000000e12007c0c */ /* 0x000fe2000cf81270 */
[----:B------:R-:W0:Y:S02]  /*3eba0*/  LDCU UR14, c[0x0][0x398] ;  /* 0x00007300ff0e77ac */ /* 0x000e240008000800 */
[----:B------:R4:W-:Y:S01]  /*3ebb0*/  @P2 STG.E.U8 desc[UR40][R8.64], R12 ;  /* 0x0000000c08002986 */ /* 0x0009e2000c101128 */
[----:B------:R-:W-:Y:S01]  /*3ebc0*/  ISETP.LT.AND P2, PT, R27, UR16, !P1 ;  /* 0x000000101b007c0c */ /* 0x000fe2000cf41270 */
[----:B------:R-:W0:Y:S01]  /*3ebd0*/  LDCU UR16, c[0x0][0x398] ;  /* 0x00007300ff1077ac */ /* 0x000e220008000800 */
[----:B----4-:R-:W-:Y:S01]  /*3ebe0*/  VIADD R12, R13, UR4 ;  /* 0x000000040d0c7c36 */ /* 0x010fe20008000000 */
[----:B------:R-:W4:Y:S04]  /*3ebf0*/  LDCU UR4, c[0x0][0x39c] ;  /* 0x00007380ff0477ac */ /* 0x000f280008000800 */
[----:B------:R-:W-:-:S02]  /*3ec00*/  SHF.R.S32.HI R13, RZ, 0x1f, R12 ;  /* 0x0000001fff0d7819 */ /* 0x000fc4000001140c */
[C---:B------:R-:W-:Y:S02]  /*3ec10*/  IADD3 R10, P6, PT, R12.reuse, R0, RZ ;  /* 0x000000000c0a7210 */ /* 0x040fe40007fde0ff */
[----:B------:R-:W-:-:S03]  /*3ec20*/  IADD3 R8, P5, PT, R12, R22, RZ ;  /* 0x000000160c087210 */ /* 0x000fc60007fbe0ff */
[C---:B------:R-:W-:Y:S01]  /*3ec30*/  IMAD.X R11, R13.reuse, 0x1, R2, P6 ;  /* 0x000000010d0b7824 */ /* 0x040fe200030e0602 */
[----:B0-----:R-:W-:Y:S01]  /*3ec40*/  ISETP.LT.AND P6, PT, R26, UR10, !P1 ;  /* 0x0000000a1a007c0c */ /* 0x001fe2000cfc1270 */
[----:B------:R-:W-:Y:S01]  /*3ec50*/  IMAD.X R9, R13, 0x1, R20, P5 ;  /* 0x000000010d097824 */ /* 0x000fe200028e0614 */
[----:B------:R-:W0:Y:S01]  /*3ec60*/  LDCU UR10, c[0x0][0x398] ;  /* 0x00007300ff0a77ac */ /* 0x000e220008000800 */
[C---:B--2---:R-:W-:Y:S02]  /*3ec70*/  PRMT R16, R19.reuse, 0x7770, RZ ;  /* 0x0000777013107816 */ /* 0x044fe400000000ff */
[----:B------:R-:W-:-:S03]  /*3ec80*/  PRMT R14, R19, 0x7771, RZ ;  /* 0x00007771130e7816 */ /* 0x000fc600000000ff */
[----:B------:R2:W-:Y:S04]  /*3ec90*/  @P4 STG.E.U8 desc[UR40][R10.64], R16 ;  /* 0x000000100a004986 */ /* 0x0005e8000c101128 */
[----:B------:R0:W-:Y:S01]  /*3eca0*/  @P2 STG.E.U8 desc[UR40][R8.64], R14 ;  /* 0x0000000e08002986 */ /* 0x0001e2000c101128 */
[----:B--2---:R-:W-:Y:S02]  /*3ecb0*/  IADD3 R10, P5, PT, R12, R21, RZ ;  /* 0x000000150c0a7210 */ /* 0x004fe40007fbe0ff */
[----:B0-----:R-:W-:-:S03]  /*3ecc0*/  PRMT R9, R19, 0x7772, RZ ;  /* 0x0000777213097816 */ /* 0x001fc600000000ff */
[----:B------:R-:W-:-:S05]  /*3ecd0*/  IMAD.X R11, R13, 0x1, R24, P5 ;  /* 0x000000010d0b7824 */ /* 0x000fca00028e0618 */
[----:B------:R0:W-:Y:S01]  /*3ece0*/  @P6 STG.E.U8 desc[UR40][R10.64], R9 ;  /* 0x000000090a006986 */ /* 0x0001e2000c101128 */
[----:B------:R-:W-:Y:S01]  /*3ecf0*/  VIADD R8, R29, 0x21 ;  /* 0x000000211d087836 */ /* 0x000fe20000000000 */
[----:B0-----:R-:W-:Y:S02]  /*3ed00*/  PRMT R11, R19, 0x7773, RZ ;  /* 0x00007773130b7816 */ /* 0x001fe400000000ff */
[----:B------:R-:W2:Y:S01]  /*3ed10*/  LDL.LU R19, [R1+0x60] ;  /* 0x0000600001137983 */ /* 0x000ea20000300800 */
[----:B------:R-:W-:Y:S01]  /*3ed20*/  ISETP.LT.AND P5, PT, R28, UR12, !P1 ;  /* 0x0000000c1c007c0c */ /* 0x000fe2000cfa1270 */
[----:B------:R-:W0:Y:S01]  /*3ed30*/  LDCU UR12, c[0x0][0x398] ;  /* 0x00007300ff0c77ac */ /* 0x000e220008000800 */
[----:B----4-:R-:W-:Y:S02]  /*3ed40*/  ISETP.GE.AND P2, PT, R8, UR4, PT ;  /* 0x0000000408007c0c */ /* 0x010fe4000bf46270 */
[----:B------:R-:W-:Y:S01]  /*3ed50*/  IADD3 R8, P6, PT, R12, R23, RZ ;  /* 0x000000170c087210 */ /* 0x000fe20007fde0ff */
[----:B------:R-:W4:Y:S04]  /*3ed60*/  LDCU UR4, c[0x0][0x3b8] ;  /* 0x00007700ff0477ac */ /* 0x000f280008000800 */
[----:B------:R-:W-:Y:S01]  /*3ed70*/  IMAD.X R9, R13, 0x1, R3, P6 ;  /* 0x000000010d097824 */ /* 0x000fe200030e0603 */
[----:B------:R-:W-:Y:S01]  /*3ed80*/  ISETP.GE.AND P4, PT, R15, UR8, PT ;  /* 0x000000080f007c0c */ /* 0x000fe2000bf86270 */
[----:B------:R-:W0:Y:S03]  /*3ed90*/  LDCU UR8, c[0x0][0x398] ;  /* 0x00007300ff0877ac */ /* 0x000e260008000800 */
[----:B------:R3:W-:Y:S02]  /*3eda0*/  @P5 STG.E.U8 desc[UR40][R8.64], R11 ;  /* 0x0000000b08005986 */ /* 0x0007e4000c101128 */
[----:B---3--:R-:W-:-:S02]  /*3edb0*/  PRMT R9, R25, 0x7770, RZ ;  /* 0x0000777019097816 */ /* 0x008fc400000000ff */
[C---:B------:R-:W-:Y:S02]  /*3edc0*/  PRMT R14, R25.reuse, 0x7773, RZ ;  /* 0x00007773190e7816 */ /* 0x040fe400000000ff */
[C---:B------:R-:W-:Y:S02]  /*3edd0*/  PRMT R15, R25.reuse, 0x7772, RZ ;  /* 0x00007772190f7816 */ /* 0x040fe400000000ff */
[----:B------:R-:W-:Y:S02]  /*3ede0*/  PRMT R16, R25, 0x7771, RZ ;  /* 0x0000777119107816 */ /* 0x000fe400000000ff */
[----:B------:R-:W3:Y:S01]  /*3edf0*/  LDL.LU R25, [R1+0x80] ;  /* 0x0000800001197983 */ /* 0x000ee20000300800 */
[----:B-1----:R-:W-:Y:S01]  /*3ee00*/  VIADD R12, R12, UR6 ;  /* 0x000000060c0c7c36 */ /* 0x002fe20008000000 */
[----:B------:R-:W-:Y:S01]  /*3ee10*/  ISETP.LT.AND P1, PT, R18, UR14, !P3 ;  /* 0x0000000e12007c0c */ /* 0x000fe2000df21270 */
[----:B------:R-:W1:Y:S03]  /*3ee20*/  LDCU UR6, c[0x0][0x398] ;  /* 0x00007300ff0677ac */ /* 0x000e660008000800 */
[----:B------:R-:W-:Y:S01]  /*3ee30*/  SHF.R.S32.HI R13, RZ, 0x1f, R12 ;  /* 0x0000001fff0d7819 */ /* 0x000fe2000001140c */
[----:B------:R-:W1:Y:S01]  /*3ee40*/  LDCU UR14, c[0x0][0x398] ;  /* 0x00007300ff0e77ac */ /* 0x000e620008000800 */
[----:B------:R-:W-:-:S02]  /*3ee50*/  IADD3 R10, P6, PT, R12, R0, RZ ;  /* 0x000000000c0a7210 */ /* 0x000fc40007fde0ff */
[----:B0-----:R-:W-:Y:S01]  /*3ee60*/  ISETP.LT.AND P5, PT, R27, UR8, !P3 ;  /* 0x000000081b007c0c */ /* 0x001fe2000dfa1270 */
[----:B------:R-:W0:Y:S02]  /*3ee70*/  LDCU UR8, c[0x0][0x398] ;  /* 0x00007300ff0877ac */ /* 0x000e240008000800 */
[----:B------:R-:W-:Y:S01]  /*3ee80*/  IMAD.X R11, R13, 0x1, R2, P6 ;  /* 0x000000010d0b7824 */ /* 0x000fe200030e0602 */
[----:B------:R-:W-:-:S04]  /*3ee90*/  IADD3 R8, P6, PT, R12, R22, RZ ;  /* 0x000000160c087210 */ /* 0x000fc80007fde0ff */
[----:B------:R0:W-:Y:S01]  /*3eea0*/  @P1 STG.E.U8 desc[UR40][R10.64], R9 ;  /* 0x000000090a001986 */ /* 0x0001e2000c101128 */
[----:B------:R-:W-:Y:S01]  /*3eeb0*/  ISETP.LT.AND P1, PT, R26, UR10, !P3 ;  /* 0x0000000a1a007c0c */ /* 0x000fe2000df21270 */
[----:B------:R-:W1:Y:S01]  /*3eec0*/  LDCU UR10, c[0x0][0x398] ;  /* 0x00007300ff0a77ac */ /* 0x000e620008000800 */
[----:B------:R-:W-:Y:S01]  /*3eed0*/  ISETP.LT.AND P3, PT, R28, UR12, !P3 ;  /* 0x0000000c1c007c0c */ /* 0x000fe2000df61270 */
[----:B------:R-:W1:Y:S01]  /*3eee0*/  LDCU UR12, c[0x0][0x398] ;  /* 0x00007300ff0c77ac */ /* 0x000e620008000800 */
[----:B0-----:R-:W-:Y:S01]  /*3eef0*/  IMAD.X R9, R13, 0x1, R20, P6 ;  /* 0x000000010d097824 */ /* 0x001fe200030e0614 */
[----:B------:R-:W-:-:S04]  /*3ef00*/  IADD3 R10, P6, PT, R12, R21, RZ ;  /* 0x000000150c0a7210 */ /* 0x000fc80007fde0ff */
[----:B------:R0:W-:Y:S01]  /*3ef10*/  @P5 STG.E.U8 desc[UR40][R8.64], R16 ;  /* 0x0000001008005986 */ /* 0x0001e2000c101128 */
[----:B------:R-:W-:-:S05]  /*3ef20*/  IMAD.X R11, R13, 0x1, R24, P6 ;  /* 0x000000010d0b7824 */ /* 0x000fca00030e0618 */
[----:B------:R4:W-:Y:S01]  /*3ef30*/  @P1 STG.E.U8 desc[UR40][R10.64], R15 ;  /* 0x0000000f0a001986 */ /* 0x0009e2000c101128 */
[----:B-1----:R-:W-:Y:S01]  /*3ef40*/  ISETP.LT.AND P1, PT, R18, UR6, !P4 ;  /* 0x0000000612007c0c */ /* 0x002fe2000e721270 */
[----:B------:R-:W1:Y:S01]  /*3ef50*/  LDCU UR6, c[0x0][0x39c] ;  /* 0x00007380ff0677ac */ /* 0x000e620008000800 */
[C---:B0-----:R-:W-:Y:S01]  /*3ef60*/  IADD3 R8, P5, PT, R12.reuse, R23, RZ ;  /* 0x000000170c087210 */ /* 0x041fe20007fbe0ff */
[----:B----4-:R-:W-:Y:S01]  /*3ef70*/  VIADD R12, R12, UR4 ;  /* 0x000000040c0c7c36 */ /* 0x010fe20008000000 */
[----:B------:R-:W0:Y:S03]  /*3ef80*/  LDCU UR4, c[0x0][0x3b8] ;  /* 0x00007700ff0477ac */ /* 0x000e260008000800 */
[----:B------:R-:W-:Y:S01]  /*3ef90*/  IMAD.X R9, R13, 0x1, R3, P5 ;  /* 0x000000010d097824 */ /* 0x000fe200028e0603 */
[----:B------:R-:W-:Y:S02]  /*3efa0*/  SHF.R.S32.HI R13, RZ, 0x1f, R12 ;  /* 0x0000001fff0d7819 */ /* 0x000fe4000001140c */
[----:B------:R-:W-:-:S02]  /*3efb0*/  IADD3 R10, P5, PT, R12, R0, RZ ;  /* 0x000000000c0a7210 */ /* 0x000fc40007fbe0ff */
[----:B------:R4:W-:Y:S01]  /*3efc0*/  @P3 STG.E.U8 desc[UR40][R8.64], R14 ;  /* 0x0000000e08003986 */ /* 0x0009e2000c101128 */
[----:B------:R-:W-:Y:S01]  /*3efd0*/  ISETP.LT.AND P3, PT, R27, UR8, !P4 ;  /* 0x000000081b007c0c */ /* 0x000fe2000e761270 */
[----:B------:R-:W0:Y:S01]  /*3efe0*/  LDCU UR8, c[0x0][0x39c] ;  /* 0x00007380ff0877ac */ /* 0x000e220008000800 */
[----:B------:R-:W-:Y:S01]  /*3eff0*/  IMAD.X R11, R13, 0x1, R2, P5 ;  /* 0x000000010d0b7824 */ /* 0x000fe200028e0602 */
[----:B------:R-:W-:Y:S01]  /*3f000*/  ISETP.LT.AND P5, PT, R26, UR10, !P4 ;  /* 0x0000000a1a007c0c */ /* 0x000fe2000e7a1270 */
[----:B------:R-:W0:Y:S01]  /*3f010*/  LDCU UR10, c[0x0][0x398] ;  /* 0x00007300ff0a77ac */ /* 0x000e220008000800 */
[----:B----4-:R-:W-:Y:S02]  /*3f020*/  IADD3 R8, P6, PT, R12, R22, RZ ;  /* 0x000000160c087210 */ /* 0x010fe40007fde0ff */
[----:B------:R-:W-:Y:S01]  /*3f030*/  ISETP.LT.AND P4, PT, R28, UR12, !P4 ;  /* 0x0000000c1c007c0c */ /* 0x000fe2000e781270 */
[----:B------:R-:W4:Y:S01]  /*3f040*/  LDCU UR12, c[0x0][0x398] ;  /* 0x00007300ff0c77ac */ /* 0x000f220008000800 */
[----:B--2---:R-:W-:-:S02]  /*3f050*/  PRMT R9, R19, 0x7770, RZ ;  /* 0x0000777013097816 */ /* 0x004fc400000000ff */
[----:B------:R-:W-:-:S03]  /*3f060*/  PRMT R14, R19, 0x7771, RZ ;  /* 0x00007771130e7816 */ /* 0x000fc600000000ff */
[----:B------:R2:W-:Y:S01]  /*3f070*/  @P1 STG.E.U8 desc[UR40][R10.64], R9 ;  /* 0x000000090a001986 */ /* 0x0005e2000c101128 */
[----:B------:R-:W-:Y:S01]  /*3f080*/  PRMT R15, R19, 0x7772, RZ ;  /* 0x00007772130f7816 */ /* 0x000fe200000000ff */
[----:B--2---:R-:W-:Y:S01]  /*3f090*/  IMAD.X R9, R13, 0x1, R20, P6 ;  /* 0x000000010d097824 */ /* 0x004fe200030e0614 */
[----:B------:R-:W-:-:S04]  /*3f0a0*/  IADD3 R10, P1, PT, R12, R21, RZ ;  /* 0x000000150c0a7210 */ /* 0x000fc80007f3e0ff */
[----:B------:R2:W-:Y:S01]  /*3f0b0*/  @P3 STG.E.U8 desc[UR40][R8.64], R14 ;  /* 0x0000000e08003986 */ /* 0x0005e2000c101128 */
[C---:B------:R-:W-:Y:S01]  /*3f0c0*/  IMAD.X R11, R13.reuse, 0x1, R24, P1 ;  /* 0x000000010d0b7824 */ /* 0x040fe200008e0618 */
[----:B------:R-:W-:Y:S01]  /*3f0d0*/  ISETP.LT.AND P1, PT, R18, UR14, !P2 ;  /* 0x0000000e12007c0c */ /* 0x000fe2000d721270 */
[----:B------:R-:W1:Y:S01]  /*3f0e0*/  LDCU UR14, c[0x0][0x398] ;  /* 0x00007300ff0e77ac */ /* 0x000e620008000800 */
[C---:B--2---:R-:W-:Y:S01]  /*3f0f0*/  IADD3 R8, P3, PT, R12.reuse, R23, RZ ;  /* 0x000000170c087210 */ /* 0x044fe20007f7e0ff */
[----:B0-----:R-:W-:Y:S01]  /*3f100*/  VIADD R14, R12, UR4 ;  /* 0x000000040c0e7c36 */ /* 0x001fe20008000000 */
[----:B------:R0:W-:Y:S01]  /*3f110*/  @P5 STG.E.U8 desc[UR40][R10.64], R15 ;  /* 0x0000000f0a005986 */ /* 0x0001e2000c101128 */
[----:B------:R-:W2:Y:S02]  /*3f120*/  LDCU UR4, c[0x0][0x3b8] ;  /* 0x00007700ff0477ac */ /* 0x000ea40008000800 */
[----:B------:R-:W-:Y:S01]  /*3f130*/  IMAD.X R9, R13, 0x1, R3, P3 ;  /* 0x000000010d097824 */ /* 0x000fe200018e0603 */
[----:B------:R-:W-:-:S02]  /*3f140*/  PRMT R13, R19, 0x7773, RZ ;  /* 0x00007773130d7816 */ /* 0x000fc400000000ff */
[----:B------:R-:W2:Y:S01]  /*3f150*/  LDL.LU R19, [R1+0x64] ;  /* 0x0000640001137983 */ /* 0x000ea20000300800 */
[----:B------:R-:W-:Y:S01]  /*3f160*/  SHF.R.S32.HI R12, RZ, 0x1f, R14 ;  /* 0x0000001fff0c7819 */ /* 0x000fe2000001140e */
[----:B0-----:R-:W-:Y:S01]  /*3f170*/  VIADD R11, R29, 0x22 ;  /* 0x000000221d0b7836 */ /* 0x001fe20000000000 */
[----:B------:R-:W-:-:S04]  /*3f180*/  IADD3 R10, P5, PT, R14, R0, RZ ;  /* 0x000000000e0a7210 */ /* 0x000fc80007fbe0ff */
[----:B-1----:R-:W-:Y:S01]  /*3f190*/  ISETP.GE.AND P3, PT, R11, UR6, PT ;  /* 0x000000060b007c0c */ /* 0x002fe2000bf66270 */
[----:B------:R-:W-:Y:S01]  /*3f1a0*/  IMAD.X R11, R12, 0x1, R2, P5 ;  /* 0x000000010c0b7824 */ /* 0x000fe200028e0602 */
[----:B------:R0:W-:Y:S01]  /*3f1b0*/  @P4 STG.E.U8 desc[UR40][R8.64], R13 ;  /* 0x0000000d08004986 */ /* 0x0001e2000c101128 */
[----:B------:R-:W-:Y:S01]  /*3f1c0*/  ISETP.LT.AND P5, PT, R27, UR10, !P2 ;  /* 0x0000000a1b007c0c */ /* 0x000fe2000d7a1270 */
[----:B------:R-:W1:Y:S01]  /*3f1d0*/  LDCU UR6, c[0x0][0x398] ;  /* 0x00007300ff0677ac */ /* 0x000e620008000800 */
[----:B------:R-:W-:Y:S01]  /*3f1e0*/  ISETP.LT.AND P4, PT, R26, UR16, !P2 ;  /* 0x000000101a007c0c */ /* 0x000fe2000d781270 */
[----:B------:R-:W0:Y:S01]  /*3f1f0*/  LDCU UR10, c[0x0][0x398] ;  /* 0x00007300ff0a77ac */ /* 0x000e220008000800 */
[----:B------:R-:W0:Y:S01]  /*3f200*/  LDCU UR16, c[0x0][0x398] ;  /* 0x00007300ff1077ac */ /* 0x000e220008000800 */
[----:B---3--:R-:W-:-:S05]  /*3f210*/  PRMT R15, R25, 0x7770, RZ ;  /* 0x00007770190f7816 */ /* 0x008fca00000000ff */
[----:B------:R3:W-:Y:S01]  /*3f220*/  @P1 STG.E.U8 desc[UR40][R10.64], R15 ;  /* 0x0000000f0a001986 */ /* 0x0007e2000c101128 */
[----:B0-----:R-:W-:Y:S02]  /*3f230*/  IADD3 R8, P1, PT, R14, R22, RZ ;  /* 0x000000160e087210 */ /* 0x001fe40007f3e0ff */
[----:B------:R-:W-:-:S03]  /*3f240*/  PRMT R13, R25, 0x7771, RZ ;  /* 0x00007771190d7816 */ /* 0x000fc600000000ff */
[----:B------:R-:W-:Y:S02]  /*3f250*/  IMAD.X R9, R12, 0x1, R20, P1 ;  /* 0x000000010c097824 */ /* 0x000fe400008e0614 */
[----:B---3--:R-:W-:Y:S01]  /*3f260*/  VIADD R11, R29, 0x23 ;  /* 0x000000231d0b7836 */ /* 0x008fe20000000000 */
[----:B------:R-:W-:Y:S02]  /*3f270*/  IADD3 R10, P6, PT, R14, R21, RZ ;  /* 0x000000150e0a7210 */ /* 0x000fe40007fde0ff */
[----:B------:R-:W-:Y:S02]  /*3f280*/  PRMT R15, R25, 0x7772, RZ ;  /* 0x00007772190f7816 */ /* 0x000fe400000000ff */
[----:B------:R-:W-:Y:S01]  /*3f290*/  ISETP.GE.AND P1, PT, R11, UR8, PT ;  /* 0x000000080b007c0c */ /* 0x000fe2000bf26270 */
[----:B------:R-:W-:Y:S01]  /*3f2a0*/  IMAD.X R11, R12, 0x1, R24, P6 ;  /* 0x000000010c0b7824 */ /* 0x000fe200030e0618 */
[----:B------:R-:W-:Y:S01]  /*3f2b0*/  @P5 STG.E.U8 desc[UR40][R8.64], R13 ;  /* 0x0000000d08005986 */ /* 0x000fe2000c101128 */
[----:B-1----:R-:W-:Y:S01]  /*3f2c0*/  ISETP.LT.AND P2, PT, R28, UR6, !P2 ;  /* 0x000000061c007c0c */ /* 0x002fe2000d741270 */
[----:B------:R-:W0:Y:S02]  /*3f2d0*/  LDCU UR8, c[0x0][0x39c] ;  /* 0x00007380ff0877ac */ /* 0x000e240008000800 */
[----:B------:R1:W-:Y:S01]  /*3f2e0*/  @P4 STG.E.U8 desc[UR40][R10.64], R15 ;  /* 0x0000000f0a004986 */ /* 0x0003e2000c101128 */
[----:B------:R-:W-:Y:S01]  /*3f2f0*/  ISETP.LT.AND P6, PT, R18, UR10, !P3 ;  /* 0x0000000a12007c0c */ /* 0x000fe2000dfc1270 */
[----:B------:R-:W3:Y:S01]  /*3f300*/  LDCU UR6, c[0x0][0x3b8] ;  /* 0x00007700ff0677ac */ /* 0x000ee20008000800 */
[----:B----4-:R-:W-:Y:S01]  /*3f310*/  ISETP.LT.AND P5, PT, R27, UR12, !P3 ;  /* 0x0000000c1b007c0c */ /* 0x010fe2000dfa1270 */
[----:B------:R-:W4:Y:S01]  /*3f320*/  LDCU UR10, c[0x0][0x398] ;  /* 0x00007300ff0a77ac */ /* 0x000f220008000800 */
[----:B-1----:R-:W-:Y:S01]  /*3f330*/  PRMT R11, R25, 0x7773, RZ ;  /* 0x00007773190b7816 */ /* 0x002fe200000000ff */
[----:B------:R-:W-:Y:S01]  /*3f340*/  VIADD R13, R29, 0x24 ;  /* 0x000000241d0d7836 */ /* 0x000fe20000000000 */
[----:B------:R-:W3:Y:S01]  /*3f350*/  LDL.LU R25, [R1+0x84] ;  /* 0x0000840001197983 */ /* 0x000ee20000300800 */
[C---:B------:R-:W-:Y:S01]  /*3f360*/  IADD3 R8, P4, PT, R14.reuse, R23, RZ ;  /* 0x000000170e087210 */ /* 0x040fe20007f9e0ff */
[----:B--2---:R-:W-:Y:S01]  /*3f370*/  VIADD R14, R14, UR4 ;  /* 0x000000040e0e7c36 */ /* 0x004fe20008000000 */
[----:B------:R-:W1:Y:S03]  /*3f380*/  LDCU UR4, c[0x0][0x398] ;  /* 0x00007300ff0477ac */ /* 0x000e660008000800 */
[----:B------:R-:W-:Y:S01]  /*3f390*/  IMAD.X R9, R12, 0x1, R3, P4 ;  /* 0x000000010c097824 */ /* 0x000fe200020e0603 */
[----:B------:R-:W-:Y:S01]  /*3f3a0*/  SHF.R.S32.HI R12, RZ, 0x1f, R14 ;  /* 0x0000001fff0c7819 */ /* 0x000fe2000001140e */
[----:B------:R-:W2:Y:S01]  /*3f3b0*/  LDCU UR12, c[0x0][0x398] ;  /* 0x00007300ff0c77ac */ /* 0x000ea20008000800 */
[----:B------:R-:W-:-:S02]  /*3f3c0*/  IADD3 R10, P4, PT, R14, R0, RZ ;  /* 0x000000000e0a7210 */ /* 0x000fc40007f9e0ff */
[----:B------:R0:W-:Y:S03]  /*3f3d0*/  @P2 STG.E.U8 desc[UR40][R8.64], R11 ;  /* 0x0000000b08002986 */ /* 0x0001e6000c101128 */
[----:B0-----:R-:W-:Y:S01]  /*3f3e0*/  IMAD.X R11, R12, 0x1, R2, P4 ;  /* 0x000000010c0b7824 */ /* 0x001fe200020e0602 */
[----:B------:R-:W-:Y:S01]  /*3f3f0*/  ISETP.LT.AND P4, PT, R26, UR14, !P3 ;  /* 0x0000000e1a007c0c */ /* 0x000fe2000df81270 */
[----:B------:R-:W0:Y:S01]  /*3f400*/  LDCU UR14, c[0x0][0x398] ;  /* 0x00007300ff0e77ac */ /* 0x000e220008000800 */
[----:B------:R-:W-:Y:S02]  /*3f410*/  IADD3 R8, P2, PT, R14, R22, RZ ;  /* 0x000000160e087210 */ /* 0x000fe40007f5e0ff */
[----:B-1----:R-:W-:Y:S01]  /*3f420*/  ISETP.LT.AND P3, PT, R28, UR4, !P3 ;  /* 0x000000041c007c0c */ /* 0x002fe2000df61270 */
[----:B------:R-:W1:Y:S01]  /*3f430*/  LDCU UR4, c[0x0][0x3b8] ;  /* 0x00007700ff0477ac */ /* 0x000e620008000800 */
[----:B------:R-:W-:-:S05]  /*3f440*/  PRMT R9, R19, 0x7770, RZ ;  /* 0x0000777013097816 */ /* 0x000fca00000000ff */
[----:B------:R0:W-:Y:S01]  /*3f450*/  @P6 STG.E.U8 desc[UR40][R10.64], R9 ;  /* 0x000000090a006986 */ /* 0x0001e2000c101128 */
[----:B------:R-:W-:Y:S02]  /*3f460*/  PRMT R15, R19, 0x7772, RZ ;  /* 0x00007772130f7816 */ /* 0x000fe400000000ff */
[----:B0-----:R-:W-:Y:S01]  /*3f470*/  IADD3 R10, P6, PT, R14, R21, RZ ;  /* 0x000000150e0a7210 */ /* 0x001fe20007fde0ff */
[C---:B------:R-:W-:Y:S01]  /*3f480*/  IMAD.X R9, R12.reuse, 0x1, R20, P2 ;  /* 0x000000010c097824 */ /* 0x040fe200010e0614 */
[----:B------:R-:W-:Y:S01]  /*3f490*/  ISETP.GE.AND P2, PT, R13, UR8, PT ;  /* 0x000000080d007c0c */ /* 0x000fe2000bf46270 */
[----:B------:R-:W0:Y:S01]  /*3f4a0*/  LDCU UR8, c[0x0][0x398] ;  /* 0x00007300ff0877ac */ /* 0x000e220008000800 */
[----:B------:R-:W-:Y:S01]  /*3f4b0*/  PRMT R13, R19, 0x7771, RZ ;  /* 0x00007771130d7816 */ /* 0x000fe200000000ff */
[----:B------:R-:W-:-:S04]  /*3f4c0*/  IMAD.X R11, R12, 0x1, R24, P6 ;  /* 0x000000010c0b7824 */ /* 0x000fc800030e0618 */
[----:B------:R0:W-:Y:S04]  /*3f4d0*/  @P5 STG.E.U8 desc[UR40][R8.64], R13 ;  /* 0x0000000d08005986 */ /* 0x0001e8000c101128 */
[----:B------:R1:W-:Y:S01]  /*3f4e0*/  @P4 STG.E.U8 desc[UR40][R10.64], R15 ;  /* 0x0000000f0a004986 */ /* 0x0003e2000c101128 */
[----:B----4-:R-:W-:Y:S01]  /*3f4f0*/  ISETP.LT.AND P6, PT, R18, UR10, !P1 ;  /* 0x0000000a12007c0c */ /* 0x010fe2000cfc1270 */
[----:B------:R-:W4:Y:S01]  /*3f500*/  LDCU UR10, c[0x0][0x398] ;  /* 0x00007300ff0a77ac */ /* 0x000f220008000800 */
[C---:B0-----:R-:W-:Y:S01]  /*3f510*/  IADD3 R8, P4, PT, R14.reuse, R23, RZ ;  /* 0x000000170e087210 */ /* 0x041fe20007f9e0ff */
[----:B---3--:R-:W-:Y:S01]  /*3f520*/  VIADD R14, R14, UR6 ;  /* 0x000000060e0e7c36 */ /* 0x008fe20008000000 */
[----:B------:R-:W0:Y:S01]  /*3f530*/  LDCU UR6, c[0x0][0x39c] ;  /* 0x00007380ff0677ac */ /* 0x000e220008000800 */
[----:B-1----:R-:W-:-:S02]  /*3f540*/  PRMT R11, R19, 0x7773, RZ ;  /* 0x00007773130b7816 */ /* 0x002fc400000000ff */
[----:B------:R-:W3:Y:S01]  /*3f550*/  LDL.LU R19, [R1+0x68] ;  /* 0x0000680001137983 */ /* 0x000ee20000300800 */
[----:B------:R-:W-:Y:S01]  /*3f560*/  IMAD.X R9, R12, 0x1, R3, P4 ;  /* 0x000000010c097824 */ /* 0x000fe200020e0603 */
[----:B------:R-:W-:Y:S02]  /*3f570*/  SHF.R.S32.HI R12, RZ, 0x1f, R14 ;  /* 0x0000001fff0c7819 */ /* 0x000fe4000001140e */
[----:B------:R-:W-:Y:S02]  /*3f580*/  IADD3 R10, P4, PT, R14, R0, RZ ;  /* 0x000000000e0a7210 */ /* 0x000fe40007f9e0ff */
[----:B------:R1:W-:Y:S01]  /*3f590*/  @P3 STG.E.U8 desc[UR40][R8.64], R11 ;  /* 0x0000000b08003986 */ /* 0x0003e2000c101128 */
[----:B------:R-:W-:Y:S01]  /*3f5a0*/  ISETP.LT.AND P5, PT, R27, UR8, !P1 ;  /* 0x000000081b007c0c */ /* 0x000fe2000cfa1270 */
[----:B------:R-:W0:Y:S01]  /*3f5b0*/  LDCU UR8, c[0x0][0x398] ;  /* 0x00007300ff0877ac */ /* 0x000e220008000800 */
[----:B--2---:R-:W-:Y:S01]  /*3f5c0*/  ISETP.LT.AND P3, PT, R26, UR12, !P1 ;  /* 0x0000000c1a007c0c */ /* 0x004fe2000cf61270 */
[----:B------:R-:W2:Y:S01]  /*3f5d0*/  LDCU UR12, c[0x0][0x398] ;  /* 0x00007300ff0c77ac */ /* 0x000ea20008000800 */
[----:B-1----:R-:W-:Y:S01]  /*3f5e0*/  IMAD.X R11, R12, 0x1, R2, P4 ;  /* 0x000000010c0b7824 */ /* 0x002fe200020e0602 */
[----:B------:R-:W-:-:S02]  /*3f5f0*/  IADD3 R8, P4, PT, R14, R22, RZ ;  /* 0x000000160e087210 */ /* 0x000fc40007f9e0ff */
[----:B------:R-:W-:-:S05]  /*3f600*/  PRMT R9, R25, 0x7770, RZ ;  /* 0x0000777019097816 */ /* 0x000fca00000000ff */
[----:B------:R1:W-:Y:S01]  /*3f610*/  @P6 STG.E.U8 desc[UR40][R10.64], R9 ;  /* 0x000000090a006986 */ /* 0x0003e2000c101128 */
[C---:B------:R-:W-:Y:S02]  /*3f620*/  PRMT R13, R25.reuse, 0x7771, RZ ;  /* 0x00007771190d7816 */ /* 0x040fe400000000ff */
[----:B------:R-:W-:Y:S01]  /*3f630*/  PRMT R15, R25, 0x7772, RZ ;  /* 0x00007772190f7816 */ /* 0x000fe200000000ff */
[----:B-1----:R-:W-:Y:S01]  /*3f640*/  VIADD R11, R29, 0x25 ;  /* 0x000000251d0b7836 */ /* 0x002fe20000000000 */
[----:B------:R-:W-:Y:S01]  /*3f650*/  IADD3 R10, P6, PT, R14, R21, RZ ;  /* 0x000000150e0a7210 */ /* 0x000fe20007fde0ff */
[----:B------:R-:W-:-:S03]  /*3f660*/  IMAD.X R9, R12, 0x1, R20, P4 ;  /* 0x000000010c097824 */ /* 0x000fc600020e0614 */
[----:B0-----:R-:W-:Y:S01]  /*3f670*/  ISETP.GE.AND P4, PT, R11, UR6, PT ;  /* 0x000000060b007c0c */ /* 0x001fe2000bf86270 */
[----:B------:R-:W-:Y:S01]  /*3f680*/  IMAD.X R11, R12, 0x1, R24, P6 ;  /* 0x000000010c0b7824 */ /* 0x000fe200030e0618 */
[----:B------:R0:W-:Y:S01]  /*3f690*/  @P5 STG.E.U8 desc[UR40][R8.64], R13 ;  /* 0x0000000d08005986 */ /* 0x0001e2000c101128 */
[----:B----4-:R-:W-:Y:S01]  /*3f6a0*/  ISETP.LT.AND P1, PT, R28, UR10, !P1 ;  /* 0x0000000a1c007c0c */ /* 0x010fe2000cf21270 */
[----:B------:R-:W1:Y:S02]  /*3f6b0*/  LDCU UR10, c[0x0][0x398] ;  /* 0x00007300ff0a77ac */ /* 0x000e640008000800 */
[----:B------:R4:W-:Y:S01]  /*3f6c0*/  @P3 STG.E.U8 desc[UR40][R10.64], R15 ;  /* 0x0000000f0a003986 */ /* 0x0009e2000c101128 */
[----:B------:R-:W1:Y:S01]  /*3f6d0*/  LDCU UR6, c[0x0][0x39c] ;  /* 0x00007380ff0677ac */ /* 0x000e620008000800 */
[----:B0-----:R-:W-:-:S05]  /*3f6e0*/  IADD3 R8, P3, PT, R14, R23, RZ ;  /* 0x000000170e087210 */ /* 0x001fca0007f7e0ff */
[----:B------:R-:W-:Y:S01]  /*3f6f0*/  IMAD.X R9, R12, 0x1, R3, P3 ;  /* 0x000000010c097824 */ /* 0x000fe200018e0603 */
[----:B------:R-:W-:Y:S02]  /*3f700*/  PRMT R12, R25, 0x7773, RZ ;  /* 0x00007773190c7816 */ /* 0x000fe400000000ff */
[----:B------:R-:W3:Y:S01]  /*3f710*/  LDL.LU R25, [R1+0x88] ;  /* 0x0000880001197983 */ /* 0x000ee20000300800 */
[----:B------:R-:W-:Y:S01]  /*3f720*/  VIADD R13, R14, UR4 ;  /* 0x000000040e0d7c36 */ /* 0x000fe20008000000 */
[----:B------:R-:W-:Y:S01]  /*3f730*/  ISETP.LT.AND P6, PT, R18, UR8, !P2 ;  /* 0x0000000812007c0c */ /* 0x000fe2000d7c1270 */
[----:B------:R-:W0:Y:S03]  /*3f740*/  LDCU UR8, c[0x0][0x398] ;  /* 0x00007300ff0877ac */ /* 0x000e260008000800 */
[----:B------:R-:W-:Y:S02]  /*3f750*/  SHF.R.S32.HI R14, RZ, 0x1f, R13 ;  /* 0x0000001fff0e7819 */ /* 0x000fe4000001140d */
[----:B--2---:R-:W-:Y:S01]  /*3f760*/  ISETP.LT.AND P3, PT, R27, UR12, !P2 ;  /* 0x0000000c1b007c0c */ /* 0x004fe2000d761270 */
[----:B------:R2:W-:Y:S01]  /*3f770*/  @P1 STG.E.U8 desc[UR40][R8.64], R12 ;  /* 0x0000000c08001986 */ /* 0x0005e2000c101128 */
[C---:B----4-:R-:W-:Y:S01]  /*3f780*/  IADD3 R10, P5, PT, R13.reuse, R0, RZ ;  /* 0x000000000d0a7210 */ /* 0x050fe20007fbe0ff */
[----:B------:R-:W4:Y:S04]  /*3f790*/  LDCU UR4, c[0x0][0x3b8] ;  /* 0x00007700ff0477ac */ /* 0x000f280008000800 */
[----:B------:R-:W-:Y:S01]  /*3f7a0*/  IMAD.X R11, R14, 0x1, R2, P5 ;  /* 0x000000010e0b7824 */ /* 0x000fe200028e0602 */
[----:B------:R-:W3:Y:S01]  /*3f7b0*/  LDCU UR12, c[0x0][0x398] ;  /* 0x00007300ff0c77ac */ /* 0x000ee20008000800 */
[----:B--2---:R-:W-:-:S05]  /*3f7c0*/  IADD3 R8, P5, PT, R13, R22, RZ ;  /* 0x000000160d087210 */ /* 0x004fca0007fbe0ff */
[----:B------:R-:W-:Y:S01]  /*3f7d0*/  IMAD.X R9, R14, 0x1, R20, P5 ;  /* 0x000000010e097824 */ /* 0x000fe200028e0614 */
[----:B-1----:R-:W-:Y:S01]  /*3f7e0*/  ISETP.LT.AND P1, PT, R26, UR10, !P2 ;  /* 0x0000000a1a007c0c */ /* 0x002fe2000d721270 */
[----:B------:R-:W1:Y:S01]  /*3f7f0*/  LDCU UR10, c[0x0][0x398] ;  /* 0x00007300ff0a77ac */ /* 0x000e620008000800 */
[----:B0-----:R-:W-:Y:S01]  /*3f800*/  ISETP.LT.AND P2, PT, R28, UR8, !P2 ;  /* 0x000000081c007c0c */ /* 0x001fe2000d741270 */
[----:B------:R-:W0:Y:S01]  /*3f810*/  LDCU UR8, c[0x0][0x39c] ;  /* 0x00007380ff0877ac */ /* 0x000e220008000800 */
[C---:B---3--:R-:W-:Y:S02]  /*3f820*/  PRMT R15, R19.reuse, 0x7770, RZ ;  /* 0x00007770130f7816 */ /* 0x048fe400000000ff */
[----:B------:R-:W-:-:S03]  /*3f830*/  PRMT R12, R19, 0x7771, RZ ;  /* 0x00007771130c7816 */ /* 0x000fc600000000ff */
[----:B------:R2:W-:Y:S04]  /*3f840*/  @P6 STG.E.U8 desc[UR40][R10.64], R15 ;  /* 0x0000000f0a006986 */ /* 0x0005e8000c101128 */
[----:B------:R3:W-:Y:S01]  /*3f850*/  @P3 STG.E.U8 desc[UR40][R8.64], R12 ;  /* 0x0000000c08003986 */ /* 0x0007e2000c101128 */
[----:B--2---:R-:W-:Y:S01]  /*3f860*/  PRMT R15, R19, 0x7772, RZ ;  /* 0x00007772130f7816 */ /* 0x004fe200000000ff */
[----:B------:R-:W-:Y:S01]  /*3f870*/  VIADD R11, R29, 0x26 ;  /* 0x000000261d0b7836 */ /* 0x000fe20000000000 */
[----:B---3--:R-:W-:Y:S02]  /*3f880*/  PRMT R9, R19, 0x7773, RZ ;  /* 0x0000777313097816 */ /* 0x008fe400000000ff */
[----:B------:R-:W2:Y:S01]  /*3f890*/  LDL.LU R19, [R1+0x6c] ;  /* 0x00006c0001137983 */ /* 0x000ea20000300800 */
[----:B------:R-:W-:-:S02]  /*3f8a0*/  IADD3 R10, P6, PT, R13, R21, RZ ;  /* 0x000000150d0a7210 */ /* 0x000fc40007fde0ff */
[----:B------:R-:W-:Y:S01]  /*3f8b0*/  ISETP.GE.AND P5, PT, R11, UR6, PT ;  /* 0x000000060b007c0c */ /* 0x000fe2000bfa6270 */
[----:B------:R-:W3:Y:S02]  /*3f8c0*/  LDCU UR6, c[0x0][0x3b8] ;  /* 0x00007700ff0677ac */ /* 0x000ee40008000800 */
[----:B------:R-:W-:Y:S01]  /*3f8d0*/  IMAD.X R11, R14, 0x1, R24, P6 ;  /* 0x000000010e0b7824 */ /* 0x000fe200030e0618 */
[----:B------:R-:W-:Y:S01]  /*3f8e0*/  ISETP.LT.AND P6, PT, R18, UR12, !P4 ;  /* 0x0000000c12007c0c */ /* 0x000fe2000e7c1270 */
[----:B------:R-:W0:Y:S03]  /*3f8f0*/  LDCU UR12, c[0x0][0x398] ;  /* 0x00007300ff0c77ac */ /* 0x000e260008000800 */
[----:B------:R1:W-:Y:S02]  /*3f900*/  @P1 STG.E.U8 desc[UR40][R10.64], R15 ;  /* 0x0000000f0a001986 */ /* 0x0003e4000c101128 */
[C---:B-1----:R-:W-:Y:S01]  /*3f910*/  IADD3 R10, P1, PT, R13.reuse, R23, RZ ;  /* 0x000000170d0a7210 */ /* 0x042fe20007f3e0ff */
[----:B----4-:R-:W-:Y:S01]  /*3f920*/  VIADD R15, R13, UR4 ;  /* 0x000000040d0f7c36 */ /* 0x010fe20008000000 */
[----:B------:R-:W1:Y:S03]  /*3f930*/  LDCU UR4, c[0x0][0x398] ;  /* 0x00007300ff0477ac */ /* 0x000e660008000800 */
[----:B------:R-:W-:Y:S01]  /*3f940*/  IMAD.X R11, R14, 0x1, R3, P1 ;  /* 0x000000010e0b7824 */ /* 0x000fe200008e0603 */
[----:B------:R-:W-:-:S02]  /*3f950*/  SHF.R.S32.HI R12, RZ, 0x1f, R15 ;  /* 0x0000001fff0c7819 */ /* 0x000fc4000001140f */
[----:B------:R-:W-:Y:S02]  /*3f960*/  IADD3 R8, P1, PT, R15, R0, RZ ;  /* 0x000000000f087210 */ /* 0x000fe40007f3e0ff */
[----:B------:R4:W-:Y:S01]  /*3f970*/  @P2 STG.E.U8 desc[UR40][R10.64], R9 ;  /* 0x000000090a002986 */ /* 0x0009e2000c101128 */
[----:B------:R-:W-:Y:S01]  /*3f980*/  ISETP.LT.AND P2, PT, R27, UR10, !P4 ;  /* 0x0000000a1b007c0c */ /* 0x000fe2000e741270 */
[----:B------:R-:W-:Y:S01]  /*3f990*/  VIADD R13, R29, 0x27 ;  /* 0x000000271d0d7836 */ /* 0x000fe20000000000 */
[----:B------:R-:W0:Y:S01]  /*3f9a0*/  LDCU UR10, c[0x0][0x398] ;  /* 0x00007300ff0a77ac */ /* 0x000e220008000800 */
[----:B----4-:R-:W-:Y:S01]  /*3f9b0*/  IMAD.X R9, R12, 0x1, R2, P1 ;  /* 0x000000010c097824 */ /* 0x010fe200008e0602 */
[----:B------:R-:W-:Y:S01]  /*3f9c0*/  ISETP.LT.AND P1, PT, R26, UR14, !P4 ;  /* 0x0000000e1a007c0c */ /* 0x000fe2000e721270 */
[----:B------:R-:W4:Y:S01]  /*3f9d0*/  LDCU UR14, c[0x0][0x398] ;  /* 0x00007300ff0e77ac */ /* 0x000f220008000800 */
[----:B------:R-:W-:Y:S02]  /*3f9e0*/  IADD3 R10, P3, PT, R15, R22, RZ ;  /* 0x000000160f0a7210 */ /* 0x000fe40007f7e0ff */
        /* <DEDUP_REMOVED lines=9> */
[----:B------:R-:W-:Y:S04]  /*3fa80*/  @P2 STG.E.U8 desc[UR40][R10.64], R13 ;  /* 0x0000000d0a002986 */ /* 0x000fe8000c101128 */
[----:B------:R0:W-:Y:S02]  /*3fa90*/  @P1 STG.E.U8 desc[UR40][R8.64], R14 ;  /* 0x0000000e08001986 */ /* 0x0001e4000c101128 */
[----:B0-----:R-:W-:-:S05]  /*3faa0*/  IADD3 R8, P2, PT, R15, R23, RZ ;  /* 0x000000170f087210 */ /* 0x001fca0007f5e0ff */
[----:B------:R-:W-:Y:S01]  /*3fab0*/  IMAD.X R9, R12, 0x1, R3, P2 ;  /* 0x000000010c097824 */ /* 0x000fe200010e0603 */
[----:B------:R-:W-:Y:S02]  /*3fac0*/  PRMT R12, R25, 0x7773, RZ ;  /* 0x00007773190c7816 */ /* 0x000fe400000000ff */
[----:B------:R-:W4:Y:S01]  /*3fad0*/  LDL.LU R25, [R1+0x8c] ;  /* 0x00008c0001197983 */ /* 0x000f220000300800 */
[----:B---3--:R-:W-:Y:S01]  /*3fae0*/  VIADD R13, R15, UR6 ;  /* 0x000000060f0d7c36 */ /* 0x008fe20008000000 */
[----:B-1----:R-:W-:Y:S01]  /*3faf0*/  ISETP.LT.AND P4, PT, R28, UR4, !P4 ;  /* 0x000000041c007c0c */ /* 0x002fe2000e781270 */
[----:B------:R-:W0:Y:S01]  /*3fb00*/  LDCU UR6, c[0x0][0x39c] ;  /* 0x00007380ff0677ac */ /* 0x000e220008000800 */
[----:B------:R-:W-:Y:S02]  /*3fb10*/  ISETP.LT.AND P1, PT, R18, UR12, !P5 ;  /* 0x0000000c12007c0c */ /* 0x000fe4000ef21270 */
[----:B------:R-:W-:Y:S01]  /*3fb20*/  SHF.R.S32.HI R14, RZ, 0x1f, R13 ;  /* 0x0000001fff0e7819 */ /* 0x000fe2000001140d */
[----:B------:R-:W1:Y:S01]  /*3fb30*/  LDCU UR12, c[0x0][0x398] ;  /* 0x00007300ff0c77ac */ /* 0x000e620008000800 */
[----:B------:R-:W-:Y:S01]  /*3fb40*/  IADD3 R10, P6, PT, R13, R0, RZ ;  /* 0x000000000d0a7210 */ /* 0x000fe20007fde0ff */
[----:B------:R-:W3:Y:S04]  /*3fb50*/  LDCU UR4, c[0x0][0x3b8] ;  /* 0x00007700ff0477ac */ /* 0x000ee80008000800 */
[----:B------:R-:W-:Y:S01]  /*3fb60*/  IMAD.X R11, R14, 0x1, R2, P6 ;  /* 0x000000010e0b7824 */ /* 0x000fe200030e0602 */
[----:B------:R-:W-:Y:S01]  /*3fb70*/  ISETP.LT.AND P6, PT, R27, UR8, !P5 ;  /* 0x000000081b007c0c */ /* 0x000fe2000efc1270 */
[----:B------:R0:W-:Y:S01]  /*3fb80*/  @P4 STG.E.U8 desc[UR40][R8.64], R12 ;  /* 0x0000000c08004986 */ /* 0x0001e2000c101128 */
[----:B------:R-:W-:Y:S01]  /*3fb90*/  ISETP.LT.AND P4, PT, R26, UR10, !P5 ;  /* 0x0000000a1a007c0c */ /* 0x000fe2000ef81270 */
[----:B------:R-:W0:Y:S01]  /*3fba0*/  LDCU UR8, c[0x0][0x39c] ;  /* 0x00007380ff0877ac */ /* 0x000e220008000800 */
[----:B------:R-:W0:Y:S01]  /*3fbb0*/  LDCU UR10, c[0x0][0x398] ;  /* 0x00007300ff0a77ac */ /* 0x000e220008000800 */
[----:B-1----:R-:W-:Y:S01]  /*3fbc0*/  ISETP.LT.AND P5, PT, R28, UR12, !P5 ;  /* 0x0000000c1c007c0c */ /* 0x002fe2000efa1270 */
[----:B------:R-:W1:Y:S01]  /*3fbd0*/  LDCU UR12, c[0x0][0x398] ;  /* 0x00007300ff0c77ac */ /* 0x000e620008000800 */
[----:B--2---:R-:W-:-:S05]  /*3fbe0*/  PRMT R15, R19, 0x7770, RZ ;  /* 0x00007770130f7816 */ /* 0x004fca00000000ff */
[----:B------:R2:W-:Y:S01]  /*3fbf0*/  @P1 STG.E.U8 desc[UR40][R10.64], R15 ;  /* 0x0000000f0a001986 */ /* 0x0005e2000c101128 */
[----:B0-----:R-:W-:-:S05]  /*3fc00*/  IADD3 R8, P1, PT, R13, R22, RZ ;  /* 0x000000160d087210 */ /* 0x001fca0007f3e0ff */
[----:B------:R-:W-:Y:S02]  /*3fc10*/  IMAD.X R9, R14, 0x1, R20, P1 ;  /* 0x000000010e097824 */ /* 0x000fe400008e0614 */
[----:B--2---:R-:W-:Y:S01]  /*3fc20*/  VIADD R10, R29, 0x28 ;  /* 0x000000281d0a7836 */ /* 0x004fe20000000000 */
[----:B------:R-:W-:-:S04]  /*3fc30*/  PRMT R11, R19, 0x7771, RZ ;  /* 0x00007771130b7816 */ /* 0x000fc800000000ff */
[----:B------:R-:W-:Y:S01]  /*3fc40*/  ISETP.GE.AND P2, PT, R10, UR6, PT ;  /* 0x000000060a007c0c */ /* 0x000fe2000bf46270 */
[----:B------:R0:W-:Y:S01]  /*3fc50*/  @P6 STG.E.U8 desc[UR40][R8.64], R11 ;  /* 0x0000000b08006986 */ /* 0x0001e2000c101128 */
[----:B------:R-:W-:Y:S01]  /*3fc60*/  IADD3 R10, P1, PT, R13, R21, RZ ;  /* 0x000000150d0a7210 */ /* 0x000fe20007f3e0ff */
[----:B------:R-:W2:Y:S04]  /*3fc70*/  LDCU UR6, c[0x0][0x3b8] ;  /* 0x00007700ff0677ac */ /* 0x000ea80008000800 */
[----:B0-----:R-:W-:Y:S01]  /*3fc80*/  IMAD.X R11, R14, 0x1, R24, P1 ;  /* 0x000000010e0b7824 */ /* 0x001fe200008e0618 */
[----:B------:R-:W-:-:S05]  /*3fc90*/  PRMT R9, R19, 0x7772, RZ ;  /* 0x0000777213097816 */ /* 0x000fca00000000ff */
[----:B------:R0:W-:Y:S01]  /*3fca0*/  @P4 STG.E.U8 desc[UR40][R10.64], R9 ;  /* 0x000000090a004986 */ /* 0x0001e2000c101128 */
[----:B------:R-:W-:Y:S01]  /*3fcb0*/  VIADD R8, R29, 0x29 ;  /* 0x000000291d087836 */ /* 0x000fe20000000000 */
[----:B0-----:R-:W-:Y:S02]  /*3fcc0*/  PRMT R11, R19, 0x7773, RZ ;  /* 0x00007773130b7816 */ /* 0x001fe400000000ff */
[----:B------:R-:W2:Y:S02]  /*3fcd0*/  LDL.LU R19, [R1+0x90] ;  /* 0x0000900001137983 */ /* 0x000ea40000300800 */
[----:B------:R-:W-:Y:S01]  /*3fce0*/  ISETP.GE.AND P1, PT, R8, UR8, PT ;  /* 0x0000000808007c0c */ /* 0x000fe2000bf26270 */
[----:B------:R-:W0:Y:S01]  /*3fcf0*/  LDCU UR8, c[0x0][0x398] ;  /* 0x00007300ff0877ac */ /* 0x000e220008000800 */
[C---:B------:R-:W-:Y:S01]  /*3fd00*/  IADD3 R8, P6, PT, R13.reuse, R23, RZ ;  /* 0x000000170d087210 */ /* 0x040fe20007fde0ff */
[----:B---3--:R-:W-:Y:S01]  /*3fd10*/  VIADD R13, R13, UR4 ;  /* 0x000000040d0d7c36 */ /* 0x008fe20008000000 */
[----:B----4-:R-:W-:Y:S01]  /*3fd20*/  ISETP.LT.AND P4, PT, R18, UR14, !P3 ;  /* 0x0000000e12007c0c */ /* 0x010fe2000df81270 */
[----:B------:R-:W3:Y:S02]  /*3fd30*/  LDCU UR14, c[0x0][0x398] ;  /* 0x00007300ff0e77ac */ /* 0x000ee40008000800 */
[----:B------:R-:W-:Y:S01]  /*3fd40*/  IMAD.X R9, R14, 0x1, R3, P6 ;  /* 0x000000010e097824 */ /* 0x000fe200030e0603 */
[----:B------:R-:W-:Y:S01]  /*3fd50*/  SHF.R.S32.HI R12, RZ, 0x1f, R13 ;  /* 0x0000001fff0c7819 */ /* 0x000fe2000001140d */
[----:B------:R-:W4:Y:S01]  /*3fd60*/  LDCU UR4, c[0x0][0x3b8] ;  /* 0x00007700ff0477ac */ /* 0x000f220008000800 */
[----:B------:R-:W-:-:S02]  /*3fd70*/  IADD3 R10, P6, PT, R13, R0, RZ ;  /* 0x000000000d0a7210 */ /* 0x000fc40007fde0ff */
[----:B------:R0:W-:Y:S03]  /*3fd80*/  @P5 STG.E.U8 desc[UR40][R8.64], R11 ;  /* 0x0000000b08005986 */ /* 0x0001e6000c101128 */
[----:B0-----:R-:W-:Y:S01]  /*3fd90*/  IMAD.X R11, R12, 0x1, R2, P6 ;  /* 0x000000010c0b7824 */ /* 0x001fe200030e0602 */
[C---:B------:R-:W-:Y:S02]  /*3fda0*/  PRMT R9, R25.reuse, 0x7770, RZ ;  /* 0x0000777019097816 */ /* 0x040fe400000000ff */
[C---:B------:R-:W-:Y:S02]  /*3fdb0*/  PRMT R14, R25.reuse, 0x7773, RZ ;  /* 0x00007773190e7816 */ /* 0x040fe400000000ff */
[C---:B------:R-:W-:Y:S01]  /*3fdc0*/  PRMT R15, R25.reuse, 0x7772, RZ ;  /* 0x00007772190f7816 */ /* 0x040fe200000000ff */
[----:B------:R0:W-:Y:S02]  /*3fdd0*/  @P4 STG.E.U8 desc[UR40][R10.64], R9 ;  /* 0x000000090a004986 */ /* 0x0001e4000c101128 */
[----:B0-----:R-:W-:-:S02]  /*3fde0*/  PRMT R11, R25, 0x7771, RZ ;  /* 0x00007771190b7816 */ /* 0x001fc400000000ff */
[----:B------:R-:W4:Y:S01]  /*3fdf0*/  LDL.LU R25, [R1+0xa0] ;  /* 0x0000a00001197983 */ /* 0x000f220000300800 */
[----:B------:R-:W-:Y:S01]  /*3fe00*/  ISETP.LT.AND P5, PT, R27, UR10, !P3 ;  /* 0x0000000a1b007c0c */ /* 0x000fe2000dfa1270 */
[----:B------:R-:W0:Y:S01]  /*3fe10*/  LDCU UR10, c[0x0][0x398] ;  /* 0x00007300ff0a77ac */ /* 0x000e220008000800 */
[C---:B------:R-:W-:Y:S02]  /*3fe20*/  IADD3 R8, P6, PT, R13.reuse, R22, RZ ;  /* 0x000000160d087210 */ /* 0x040fe40007fde0ff */
[----:B------:R-:W-:Y:S01]  /*3fe30*/  ISETP.LT.AND P4, PT, R26, UR16, !P3 ;  /* 0x000000101a007c0c */ /* 0x000fe2000df81270 */
[----:B------:R-:W0:Y:S02]  /*3fe40*/  LDCU UR16, c[0x0][0x398] ;  /* 0x00007300ff1077ac */ /* 0x000e240008000800 */
[----:B------:R-:W-:Y:S01]  /*3fe50*/  IMAD.X R9, R12, 0x1, R20, P6 ;  /* 0x000000010c097824 */ /* 0x000fe200030e0614 */
[C---:B------:R-:W-:Y:S02]  /*3fe60*/  IADD3 R10, P6, PT, R13.reuse, R21, RZ ;  /* 0x000000150d0a7210 */ /* 0x040fe40007fde0ff */
[----:B------:R-:W-:Y:S01]  /*3fe70*/  ISETP.LT.AND P3, PT, R28, UR8, !P3 ;  /* 0x000000081c007c0c */ /* 0x000fe2000df61270 */
[----:B------:R-:W0:Y:S02]  /*3fe80*/  LDCU UR8, c[0x0][0x39c] ;  /* 0x00007380ff0877ac */ /* 0x000e240008000800 */
[----:B------:R1:W-:Y:S02]  /*3fe90*/  @P5 STG.E.U8 desc[UR40][R8.64], R11 ;  /* 0x0000000b08005986 */ /* 0x0003e4000c101128 */
[----:B-1----:R-:W-:Y:S01]  /*3fea0*/  IADD3 R8, P5, PT, R13, R23, RZ ;  /* 0x000000170d087210 */ /* 0x002fe20007fbe0ff */
[----:B------:R-:W-:-:S02]  /*3feb0*/  IMAD.X R11, R12, 0x1, R24, P6 ;  /* 0x000000010c0b7824 */ /* 0x000fc400030e0618 */
[----:B--2---:R-:W-:Y:S01]  /*3fec0*/  VIADD R13, R13, UR6 ;  /* 0x000000060d0d7c36 */ /* 0x004fe20008000000 */
[----:B------:R-:W-:Y:S01]  /*3fed0*/  ISETP.LT.AND P6, PT, R18, UR12, !P2 ;  /* 0x0000000c12007c0c */ /* 0x000fe2000d7c1270 */
[----:B------:R-:W-:Y:S01]  /*3fee0*/  IMAD.X R9, R12, 0x1, R3, P5 ;  /* 0x000000010c097824 */ /* 0x000fe200028e0603 */
[----:B------:R1:W-:Y:S01]  /*3fef0*/  @P4 STG.E.U8 desc[UR40][R10.64], R15 ;  /* 0x0000000f0a004986 */ /* 0x0003e2000c101128 */
[----:B------:R-:W2:Y:S01]  /*3ff00*/  LDCU UR6, c[0x0][0x398] ;  /* 0x00007300ff0677ac */ /* 0x000ea20008000800 */
[----:B------:R-:W-:Y:S02]  /*3ff10*/  SHF.R.S32.HI R12, RZ, 0x1f, R13 ;  /* 0x0000001fff0c7819 */ /* 0x000fe4000001140d */
[----:B------:R0:W-:Y:S01]  /*3ff20*/  @P3 STG.E.U8 desc[UR40][R8.64], R14 ;  /* 0x0000000e08003986 */ /* 0x0001e2000c101128 */
[----:B------:R-:W2:Y:S01]  /*3ff30*/  LDCU UR12, c[0x0][0x398] ;  /* 0x00007300ff0c77ac */ /* 0x000ea20008000800 */
[----:B-1----:R-:W-:-:S05]  /*3ff40*/  IADD3 R10, P4, PT, R13, R0, RZ ;  /* 0x000000000d0a7210 */ /* 0x002fca0007f9e0ff */
[----:B------:R-:W-:Y:S01]  /*3ff50*/  IMAD.X R11, R12, 0x1, R2, P4 ;  /* 0x000000010c0b7824 */ /* 0x000fe200020e0602 */
[----:B0-----:R-:W-:Y:S01]  /*3ff60*/  IADD3 R8, P3, PT, R13, R22, RZ ;  /* 0x000000160d087210 */ /* 0x001fe20007f7e0ff */
[----:B------:R-:W-:Y:S01]  /*3ff70*/  VIADD R14, R29, 0x2a ;  /* 0x0000002a1d0e7836 */ /* 0x000fe20000000000 */
[----:B---3--:R-:W-:Y:S01]  /*3ff80*/  ISETP.LT.AND P5, PT, R27, UR14, !P2 ;  /* 0x0000000e1b007c0c */ /* 0x008fe2000d7a1270 */
[----:B------:R-:W0:Y:S03]  /*3ff90*/  LDCU UR14, c[0x0][0x398] ;  /* 0x00007300ff0e77ac */ /* 0x000e260008000800 */
[----:B------:R-:W-:Y:S01]  /*3ffa0*/  ISETP.GE.AND P4, PT, R14, UR8, PT ;  /* 0x000000080e007c0c */ /* 0x000fe2000bf86270 */
[----:B------:R-:W1:Y:S01]  /*3ffb0*/  LDCU UR8, c[0x0][0x398] ;  /* 0x00007300ff0877ac */ /* 0x000e620008000800 */
[----:B------:R-:W-:-:S05]  /*3ffc0*/  PRMT R9, R19, 0x7770, RZ ;  /* 0x0000777013097816 */ /* 0x000fca00000000ff */
[----:B------:R3:W-:Y:S01]  /*3ffd0*/  @P6 STG.E.U8 desc[UR40][R10.64], R9 ;  /* 0x000000090a006986 */ /* 0x0007e2000c101128 */
[----:B------:R-:W-:Y:S01]  /*3ffe0*/  ISETP.LT.AND P6, PT, R26, UR10, !P2 ;  /* 0x0000000a1a007c0c */ /* 0x000fe2000d7c1270 */
[----:B------:R-:W0:Y:S01]  /*3fff0*/  LDCU UR10, c[0x0][0x398] ;  /* 0x00007300ff0a77ac */ /* 0x000e220008000800 */
[C---:B------:R-:W-:Y:S02]  /*40000*/  PRMT R15, R19.reuse, 0x7771, RZ ;  /* 0x00007771130f7816 */ /* 0x040fe400000000ff */
[----:B------:R-:W-:Y:S01]  /*40010*/  PRMT R14, R19, 0x7772, RZ ;  /* 0x00007772130e7816 */ /* 0x000fe200000000ff */
[----:B---3--:R-:W-:Y:S01]  /*40020*/  IMAD.X R9, R12, 0x1, R20, P3 ;  /* 0x000000010c097824 */ /* 0x008fe200018e0614 */
[C---:B------:R-:W-:Y:S02]  /*40030*/  IADD3 R10, P3, PT, R13.reuse, R21, RZ ;  /* 0x000000150d0a7210 */ /* 0x040fe40007f7e0ff */
[----:B--2---:R-:W-:Y:S01]  /*40040*/  ISETP.LT.AND P2, PT, R28, UR6, !P2 ;  /* 0x000000061c007c0c */ /* 0x004fe2000d741270 */
[----:B------:R-:W2:Y:S02]  /*40050*/  LDCU UR6, c[0x0][0x398] ;  /* 0x00007300ff0677ac */ /* 0x000ea40008000800 */
[----:B------:R-:W-:Y:S01]  /*40060*/  IMAD.X R11, R12, 0x1, R24, P3 ;  /* 0x000000010c0b7824 */ /* 0x000fe200018e0618 */
[----:B------:R3:W-:Y:S04]  /*40070*/  @P5 STG.E.U8 desc[UR40][R8.64], R15 ;  /* 0x0000000f08005986 */ /* 0x0007e8000c101128 */
[----:B------:R0:W-:Y:S01]  /*40080*/  @P6 STG.E.U8 desc[UR40][R10.64], R14 ;  /* 0x0000000e0a006986 */ /* 0x0001e2000c101128 */
[----:B------:R-:W-:Y:S01]  /*40090*/  ISETP.LT.AND P3, PT, R18, UR12, !P1 ;  /* 0x0000000c12007c0c */ /* 0x000fe2000cf61270 */
[----:B------:R-:W1:Y:S01]  /*400a0*/  LDCU UR12, c[0x0][0x398] ;  /* 0x00007300ff0c77ac */ /* 0x000e620008000800 */
[----:B---3--:R-:W-:-:S02]  /*400b0*/  IADD3 R8, P5, PT, R13, R23, RZ ;  /* 0x000000170d087210 */ /* 0x008fc40007fbe0ff */
[----:B0-----:R-:W-:Y:S01]  /*400c0*/  PRMT R11, R19, 0x7773, RZ ;  /* 0x00007773130b7816 */ /* 0x001fe200000000ff */
[----:B----4-:R-:W-:Y:S01]  /*400d0*/  VIADD R14, R13, UR4 ;  /* 0x000000040d0e7c36 */ /* 0x010fe20008000000 */
[----:B------:R-:W3:Y:S01]  /*400e0*/  LDL.LU R19, [R1+0x94] ;  /* 0x0000940001137983 */ /* 0x000ee20000300800 */
[----:B------:R-:W-:Y:S01]  /*400f0*/  IMAD.X R9, R12, 0x1, R3, P5 ;  /* 0x000000010c097824 */ /* 0x000fe200028e0603 */
[----:B------:R-:W0:Y:S02]  /*40100*/  LDCU UR4, c[0x0][0x3b8] ;  /* 0x00007700ff0477ac */ /* 0x000e240008000800 */
[----:B------:R-:W-:Y:S02]  /*40110*/  SHF.R.S32.HI R12, RZ, 0x1f, R14 ;  /* 0x0000001fff0c7819 */ /* 0x000fe4000001140e */
[----:B------:R-:W-:Y:S01]  /*40120*/  IADD3 R10, P5, PT, R14, R0, RZ ;  /* 0x000000000e0a7210 */ /* 0x000fe20007fbe0ff */
[----:B------:R4:W-:Y:S01]  /*40130*/  @P2 STG.E.U8 desc[UR40][R8.64], R11 ;  /* 0x0000000b08002986 */ /* 0x0009e2000c101128 */
[----:B-1----:R-:W-:Y:S01]  /*40140*/  ISETP.LT.AND P2, PT, R27, UR8, !P1 ;  /* 0x000000081b007c0c */ /* 0x002fe2000cf41270 */
[----:B------:R-:W1:Y:S02]  /*40150*/  LDCU UR8, c[0x0][0x39c] ;  /* 0x00007380ff0877ac */ /* 0x000e640008000800 */
[----:B----4-:R-:W-:Y:S01]  /*40160*/  IMAD.X R11, R12, 0x1, R2, P5 ;  /* 0x000000010c0b7824 */ /* 0x010fe200028e0602 */
[----:B------:R-:W-:-:S02]  /*40170*/  IADD3 R8, P6, PT, R14, R22, RZ ;  /* 0x000000160e087210 */ /* 0x000fc40007fde0ff */
[----:B--2---:R-:W-:Y:S01]  /*40180*/  ISETP.LT.AND P5, PT, R26, UR6, !P1 ;  /* 0x000000061a007c0c */ /* 0x004fe2000cfa1270 */
[----:B------:R-:W2:Y:S01]  /*40190*/  LDCU UR6, c[0x0][0x39c] ;  /* 0x00007380ff0677ac */ /* 0x000ea20008000800 */
[C---:B------:R-:W-:Y:S02]  /*401a0*/  PRMT R9, R25.reuse, 0x7770, RZ ;  /* 0x0000777019097816 */ /* 0x040fe400000000ff */
[----:B------:R-:W-:-:S03]  /*401b0*/  PRMT R13, R25, 0x7771, RZ ;  /* 0x00007771190d7816 */ /* 0x000fc600000000ff */
[----:B------:R4:W-:Y:S02]  /*401c0*/  @P3 STG.E.U8 desc[UR40][R10.64], R9 ;  /* 0x000000090a003986 */ /* 0x0009e4000c101128 */
[----:B----4-:R-:W-:Y:S01]  /*401d0*/  IMAD.X R9, R12, 0x1, R20, P6 ;  /* 0x000000010c097824 */ /* 0x010fe200030e0614 */
[----:B------:R-:W-:-:S04]  /*401e0*/  IADD3 R10, P3, PT, R14, R21, RZ ;  /* 0x000000150e0a7210 */ /* 0x000fc80007f7e0ff */
[----:B------:R4:W-:Y:S01]  /*401f0*/  @P2 STG.E.U8 desc[UR40][R8.64], R13 ;  /* 0x0000000d08002986 */ /* 0x0009e2000c101128 */
[----:B------:R-:W-:Y:S01]  /*40200*/  ISETP.LT.AND P2, PT, R28, UR10, !P1 ;  /* 0x0000000a1c007c0c */ /* 0x000fe2000cf41270 */
[----:B------:R-:W-:Y:S01]  /*40210*/  IMAD.X R11, R12, 0x1, R24, P3 ;  /* 0x000000010c0b7824 */ /* 0x000fe200018e0618 */
[----:B------:R-:W-:Y:S01]  /*40220*/  PRMT R15, R25, 0x7772, RZ ;  /* 0x00007772190f7816 */ /* 0x000fe200000000ff */
[----:B------:R-:W1:Y:S01]  /*40230*/  LDCU UR10, c[0x0][0x398] ;  /* 0x00007300ff0a77ac */ /* 0x000e620008000800 */
[----:B----4-:R-:W-:-:S05]  /*40240*/  IADD3 R8, P1, PT, R14, R23, RZ ;  /* 0x000000170e087210 */ /* 0x010fca0007f3e0ff */
[----:B------:R-:W-:Y:S01]  /*40250*/  IMAD.X R9, R12, 0x1, R3, P1 ;  /* 0x000000010c097824 */ /* 0x000fe200008e0603 */
[----:B------:R-:W-:Y:S02]  /*40260*/  PRMT R12, R25, 0x7773, RZ ;  /* 0x00007773190c7816 */ /* 0x000fe400000000ff */
[----:B------:R-:W4:Y:S01]  /*40270*/  LDL.LU R25, [R1+0xa4] ;  /* 0x0000a40001197983 */ /* 0x000f220000300800 */
        /* <DEDUP_REMOVED lines=8> */
[----:B--2---:R-:W-:Y:S01]  /*40300*/  ISETP.GE.AND P1, PT, R11, UR6, PT ;  /* 0x000000060b007c0c */ /* 0x004fe2000bf26270 */
[----:B------:R-:W1:Y:S01]  /*40310*/  LDCU UR6, c[0x0][0x398] ;  /* 0x00007300ff0677ac */ /* 0x000e620008000800 */
[----:B------:R-:W-:Y:S01]  /*40320*/  IMAD.X R11, R14, 0x1, R2, P5 ;  /* 0x000000010e0b7824 */ /* 0x000fe200028e0602 */
[----:B------:R2:W-:Y:S01]  /*40330*/  @P2 STG.E.U8 desc[UR40][R8.64], R12 ;  /* 0x0000000c08002986 */ /* 0x0005e2000c101128 */
[----:B------:R-:W-:Y:S01]  /*40340*/  ISETP.LT.AND P5, PT, R27, UR14, !P4 ;  /* 0x0000000e1b007c0c */ /* 0x000fe2000e7a1270 */
[----:B------:R-:W0:Y:S01]  /*40350*/  LDCU UR14, c[0x0][0x398] ;  /* 0x00007300ff0e77ac */ /* 0x000e220008000800 */
[----:B------:R-:W-:Y:S01]  /*40360*/  ISETP.LT.AND P2, PT, R26, UR16, !P4 ;  /* 0x000000101a007c0c */ /* 0x000fe2000e741270 */
[----:B------:R-:W0:Y:S01]  /*40370*/  LDCU UR16, c[0x0][0x398] ;  /* 0x00007300ff1077ac */ /* 0x000e220008000800 */
[----:B-1----:R-:W-:Y:S01]  /*40380*/  ISETP.LT.AND P4, PT, R28, UR6, !P4 ;  /* 0x000000061c007c0c */ /* 0x002fe2000e781270 */
[----:B------:R-:W1:Y:S01]  /*40390*/  LDCU UR6, c[0x0][0x3b8] ;  /* 0x00007700ff0677ac */ /* 0x000e620008000800 */
[----:B---3--:R-:W-:-:S05]  /*403a0*/  PRMT R15, R19, 0x7770, RZ ;  /* 0x00007770130f7816 */ /* 0x008fca00000000ff */
[----:B------:R3:W-:Y:S01]  /*403b0*/  @P3 STG.E.U8 desc[UR40][R10.64], R15 ;  /* 0x0000000f0a003986 */ /* 0x0007e2000c101128 */
[----:B--2---:R-:W-:Y:S02]  /*403c0*/  IADD3 R8, P3, PT, R13, R22, RZ ;  /* 0x000000160d087210 */ /* 0x004fe40007f7e0ff */
[----:B------:R-:W-:-:S03]  /*403d0*/  PRMT R12, R19, 0x7771, RZ ;  /* 0x00007771130c7816 */ /* 0x000fc600000000ff */
[C---:B------:R-:W-:Y:S02]  /*403e0*/  IMAD.X R9, R14.reuse, 0x1, R20, P3 ;  /* 0x000000010e097824 */ /* 0x040fe400018e0614 */
[----:B---3--:R-:W-:Y:S01]  /*403f0*/  VIADD R11, R29, 0x2c ;  /* 0x0000002c1d0b7836 */ /* 0x008fe20000000000 */
[----:B------:R-:W-:Y:S02]  /*40400*/  IADD3 R10, P6, PT, R13, R21, RZ ;  /* 0x000000150d0a7210 */ /* 0x000fe40007fde0ff */
[----:B------:R-:W-:Y:S02]  /*40410*/  PRMT R15, R19, 0x7772, RZ ;  /* 0x00007772130f7816 */ /* 0x000fe400000000ff */
[----:B------:R-:W-:Y:S01]  /*40420*/  ISETP.GE.AND P3, PT, R11, UR8, PT ;  /* 0x000000080b007c0c */ /* 0x000fe2000bf66270 */
[----:B------:R-:W-:Y:S01]  /*40430*/  IMAD.X R11, R14, 0x1, R24, P6 ;  /* 0x000000010e0b7824 */ /* 0x000fe200030e0618 */
[----:B------:R2:W-:Y:S01]  /*40440*/  @P5 STG.E.U8 desc[UR40][R8.64], R12 ;  /* 0x0000000c08005986 */ /* 0x0005e2000c101128 */
[----:B------:R-:W3:Y:S03]  /*40450*/  LDCU UR8, c[0x0][0x39c] ;  /* 0x00007380ff0877ac */ /* 0x000ee60008000800 */
[----:B------:R0:W-:Y:S01]  /*40460*/  @P2 STG.E.U8 desc[UR40][R10.64], R15 ;  /* 0x0000000f0a002986 */ /* 0x0001e2000c101128 */
[----:B------:R-:W-:Y:S01]  /*40470*/  ISETP.LT.AND P6, PT, R18, UR10, !P1 ;  /* 0x0000000a12007c0c */ /* 0x000fe2000cfc1270 */
[----:B------:R-:W1:Y:S01]  /*40480*/  LDCU UR10, c[0x0][0x398] ;  /* 0x00007300ff0a77ac */ /* 0x000e620008000800 */
[----:B--2---:R-:W-:-:S02]  /*40490*/  IADD3 R8, P2, PT, R13, R23, RZ ;  /* 0x000000170d087210 */ /* 0x004fc40007f5e0ff */
[----:B0-----:R-:W-:Y:S01]  /*404a0*/  PRMT R11, R19, 0x7773, RZ ;  /* 0x00007773130b7816 */ /* 0x001fe200000000ff */
[----:B------:R-:W-:Y:S01]  /*404b0*/  VIADD R15, R13, UR4 ;  /* 0x000000040d0f7c36 */ /* 0x000fe20008000000 */
[----:B------:R-:W2:Y:S01]  /*404c0*/  LDL.LU R19, [R1+0x98] ;  /* 0x0000980001137983 */ /* 0x000ea20000300800 */
[----:B------:R-:W-:Y:S01]  /*404d0*/  IMAD.X R9, R14, 0x1, R3, P2 ;  /* 0x000000010e097824 */ /* 0x000fe200010e0603 */
[----:B------:R-:W-:Y:S01]  /*404e0*/  ISETP.LT.AND P5, PT, R27, UR12, !P1 ;  /* 0x0000000c1b007c0c */ /* 0x000fe2000cfa1270 */
[----:B------:R-:W-:Y:S01]  /*404f0*/  VIADD R13, R29, 0x2d ;  /* 0x0000002d1d0d7836 */ /* 0x000fe20000000000 */
[----:B------:R-:W-:Y:S01]  /*40500*/  SHF.R.S32.HI R12, RZ, 0x1f, R15 ;  /* 0x0000001fff0c7819 */ /* 0x000fe2000001140f */
[----:B------:R-:W0:Y:S01]  /*40510*/  LDCU UR4, c[0x0][0x398] ;  /* 0x00007300ff0477ac */ /* 0x000e220008000800 */
[C---:B------:R-:W-:Y:S01]  /*40520*/  IADD3 R10, P2, PT, R15.reuse, R0, RZ ;  /* 0x000000000f0a7210 */ /* 0x040fe20007f5e0ff */
[----:B------:R1:W-:Y:S01]  /*40530*/  @P4 STG.E.U8 desc[UR40][R8.64], R11 ;  /* 0x0000000b08004986 */ /* 0x0003e2000c101128 */
[----:B------:R-:W-:Y:S01]  /*40540*/  ISETP.LT.AND P4, PT, R26, UR14, !P1 ;  /* 0x0000000e1a007c0c */ /* 0x000fe2000cf81270 */
[----:B------:R-:W0:Y:S01]  /*40550*/  LDCU UR12, c[0x0][0x398] ;  /* 0x00007300ff0c77ac */ /* 0x000e220008000800 */
[----:B------:R-:W0:Y:S01]  /*40560*/  LDCU UR14, c[0x0][0x398] ;  /* 0x00007300ff0e77ac */ /* 0x000e220008000800 */
[----:B-1----:R-:W-:Y:S01]  /*40570*/  IMAD.X R11, R12, 0x1, R2, P2 ;  /* 0x000000010c0b7824 */ /* 0x002fe200010e0602 */
[----:B------:R-:W-:-:S02]  /*40580*/  IADD3 R8, P2, PT, R15, R22, RZ ;  /* 0x000000160f087210 */ /* 0x000fc40007f5e0ff */
[----:B----4-:R-:W-:-:S05]  /*40590*/  PRMT R9, R25, 0x7770, RZ ;  /* 0x0000777019097816 */ /* 0x010fca00000000ff */
[----:B------:R1:W-:Y:S01]  /*405a0*/  @P6 STG.E.U8 desc[UR40][R10.64], R9 ;  /* 0x000000090a006986 */ /* 0x0003e2000c101128 */
[----:B------:R-:W-:Y:S02]  /*405b0*/  PRMT R14, R25, 0x7772, RZ ;  /* 0x00007772190e7816 */ /* 0x000fe400000000ff */
[----:B-1----:R-:W-:Y:S01]  /*405c0*/  IADD3 R10, P6, PT, R15, R21, RZ ;  /* 0x000000150f0a7210 */ /* 0x002fe20007fde0ff */
[C---:B------:R-:W-:Y:S01]  /*405d0*/  IMAD.X R9, R12.reuse, 0x1, R20, P2 ;  /* 0x000000010c097824 */ /* 0x040fe200010e0614 */
[----:B---3--:R-:W-:Y:S01]  /*405e0*/  ISETP.GE.AND P2, PT, R13, UR8, PT ;  /* 0x000000080d007c0c */ /* 0x008fe2000bf46270 */
[----:B------:R-:W1:Y:S01]  /*405f0*/  LDCU UR8, c[0x0][0x398] ;  /* 0x00007300ff0877ac */ /* 0x000e620008000800 */
        /* <DEDUP_REMOVED lines=9> */
[----:B0-----:R-:W-:Y:S01]  /*40690*/  ISETP.LT.AND P1, PT, R28, UR4, !P1 ;  /* 0x000000041c007c0c */ /* 0x001fe2000cf21270 */
[----:B------:R-:W0:Y:S01]  /*406a0*/  LDCU UR6, c[0x0][0x39c] ;  /* 0x00007380ff0677ac */ /* 0x000e220008000800 */
[----:B------:R-:W-:Y:S02]  /*406b0*/  ISETP.LT.AND P6, PT, R18, UR10, !P3 ;  /* 0x0000000a12007c0c */ /* 0x000fe4000dfc1270 */
[----:B----4-:R-:W-:Y:S01]  /*406c0*/  SHF.R.S32.HI R14, RZ, 0x1f, R13 ;  /* 0x0000001fff0e7819 */ /* 0x010fe2000001140d */
[----:B------:R-:W4:Y:S01]  /*406d0*/  LDCU UR10, c[0x0][0x398] ;  /* 0x00007300ff0a77ac */ /* 0x000f220008000800 */
[----:B------:R-:W-:Y:S01]  /*406e0*/  IADD3 R10, P5, PT, R13, R0, RZ ;  /* 0x000000000d0a7210 */ /* 0x000fe20007fbe0ff */
[----:B------:R-:W0:Y:S04]  /*406f0*/  LDCU UR4, c[0x0][0x3b8] ;  /* 0x00007700ff0477ac */ /* 0x000e280008000800 */
[----:B------:R-:W-:Y:S01]  /*40700*/  IMAD.X R11, R14, 0x1, R2, P5 ;  /* 0x000000010e0b7824 */ /* 0x000fe200028e0602 */
[----:B-1----:R-:W-:Y:S01]  /*40710*/  ISETP.LT.AND P5, PT, R27, UR8, !P3 ;  /* 0x000000081b007c0c */ /* 0x002fe2000dfa1270 */
[----:B------:R1:W-:Y:S01]  /*40720*/  @P1 STG.E.U8 desc[UR40][R8.64], R12 ;  /* 0x0000000c08001986 */ /* 0x0003e2000c101128 */
[----:B------:R-:W-:Y:S01]  /*40730*/  ISETP.LT.AND P4, PT, R26, UR12, !P3 ;  /* 0x0000000c1a007c0c */ /* 0x000fe2000df81270 */
[----:B------:R-:W2:Y:S01]  /*40740*/  LDCU UR8, c[0x0][0x398] ;  /* 0x00007300ff0877ac */ /* 0x000ea20008000800 */
[----:B------:R-:W2:Y:S01]  /*40750*/  LDCU UR12, c[0x0][0x398] ;  /* 0x00007300ff0c77ac */ /* 0x000ea20008000800 */
[----:B-1----:R-:W-:Y:S01]  /*40760*/  VIADD R8, R29, 0x2e ;  /* 0x0000002e1d087836 */ /* 0x002fe20000000000 */
[----:B----4-:R-:W-:Y:S01]  /*40770*/  ISETP.LT.AND P3, PT, R28, UR10, !P3 ;  /* 0x0000000a1c007c0c */ /* 0x010fe2000df61270 */
[----:B------:R-:W1:Y:S03]  /*40780*/  LDCU UR10, c[0x0][0x398] ;  /* 0x00007300ff0a77ac */ /* 0x000e660008000800 */
[----:B0-----:R-:W-:Y:S01]  /*40790*/  ISETP.GE.AND P1, PT, R8, UR6, PT ;  /* 0x0000000608007c0c */ /* 0x001fe2000bf26270 */
[----:B------:R-:W0:Y:S01]  /*407a0*/  LDCU UR6, c[0x0][0x39c] ;  /* 0x00007380ff0677ac */ /* 0x000e220008000800 */
[----:B--2---:R-:W-:-:S05]  /*407b0*/  PRMT R15, R19, 0x7770, RZ ;  /* 0x00007770130f7816 */ /* 0x004fca00000000ff */
[----:B------:R2:W-:Y:S01]  /*407c0*/  @P6 STG.E.U8 desc[UR40][R10.64], R15 ;  /* 0x0000000f0a006986 */ /* 0x0005e2000c101128 */
[----:B------:R-:W-:Y:S02]  /*407d0*/  PRMT R12, R19, 0x7772, RZ ;  /* 0x00007772130c7816 */ /* 0x000fe400000000ff */
[----:B--2---:R-:W-:Y:S02]  /*407e0*/  IADD3 R10, P6, PT, R13, R22, RZ ;  /* 0x000000160d0a7210 */ /* 0x004fe40007fde0ff */
[----:B------:R-:W-:-:S03]  /*407f0*/  PRMT R15, R19, 0x7771, RZ ;  /* 0x00007771130f7816 */ /* 0x000fc600000000ff */
[----:B------:R-:W-:Y:S01]  /*40800*/  IMAD.X R11, R14, 0x1, R20, P6 ;  /* 0x000000010e0b7824 */ /* 0x000fe200030e0614 */
[----:B------:R-:W-:-:S04]  /*40810*/  IADD3 R8, P6, PT, R13, R21, RZ ;  /* 0x000000150d087210 */ /* 0x000fc80007fde0ff */
[----:B------:R2:W-:Y:S01]  /*40820*/  @P5 STG.E.U8 desc[UR40][R10.64], R15 ;  /* 0x0000000f0a005986 */ /* 0x0005e2000c101128 */
[----:B------:R-:W-:-:S05]  /*40830*/  IMAD.X R9, R14, 0x1, R24, P6 ;  /* 0x000000010e097824 */ /* 0x000fca00030e0618 */
[----:B------:R4:W-:Y:S01]  /*40840*/  @P4 STG.E.U8 desc[UR40][R8.64], R12 ;  /* 0x0000000c08004986 */ /* 0x0009e2000c101128 */
[C---:B--2---:R-:W-:Y:S01]  /*40850*/  IADD3 R10, P5, PT, R13.reuse, R23, RZ ;  /* 0x000000170d0a7210 */ /* 0x044fe20007fbe0ff */
[----:B------:R-:W-:Y:S01]  /*40860*/  VIADD R13, R13, UR4 ;  /* 0x000000040d0d7c36 */ /* 0x000fe20008000000 */
[----:B------:R-:W-:Y:S01]  /*40870*/  ISETP.LT.AND P4, PT, R18, UR14, !P2 ;  /* 0x0000000e12007c0c */ /* 0x000fe2000d781270 */
[----:B------:R-:W2:Y:S02]  /*40880*/  LDCU UR4, c[0x0][0x3b8] ;  /* 0x00007700ff0477ac */ /* 0x000ea40008000800 */
[----:B------:R-:W-:Y:S01]  /*40890*/  IMAD.X R11, R14, 0x1, R3, P5 ;  /* 0x000000010e0b7824 */ /* 0x000fe200028e0603 */
[----:B----4-:R-:W-:Y:S01]  /*408a0*/  PRMT R8, R19, 0x7773, RZ ;  /* 0x0000777313087816 */ /* 0x010fe200000000ff */
[----:B------:R-:W4:Y:S01]  /*408b0*/  LDCU UR14, c[0x0][0x398] ;  /* 0x00007300ff0e77ac */ /* 0x000f220008000800 */
[----:B------:R-:W2:Y:S01]  /*408c0*/  LDL.LU R19, [R1+0x9c] ;  /* 0x00009c0001137983 */ /* 0x000ea20000300800 */
[----:B------:R-:W-:-:S03]  /*408d0*/  SHF.R.S32.HI R12, RZ, 0x1f, R13 ;  /* 0x0000001fff0c7819 */ /* 0x000fc6000001140d */
[----:B------:R0:W-:Y:S01]  /*408e0*/  @P3 STG.E.U8 desc[UR40][R10.64], R8 ;  /* 0x000000080a003986 */ /* 0x0001e2000c101128 */
[----:B------:R-:W-:Y:S01]  /*408f0*/  ISETP.LT.AND P5, PT, R27, UR8, !P2 ;  /* 0x000000081b007c0c */ /* 0x000fe2000d7a1270 */
[----:B------:R-:W1:Y:S01]  /*40900*/  LDCU UR8, c[0x0][0x39c] ;  /* 0x00007380ff0877ac */ /* 0x000e620008000800 */
[----:B0-----:R-:W-:Y:S01]  /*40910*/  IADD3 R10, P3, PT, R13, R0, RZ ;  /* 0x000000000d0a7210 */ /* 0x001fe20007f7e0ff */
[----:B------:R-:W-:-:S04]  /*40920*/  VIADD R8, R29, 0x2f ;  /* 0x0000002f1d087836 */ /* 0x000fc80000000000 */
[----:B------:R-:W-:Y:S01]  /*40930*/  IMAD.X R11, R12, 0x1, R2, P3 ;  /* 0x000000010c0b7824 */ /* 0x000fe200018e0602 */
[----:B------:R-:W-:Y:S01]  /*40940*/  ISETP.GE.AND P3, PT, R8, UR6, PT ;  /* 0x0000000608007c0c */ /* 0x000fe2000bf66270 */
[----:B------:R-:W0:Y:S01]  /*40950*/  LDCU UR6, c[0x0][0x3b8] ;  /* 0x00007700ff0677ac */ /* 0x000e220008000800 */
[----:B------:R-:W-:Y:S02]  /*40960*/  IADD3 R8, P6, PT, R13, R22, RZ ;  /* 0x000000160d087210 */ /* 0x000fe40007fde0ff */
        /* <DEDUP_REMOVED lines=12> */
[----:B-1----:R-:W-:Y:S01]  /*40a30*/  ISETP.LT.AND P4, PT, R26, UR10, !P2 ;  /* 0x0000000a1a007c0c */ /* 0x002fe2000d781270 */
[----:B------:R-:W1:Y:S01]  /*40a40*/  LDCU UR10, c[0x0][0x398] ;  /* 0x00007300ff0a77ac */ /* 0x000e620008000800 */
[----:B------:R-:W-:Y:S01]  /*40a50*/  ISETP.LT.AND P2, PT, R28, UR12, !P2 ;  /* 0x0000000c1c007c0c */ /* 0x000fe2000d741270 */
[----:B------:R-:W0:Y:S10]  /*40a60*/  LDCU UR12, c[0x0][0x398] ;  /* 0x00007300ff0c77ac */ /* 0x000e340008000800 */
[----:B------:R-:W-:Y:S01]  /*40a70*/  @P4 STG.E.U8 desc[UR40][R10.64], R14 ;  /* 0x0000000e0a004986 */ /* 0x000fe2000c101128 */
[----:B----4-:R-:W-:Y:S01]  /*40a80*/  ISETP.LT.AND P4, PT, R18, UR14, !P1 ;  /* 0x0000000e12007c0c */ /* 0x010fe2000cf81270 */
[----:B------:R-:W4:Y:S02]  /*40a90*/  LDCU UR14, c[0x0][0x398] ;  /* 0x00007300ff0e77ac */ /* 0x000f240008000800 */
[----:B------:R2:W-:Y:S01]  /*40aa0*/  @P2 STG.E.U8 desc[UR40][R8.64], R12 ;  /* 0x0000000c08002986 */ /* 0x0005e2000c101128 */
[----:B------:R-:W-:Y:S01]  /*40ab0*/  ISETP.LT.AND P2, PT, R27, UR16, !P1 ;  /* 0x000000101b007c0c */ /* 0x000fe2000cf41270 */
[----:B------:R-:W-:Y:S01]  /*40ac0*/  VIADD R15, R29, 0x30 ;  /* 0x000000301d0f7836 */ /* 0x000fe20000000000 */
[----:B------:R-:W0:Y:S01]  /*40ad0*/  LDCU UR16, c[0x0][0x398] ;  /* 0x00007300ff1077ac */ /* 0x000e220008000800 */
[----:B--2---:R-:W-:Y:S01]  /*40ae0*/  VIADD R12, R13, UR4 ;  /* 0x000000040d0c7c36 */ /* 0x004fe20008000000 */
[----:B------:R-:W2:Y:S04]  /*40af0*/  LDCU UR4, c[0x0][0x39c] ;  /* 0x00007380ff0477ac */ /* 0x000ea80008000800 */
[----:B------:R-:W-:-:S02]  /*40b00*/  SHF.R.S32.HI R13, RZ, 0x1f, R12 ;  /* 0x0000001fff0d7819 */ /* 0x000fc4000001140c */
[C---:B------:R-:W-:Y:S02]  /*40b10*/  IADD3 R10, P6, PT, R12.reuse, R0, RZ ;  /* 0x000000000c0a7210 */ /* 0x040fe40007fde0ff */
[----:B------:R-:W-:-:S03]  /*40b20*/  IADD3 R8, P5, PT, R12, R22, RZ ;  /* 0x000000160c087210 */ /* 0x000fc60007fbe0ff */
[C---:B------:R-:W-:Y:S01]  /*40b30*/  IMAD.X R11, R13.reuse, 0x1, R2, P6 ;  /* 0x000000010d0b7824 */ /* 0x040fe200030e0602 */
[----:B-1----:R-:W-:Y:S01]  /*40b40*/  ISETP.LT.AND P6, PT, R26, UR10, !P1 ;  /* 0x0000000a1a007c0c */ /* 0x002fe2000cfc1270 */
[----:B------:R-:W-:Y:S01]  /*40b50*/  IMAD.X R9, R13, 0x1, R20, P5 ;  /* 0x000000010d097824 */ /* 0x000fe200028e0614 */
[----:B------:R-:W1:Y:S01]  /*40b60*/  LDCU UR10, c[0x0][0x398] ;  /* 0x00007300ff0a77ac */ /* 0x000e620008000800 */
[C---:B------:R-:W-:Y:S02]  /*40b70*/  PRMT R16, R19.reuse, 0x7770, RZ ;  /* 0x0000777013107816 */ /* 0x040fe400000000ff */
[----:B------:R-:W-:-:S03]  /*40b80*/  PRMT R14, R19, 0x7771, RZ ;  /* 0x00007771130e7816 */ /* 0x000fc600000000ff */
[----:B------:R0:W-:Y:S01]  /*40b90*/  @P4 STG.E.U8 desc[UR40][R10.64], R16 ;  /* 0x000000100a004986 */ /* 0x0001e2000c101128 */
[----:B------:R-:W-:Y:S01]  /*40ba0*/  ISETP.GE.AND P4, PT, R15, UR8, PT ;  /* 0x000000080f007c0c */ /* 0x000fe2000bf86270 */
[----:B------:R-:W1:Y:S02]  /*40bb0*/  LDCU UR8, c[0x0][0x398] ;  /* 0x00007300ff0877ac */ /* 0x000e640008000800 */
[----:B------:R2:W-:Y:S01]  /*40bc0*/  @P2 STG.E.U8 desc[UR40][R8.64], R14 ;  /* 0x0000000e08002986 */ /* 0x0005e2000c101128 */
[----:B0-----:R-:W-:Y:S01]  /*40bd0*/  IADD3 R10, P5, PT, R12, R21, RZ ;  /* 0x000000150c0a7210 */ /* 0x001fe20007fbe0ff */
[----:B--2---:R-:W-:Y:S01]  /*40be0*/  VIADD R8, R29, 0x31 ;  /* 0x000000311d087836 */ /* 0x004fe20000000000 */
[----:B------:R-:W-:-:S03]  /*40bf0*/  PRMT R9, R19, 0x7772, RZ ;  /* 0x0000777213097816 */ /* 0x000fc600000000ff */
[C---:B------:R-:W-:Y:S01]  /*40c00*/  IMAD.X R11, R13.reuse, 0x1, R24, P5 ;  /* 0x000000010d0b7824 */ /* 0x040fe200028e0618 */
[----:B------:R-:W-:Y:S01]  /*40c10*/  ISETP.LT.AND P5, PT, R28, UR12, !P1 ;  /* 0x0000000c1c007c0c */ /* 0x000fe2000cfa1270 */
[----:B------:R-:W0:Y:S01]  /*40c20*/  LDCU UR12, c[0x0][0x398] ;  /* 0x00007300ff0c77ac */ /* 0x000e220008000800 */
[----:B------:R-:W-:Y:S02]  /*40c30*/  ISETP.GE.AND P2, PT, R8, UR4, PT ;  /* 0x0000000408007c0c */ /* 0x000fe4000bf46270 */
[----:B------:R2:W-:Y:S01]  /*40c40*/  @P6 STG.E.U8 desc[UR40][R10.64], R9 ;  /* 0x000000090a006986 */ /* 0x0005e2000c101128 */
[C---:B------:R-:W-:Y:S01]  /*40c50*/  IADD3 R8, P6, PT, R12.reuse, R23, RZ ;  /* 0x000000170c087210 */ /* 0x040fe20007fde0ff */
[----:B------:R-:W-:Y:S01]  /*40c60*/  VIADD R12, R12, UR6 ;  /* 0x000000060c0c7c36 */ /* 0x000fe20008000000 */
[----:B----4-:R-:W-:Y:S01]  /*40c70*/  ISETP.LT.AND P1, PT, R18, UR14, !P3 ;  /* 0x0000000e12007c0c */ /* 0x010fe2000df21270 */
[----:B------:R-:W4:Y:S01]  /*40c80*/  LDCU UR4, c[0x0][0x3b8] ;  /* 0x00007700ff0477ac */ /* 0x000f220008000800 */
[----:B------:R-:W0:Y:S01]  /*40c90*/  LDCU UR6, c[0x0][0x398] ;  /* 0x00007300ff0677ac */ /* 0x000e220008000800 */
[----:B--2---:R-:W-:Y:S01]  /*40ca0*/  IMAD.X R9, R13, 0x1, R3, P6 ;  /* 0x000000010d097824 */ /* 0x004fe200030e0603 */
[----:B------:R-:W-:Y:S01]  /*40cb0*/  PRMT R11, R19, 0x7773, RZ ;  /* 0x00007773130b7816 */ /* 0x000fe200000000ff */
[----:B------:R-:W2:Y:S01]  /*40cc0*/  LDCU UR14, c[0x0][0x398] ;  /* 0x00007300ff0e77ac */ /* 0x000ea20008000800 */
[----:B------:R-:W-:-:S02]  /*40cd0*/  SHF.R.S32.HI R13, RZ, 0x1f, R12 ;  /* 0x0000001fff0d7819 */ /* 0x000fc4000001140c */
[C---:B------:R-:W-:Y:S01]  /*40ce0*/  IADD3 R10, P6, PT, R12.reuse, R0, RZ ;  /* 0x000000000c0a7210 */ /* 0x040fe20007fde0ff */
[----:B------:R0:W-:Y:S01]  /*40cf0*/  @P5 STG.E.U8 desc[UR40][R8.64], R11 ;  /* 0x0000000b08005986 */ /* 0x0001e2000c101128 */
[----:B-1----:R-:W-:Y:S01]  /*40d00*/  ISETP.LT.AND P5, PT, R27, UR8, !P3 ;  /* 0x000000081b007c0c */ /* 0x002fe2000dfa1270 */
[----:B------:R-:W1:Y:S02]  /*40d10*/  LDCU UR8, c[0x0][0x398] ;  /* 0x00007300ff0877ac */ /* 0x000e640008000800 */
[----:B0-----:R-:W-:Y:S01]  /*40d20*/  IMAD.X R11, R13, 0x1, R2, P6 ;  /* 0x000000010d0b7824 */ /* 0x001fe200030e0602 */
[----:B------:R-:W-:Y:S02]  /*40d30*/  IADD3 R8, P6, PT, R12, R22, RZ ;  /* 0x000000160c087210 */ /* 0x000fe40007fde0ff */
[----:B---3--:R-:W-:-:S05]  /*40d40*/  PRMT R9, R25, 0x7770, RZ ;  /* 0x0000777019097816 */ /* 0x008fca00000000ff */
[----:B------:R0:W-:Y:S01]  /*40d50*/  @P1 STG.E.U8 desc[UR40][R10.64], R9 ;  /* 0x000000090a001986 */ /* 0x0001e2000c101128 */
[----:B------:R-:W-:Y:S01]  /*40d60*/  ISETP.LT.AND P1, PT, R26, UR10, !P3 ;  /* 0x0000000a1a007c0c */ /* 0x000fe2000df21270 */
[----:B------:R-:W3:Y:S01]  /*40d70*/  LDCU UR10, c[0x0][0x398] ;  /* 0x00007300ff0a77ac */ /* 0x000ee20008000800 */
[C---:B------:R-:W-:Y:S02]  /*40d80*/  PRMT R16, R25.reuse, 0x7771, RZ ;  /* 0x0000777119107816 */ /* 0x040fe400000000ff */
[----:B------:R-:W-:Y:S01]  /*40d90*/  PRMT R15, R25, 0x7772, RZ ;  /* 0x00007772190f7816 */ /* 0x000fe200000000ff */
[C---:B0-----:R-:W-:Y:S01]  /*40da0*/  IMAD.X R9, R13.reuse, 0x1, R20, P6 ;  /* 0x000000010d097824 */ /* 0x041fe200030e0614 */
[----:B------:R-:W-:Y:S02]  /*40db0*/  IADD3 R10, P6, PT, R12, R21, RZ ;  /* 0x000000150c0a7210 */ /* 0x000fe40007fde0ff */
[----:B------:R-:W-:Y:S01]  /*40dc0*/  ISETP.LT.AND P3, PT, R28, UR12, !P3 ;  /* 0x0000000c1c007c0c */ /* 0x000fe2000df61270 */
[----:B------:R-:W0:Y:S02]  /*40dd0*/  LDCU UR12, c[0x0][0x398] ;  /* 0x00007300ff0c77ac */ /* 0x000e240008000800 */
[----:B------:R-:W-:Y:S01]  /*40de0*/  IMAD.X R11, R13, 0x1, R24, P6 ;  /* 0x000000010d0b7824 */ /* 0x000fe200030e0618 */
[----:B------:R1:W-:Y:S04]  /*40df0*/  @P5 STG.E.U8 desc[UR40][R8.64], R16 ;  /* 0x0000001008005986 */ /* 0x0003e8000c101128 */
[----:B------:R4:W-:Y:S01]  /*40e00*/  @P1 STG.E.U8 desc[UR40][R10.64], R15 ;  /* 0x0000000f0a001986 */ /* 0x0009e2000c101128 */
[----:B------:R-:W-:Y:S01]  /*40e10*/  ISETP.LT.AND P1, PT, R18, UR6, !P4 ;  /* 0x0000000612007c0c */ /* 0x000fe2000e721270 */
[----:B------:R-:W0:Y:S01]  /*40e20*/  LDCU UR6, c[0x0][0x39c] ;  /* 0x00007380ff0677ac */ /* 0x000e220008000800 */
[----:B------:R-:W-:-:S02]  /*40e30*/  PRMT R14, R25, 0x7773, RZ ;  /* 0x00007773190e7816 */ /* 0x000fc400000000ff */
[----:B------:R-:W2:Y:S01]  /*40e40*/  LDL.LU R25, [R1+0xc0] ;  /* 0x0000c00001197983 */ /* 0x000ea20000300800 */
[----:B-1----:R-:W-:-:S03]  /*40e50*/  IADD3 R8, P5, PT, R12, R23, RZ ;  /* 0x000000170c087210 */ /* 0x002fc60007fbe0ff */
[----:B------:R-:W2:Y:S01]  /*40e60*/  LDL.LU R16, [R1+0x70] ;  /* 0x0000700001107983 */ /* 0x000ea20000300800 */
[----:B----4-:R-:W-:Y:S01]  /*40e70*/  VIADD R15, R12, UR4 ;  /* 0x000000040c0f7c36 */ /* 0x010fe20008000000 */
[----:B------:R-:W1:Y:S01]  /*40e80*/  LDCU UR4, c[0x0][0x3b8] ;  /* 0x00007700ff0477ac */ /* 0x000e620008000800 */
[----:B------:R-:W-:-:S03]  /*40e90*/  IMAD.X R9, R13, 0x1, R3, P5 ;  /* 0x000000010d097824 */ /* 0x000fc600028e0603 */
[----:B------:R-:W-:Y:S02]  /*40ea0*/  SHF.R.S32.HI R12, RZ, 0x1f, R15 ;  /* 0x0000001fff0c7819 */ /* 0x000fe4000001140f */
[----:B------:R-:W-:Y:S01]  /*40eb0*/  IADD3 R10, P5, PT, R15, R0, RZ ;  /* 0x000000000f0a7210 */ /* 0x000fe20007fbe0ff */
[----:B------:R4:W-:Y:S01]  /*40ec0*/  @P3 STG.E.U8 desc[UR40][R8.64], R14 ;  /* 0x0000000e08003986 */ /* 0x0009e2000c101128 */
[----:B------:R-:W-:Y:S01]  /*40ed0*/  ISETP.LT.AND P3, PT, R27, UR8, !P4 ;  /* 0x000000081b007c0c */ /* 0x000fe2000e761270 */
[----:B------:R-:W0:Y:S02]  /*40ee0*/  LDCU UR8, c[0x0][0x39c] ;  /* 0x00007380ff0877ac */ /* 0x000e240008000800 */
[----:B------:R-:W-:Y:S01]  /*40ef0*/  IMAD.X R11, R12, 0x1, R2, P5 ;  /* 0x000000010c0b7824 */ /* 0x000fe200028e0602 */
[----:B---3--:R-:W-:Y:S01]  /*40f00*/  ISETP.LT.AND P5, PT, R26, UR10, !P4 ;  /* 0x0000000a1a007c0c */ /* 0x008fe2000e7a1270 */
[----:B------:R-:W3:Y:S01]  /*40f10*/  LDCU UR10, c[0x0][0x398] ;  /* 0x00007300ff0a77ac */ /* 0x000ee20008000800 */
[----:B----4-:R-:W-:-:S02]  /*40f20*/  PRMT R9, R4, 0x7770, RZ ;  /* 0x0000777004097816 */ /* 0x010fc400000000ff */
[----:B------:R-:W-:-:S03]  /*40f30*/  IADD3 R8, P6, PT, R15, R22, RZ ;  /* 0x000000160f087210 */ /* 0x000fc60007fde0ff */
[----:B------:R4:W-:Y:S01]  /*40f40*/  @P1 STG.E.U8 desc[UR40][R10.64], R9 ;  /* 0x000000090a001986 */ /* 0x0009e2000c101128 */
[C---:B------:R-:W-:Y:S02]  /*40f50*/  PRMT R13, R4.reuse, 0x7771, RZ ;  /* 0x00007771040d7816 */ /* 0x040fe400000000ff */
[----:B------:R-:W-:Y:S02]  /*40f60*/  PRMT R14, R4, 0x7772, RZ ;  /* 0x00007772040e7816 */ /* 0x000fe400000000ff */
[C---:B----4-:R-:W-:Y:S01]  /*40f70*/  IADD3 R10, P1, PT, R15.reuse, R21, RZ ;  /* 0x000000150f0a7210 */ /* 0x050fe20007f3e0ff */
[----:B------:R-:W-:Y:S01]  /*40f80*/  IMAD.X R9, R12, 0x1, R20, P6 ;  /* 0x000000010c097824 */ /* 0x000fe200030e0614 */
[----:B0-----:R-:W-:Y:S01]  /*40f90*/  ISETP.LT.AND P4, PT, R28, UR12, !P4 ;  /* 0x0000000c1c007c0c */ /* 0x001fe2000e781270 */
[----:B------:R-:W0:Y:S02]  /*40fa0*/  LDCU UR12, c[0x0][0x398] ;  /* 0x00007300ff0c77ac */ /* 0x000e240008000800 */
[----:B------:R-:W-:Y:S01]  /*40fb0*/  IMAD.X R11, R12, 0x1, R24, P1 ;  /* 0x000000010c0b7824 */ /* 0x000fe200008e0618 */
[----:B------:R1:W-:Y:S01]  /*40fc0*/  @P3 STG.E.U8 desc[UR40][R8.64], R13 ;  /* 0x0000000d08003986 */ /* 0x0003e2000c101128 */
[----:B--2---:R-:W-:Y:S01]  /*40fd0*/  ISETP.LT.AND P1, PT, R18, UR14, !P2 ;  /* 0x0000000e12007c0c */ /* 0x004fe2000d721270 */
[----:B------:R-:W2:Y:S02]  /*40fe0*/  LDCU UR14, c[0x0][0x398] ;  /* 0x00007300ff0e77ac */ /* 0x000ea40008000800 */
[----:B------:R4:W-:Y:S01]  /*40ff0*/  @P5 STG.E.U8 desc[UR40][R10.64], R14 ;  /* 0x0000000e0a005986 */ /* 0x0009e2000c101128 */
[C---:B-1----:R-:W-:Y:S01]  /*41000*/  VIADD R13, R15.reuse, UR4 ;  /* 0x000000040f0d7c36 */ /* 0x042fe20008000000 */
[----:B------:R-:W-:Y:S01]  /*41010*/  IADD3 R8, P3, PT, R15, R23, RZ ;  /* 0x000000170f087210 */ /* 0x000fe20007f7e0ff */
[----:B------:R-:W1:Y:S01]  /*41020*/  LDCU UR4, c[0x0][0x3b8] ;  /* 0x00007700ff0477ac */ /* 0x000e620008000800 */
[----:B----4-:R-:W-:-:S02]  /*41030*/  VIADD R11, R29, 0x32 ;  /* 0x000000321d0b7836 */ /* 0x010fc40000000000 */
[----:B------:R-:W-:Y:S02]  /*41040*/  SHF.R.S32.HI R14, RZ, 0x1f, R13 ;  /* 0x0000001fff0e7819 */ /* 0x000fe4000001140d */
[----:B------:R-:W-:Y:S01]  /*41050*/  IADD3 R10, P5, PT, R13, R0, RZ ;  /* 0x000000000d0a7210 */ /* 0x000fe20007fbe0ff */
[----:B------:R-:W-:Y:S01]  /*41060*/  IMAD.X R9, R12, 0x1, R3, P3 ;  /* 0x000000010c097824 */ /* 0x000fe200018e0603 */
[----:B------:R-:W-:Y:S01]  /*41070*/  ISETP.GE.AND P3, PT, R11, UR6, PT ;  /* 0x000000060b007c0c */ /* 0x000fe2000bf66270 */
[----:B------:R-:W4:Y:S01]  /*41080*/  LDCU UR6, c[0x0][0x398] ;  /* 0x00007300ff0677ac */ /* 0x000f220008000800 */
[----:B------:R-:W-:Y:S01]  /*41090*/  PRMT R4, R4, 0x7773, RZ ;  /* 0x0000777304047816 */ /* 0x000fe200000000ff */
[----:B------:R-:W-:Y:S01]  /*410a0*/  IMAD.X R11, R14, 0x1, R2, P5 ;  /* 0x000000010e0b7824 */ /* 0x000fe200028e0602 */
[----:B------:R-:W-:Y:S02]  /*410b0*/  PRMT R12, R6, 0x7770, RZ ;  /* 0x00007770060c7816 */ /* 0x000fe400000000ff */
[----:B---3--:R-:W-:Y:S01]  /*410c0*/  ISETP.LT.AND P5, PT, R27, UR10, !P2 ;  /* 0x0000000a1b007c0c */ /* 0x008fe2000d7a1270 */
[----:B------:R3:W-:Y:S01]  /*410d0*/  @P4 STG.E.U8 desc[UR40][R8.64], R4 ;  /* 0x0000000408004986 */ /* 0x0007e2000c101128 */
[----:B------:R-:W-:Y:S01]  /*410e0*/  ISETP.LT.AND P4, PT, R26, UR16, !P2 ;  /* 0x000000101a007c0c */ /* 0x000fe2000d781270 */
[----:B------:R-:W0:Y:S02]  /*410f0*/  LDCU UR10, c[0x0][0x398] ;  /* 0x00007300ff0a77ac */ /* 0x000e240008000800 */
[----:B------:R1:W-:Y:S01]  /*41100*/  @P1 STG.E.U8 desc[UR40][R10.64], R12 ;  /* 0x0000000c0a001986 */ /* 0x0003e2000c101128 */
[----:B---3--:R-:W-:Y:S01]  /*41110*/  IADD3 R8, P1, PT, R13, R22, RZ ;  /* 0x000000160d087210 */ /* 0x008fe20007f3e0ff */
[----:B------:R-:W-:Y:S01]  /*41120*/  VIADD R4, R29, 0x33 ;  /* 0x000000331d047836 */ /* 0x000fe20000000000 */
[----:B-1----:R-:W-:-:S03]  /*41130*/  IADD3 R10, P6, PT, R13, R21, RZ ;  /* 0x000000150d0a7210 */ /* 0x002fc60007fde0ff */
[----:B------:R-:W-:Y:S01]  /*41140*/  IMAD.X R9, R14, 0x1, R20, P1 ;  /* 0x000000010e097824 */ /* 0x000fe200008e0614 */
[----:B------:R-:W-:Y:S01]  /*41150*/  ISETP.GE.AND P1, PT, R4, UR8, PT ;  /* 0x0000000804007c0c */ /* 0x000fe2000bf26270 */
[----:B------:R-:W1:Y:S01]  /*41160*/  LDCU UR8, c[0x0][0x39c] ;  /* 0x00007380ff0877ac */ /* 0x000e620008000800 */
[----:B------:R-:W-:Y:S01]  /*41170*/  PRMT R4, R6, 0x7771, RZ ;  /* 0x0000777106047816 */ /* 0x000fe200000000ff */
[----:B------:R-:W-:Y:S01]  /*41180*/  IMAD.X R11, R14, 0x1, R24, P6 ;  /* 0x000000010e0b7824 */ /* 0x000fe200030e0618 */
[----:B------:R-:W-:-:S03]  /*41190*/  PRMT R12, R6, 0x7772, RZ ;  /* 0x00007772060c7816 */ /* 0x000fc600000000ff */
[----:B------:R-:W-:Y:S04]  /*411a0*/  @P5 STG.E.U8 desc[UR40][R8.64], R4 ;  /* 0x0000000408005986 */ /* 0x000fe8000c101128 */
[----:B------:R3:W-:Y:S02]  /*411b0*/  @P4 STG.E.U8 desc[UR40][R10.64], R12 ;  /* 0x0000000c0a004986 */ /* 0x0007e4000c101128 */
[----:B---3--:R-:W-:Y:S02]  /*411c0*/  PRMT R11, R6, 0x7773, RZ ;  /* 0x00007773060b7816 */ /* 0x008fe400000000ff */
[----:B------:R-:W3:Y:S04]  /*411d0*/  LDL.LU R6, [R1+0x1310] ;  /* 0x0013100001067983 */ /* 0x000ee80000300800 */
[----:B------:R-:W3:Y:S01]  /*411e0*/  LDL.LU R19, [R1+0xb4] ;  /* 0x0000b40001137983 */ /* 0x000ee20000300800 */
[----:B----4-:R-:W-:Y:S01]  /*411f0*/  ISETP.LT.AND P2, PT, R28, UR6, !P2 ;  /* 0x000000061c007c0c */ /* 0x010fe2000d741270 */
[C---:B------:R-:W-:Y:S01]  /*41200*/  VIADD R4, R13.reuse, UR4 ;  /* 0x000000040d047c36 */ /* 0x040fe20008000000 */
[----:B------:R-:W-:Y:S01]  /*41210*/  IADD3 R8, P4, PT, R13, R23, RZ ;  /* 0x000000170d087210 */ /* 0x000fe20007f9e0ff */
[----:B------:R-:W4:Y:S01]  /*41220*/  LDCU UR4, c[0x0][0x398] ;  /* 0x00007300ff0477ac */ /* 0x000f220008000800 */
[----:B0-----:R-:W-:-:S02]  /*41230*/  ISETP.LT.AND P6, PT, R18, UR10, !P3 ;  /* 0x0000000a12007c0c */ /* 0x001fc4000dfc1270 */
[----:B------:R-:W-:Y:S01]  /*41240*/  SHF.R.S32.HI R12, RZ, 0x1f, R4 ;  /* 0x0000001fff0c7819 */ /* 0x000fe20000011404 */
[----:B------:R-:W-:Y:S01]  /*41250*/  IMAD.X R9, R14, 0x1, R3, P4 ;  /* 0x000000010e097824 */ /* 0x000fe200020e0603 */
[----:B------:R-:W-:Y:S01]  /*41260*/  IADD3 R10, P4, PT, R4, R0, RZ ;  /* 0x00000000040a7210 */ /* 0x000fe20007f9e0ff */
[----:B------:R-:W0:Y:S01]  /*41270*/  LDCU UR6, c[0x0][0x3b8] ;  /* 0x00007700ff0677ac */ /* 0x000e220008000800 */
[----:B------:R-:W-:-:S03]  /*41280*/  ISETP.LT.AND P5, PT, R27, UR12, !P3 ;  /* 0x0000000c1b007c0c */ /* 0x000fc6000dfa1270 */
[----:B------:R1:W-:Y:S01]  /*41290*/  @P2 STG.E.U8 desc[UR40][R8.64], R11 ;  /* 0x0000000b08002986 */ /* 0x0003e2000c101128 */
[----:B------:R-:W0:Y:S01]  /*412a0*/  LDCU UR10, c[0x0][0x398] ;  /* 0x00007300ff0a77ac */ /* 0x000e220008000800 */
[----:B------:R-:W-:Y:S01]  /*412b0*/  VIADD R13, R29, 0x34 ;  /* 0x000000341d0d7836 */ /* 0x000fe20000000000 */
[C---:B------:R-:W-:Y:S01]  /*412c0*/  PRMT R14, R5.reuse, 0x7772, RZ ;  /* 0x00007772050e7816 */ /* 0x040fe200000000ff */
[----:B------:R-:W0:Y:S01]  /*412d0*/  LDCU UR12, c[0x0][0x398] ;  /* 0x00007300ff0c77ac */ /* 0x000e220008000800 */
[----:B-1----:R-:W-:Y:S01]  /*412e0*/  IMAD.X R11, R12, 0x1, R2, P4 ;  /* 0x000000010c0b7824 */ /* 0x002fe200020e0602 */
[----:B------:R-:W-:Y:S02]  /*412f0*/  PRMT R9, R5, 0x7770, RZ ;  /* 0x0000777005097816 */ /* 0x000fe400000000ff */
[----:B--2---:R-:W-:Y:S02]  /*41300*/  ISETP.LT.AND P4, PT, R26, UR14, !P3 ;  /* 0x0000000e1a007c0c */ /* 0x004fe4000df81270 */
[----:B------:R-:W-:Y:S01]  /*41310*/  IADD3 R8, P2, PT, R4, R22, RZ ;  /* 0x0000001604087210 */ /* 0x000fe20007f5e0ff */
[----:B------:R1:W-:Y:S01]  /*41320*/  @P6 STG.E.U8 desc[UR40][R10.64], R9 ;  /* 0x000000090a006986 */ /* 0x0003e2000c101128 */
[----:B----4-:R-:W-:Y:S01]  /*41330*/  ISETP.LT.AND P3, PT, R28, UR4, !P3 ;  /* 0x000000041c007c0c */ /* 0x010fe2000df61270 */
[----:B------:R-:W2:Y:S01]  /*41340*/  LDCU UR4, c[0x0][0x3b8] ;  /* 0x00007700ff0477ac */ /* 0x000ea20008000800 */
[----:B-1----:R-:W-:Y:S01]  /*41350*/  IADD3 R10, P6, PT, R4, R21, RZ ;  /* 0x00000015040a7210 */ /* 0x002fe20007fde0ff */
[C---:B------:R-:W-:Y:S01]  /*41360*/  IMAD.X R9, R12.reuse, 0x1, R20, P2 ;  /* 0x000000010c097824 */ /* 0x040fe200010e0614 */
[----:B------:R-:W-:Y:S01]  /*41370*/  ISETP.GE.AND P2, PT, R13, UR8, PT ;  /* 0x000000080d007c0c */ /* 0x000fe2000bf46270 */
[----:B------:R-:W1:Y:S01]  /*41380*/  LDCU UR8, c[0x0][0x398] ;  /* 0x00007300ff0877ac */ /* 0x000e620008000800 */
[----:B------:R-:W-:Y:S01]  /*41390*/  PRMT R13, R5, 0x7771, RZ ;  /* 0x00007771050d7816 */ /* 0x000fe200000000ff */
[----:B------:R-:W-:-:S04]  /*413a0*/  IMAD.X R11, R12, 0x1, R24, P6 ;  /* 0x000000010c0b7824 */ /* 0x000fc800030e0618 */
[----:B------:R4:W-:Y:S04]  /*413b0*/  @P5 STG.E.U8 desc[UR40][R8.64], R13 ;  /* 0x0000000d08005986 */ /* 0x0009e8000c101128 */
[----:B------:R1:W-:Y:S01]  /*413c0*/  @P4 STG.E.U8 desc[UR40][R10.64], R14 ;  /* 0x0000000e0a004986 */ /* 0x0003e2000c101128 */
[----:B0-----:R-:W-:Y:S01]  /*413d0*/  ISETP.LT.AND P6, PT, R18, UR10, !P1 ;  /* 0x0000000a12007c0c */ /* 0x001fe2000cfc1270 */
[----:B------:R-:W0:Y:S01]  /*413e0*/  LDCU UR10, c[0x0][0x398] ;  /* 0x00007300ff0a77ac */ /* 0x000e220008000800 */
[----:B------:R-:W-:Y:S02]  /*413f0*/  PRMT R5, R5, 0x7773, RZ ;  /* 0x0000777305057816 */ /* 0x000fe400000000ff */
[C---:B----4-:R-:W-:Y:S01]  /*41400*/  IADD3 R8, P4, PT, R4.reuse, R23, RZ ;  /* 0x0000001704087210 */ /* 0x050fe20007f9e0ff */
[----:B-1----:R-:W-:Y:S01]  /*41410*/  VIADD R10, R4, UR6 ;  /* 0x00000006040a7c36 */ /* 0x002fe20008000000 */
[----:B------:R-:W1:Y:S03]  /*41420*/  LDCU UR6, c[0x0][0x398] ;  /* 0x00007300ff0677ac */ /* 0x000e660008000800 */
[----:B------:R-:W-:Y:S01]  /*41430*/  IMAD.X R9, R12, 0x1, R3, P4 ;  /* 0x000000010c097824 */ /* 0x000fe200020e0603 */
[----:B------:R-:W-:-:S02]  /*41440*/  SHF.R.S32.HI R11, RZ, 0x1f, R10 ;  /* 0x0000001fff0b7819 */ /* 0x000fc4000001140a */
[----:B------:R-:W-:Y:S02]  /*41450*/  IADD3 R4, P4, PT, R10, R0, RZ ;  /* 0x000000000a047210 */ /* 0x000fe40007f9e0ff */
[----:B------:R4:W-:Y:S01]  /*41460*/  @P3 STG.E.U8 desc[UR40][R8.64], R5 ;  /* 0x0000000508003986 */ /* 0x0009e2000c101128 */
[----:B------:R-:W-:Y:S01]  /*41470*/  ISETP.LT.AND P5, PT, R27, UR8, !P1 ;  /* 0x000000081b007c0c */ /* 0x000fe2000cfa1270 */
[----:B------:R-:W-:Y:S01]  /*41480*/  VIADD R12, R29, 0x35 ;  /* 0x000000351d0c7836 */ /* 0x000fe20000000000 */
[----:B------:R-:W-:Y:S01]  /*41490*/  ISETP.LT.AND P3, PT, R26, UR12, !P1 ;  /* 0x0000000c1a007c0c */ /* 0x000fe2000cf61270 */
[----:B------:R-:W0:Y:S01]  /*414a0*/  LDCU UR8, c[0x0][0x398] ;  /* 0x00007300ff0877ac */ /* 0x000e220008000800 */
[----:B----4-:R-:W-:Y:S01]  /*414b0*/  IMAD.X R5, R11, 0x1, R2, P4 ;  /* 0x000000010b057824 */ /* 0x010fe200020e0602 */
[----:B------:R-:W-:Y:S02]  /*414c0*/  IADD3 R8, P4, PT, R10, R22, RZ ;  /* 0x000000160a087210 */ /* 0x000fe40007f9e0ff */
[----:B-1----:R-:W-:Y:S01]  /*414d0*/  ISETP.LT.AND P1, PT, R28, UR6, !P1 ;  /* 0x000000061c007c0c */ /* 0x002fe2000cf21270 */
[----:B------:R-:W1:Y:S01]  /*414e0*/  LDCU UR6, c[0x0][0x398] ;  /* 0x00007300ff0677ac */ /* 0x000e620008000800 */
[----:B---3--:R-:W-:-:S05]  /*414f0*/  PRMT R9, R19, 0x7770, RZ ;  /* 0x0000777013097816 */ /* 0x008fca00000000ff */
[----:B------:R3:W-:Y:S01]  /*41500*/  @P6 STG.E.U8 desc[UR40][R4.64], R9 ;  /* 0x0000000904006986 */ /* 0x0007e2000c101128 */
[----:B------:R-:W-:Y:S02]  /*41510*/  PRMT R13, R19, 0x7772, RZ ;  /* 0x00007772130d7816 */ /* 0x000fe400000000ff */
[----:B---3--:R-:W-:Y:S01]  /*41520*/  IADD3 R4, P6, PT, R10, R21, RZ ;  /* 0x000000150a047210 */ /* 0x008fe20007fde0ff */
[----:B------:R-:W-:Y:S01]  /*41530*/  IMAD.X R9, R11, 0x1, R20, P4 ;  /* 0x000000010b097824 */ /* 0x000fe200020e0614 */
[----:B------:R-:W-:Y:S01]  /*41540*/  ISETP.GE.AND P4, PT, R12, UR5, PT ;  /* 0x000000050c007c0c */ /* 0x000fe2000bf86270 */
[----:B------:R-:W3:Y:S01]  /*41550*/  LDCU UR5, c[0x0][0x3b8] ;  /* 0x00007700ff0577ac */ /* 0x000ee20008000800 */
[----:B------:R-:W-:Y:S01]  /*41560*/  PRMT R12, R19, 0x7771, RZ ;  /* 0x00007771130c7816 */ /* 0x000fe200000000ff */
[----:B------:R-:W-:-:S04]  /*41570*/  IMAD.X R5, R11, 0x1, R24, P6 ;  /* 0x000000010b057824 */ /* 0x000fc800030e0618 */
[----:B------:R-:W-:Y:S04]  /*41580*/  @P5 STG.E.U8 desc[UR40][R8.64], R12 ;  /* 0x0000000c08005986 */ /* 0x000fe8000c101128 */
[----:B------:R4:W-:Y:S01]  /*41590*/  @P3 STG.E.U8 desc[UR40][R4.64], R13 ;  /* 0x0000000d04003986 */ /* 0x0009e2000c101128 */
[----:B0-----:R-:W-:Y:S01]  /*415a0*/  ISETP.LT.AND P6, PT, R18, UR10, !P2 ;  /* 0x0000000a12007c0c */ /* 0x001fe2000d7c1270 */
[----:B------:R-:W0:Y:S01]  /*415b0*/  LDCU UR10, c[0x0][0x398] ;  /* 0x00007300ff0a77ac */ /* 0x000e220008000800 */
[----:B------:R-:W-:Y:S02]  /*415c0*/  PRMT R15, R19, 0x7773, RZ ;  /* 0x00007773130f7816 */ /* 0x000fe400000000ff */
[C---:B----4-:R-:W-:Y:S01]  /*415d0*/  IADD3 R4, P3, PT, R10.reuse, R23, RZ ;  /* 0x000000170a047210 */ /* 0x050fe20007f7e0ff */
[----:B--2---:R-:W-:Y:S01]  /*415e0*/  VIADD R10, R10, UR4 ;  /* 0x000000040a0a7c36 */ /* 0x004fe20008000000 */
[----:B------:R-:W2:Y:S03]  /*415f0*/  LDCU UR4, c[0x0][0x398] ;  /* 0x00007300ff0477ac */ /* 0x000ea60008000800 */
[----:B------:R-:W-:Y:S01]  /*41600*/  IMAD.X R5, R11, 0x1, R3, P3 ;  /* 0x000000010b057824 */ /* 0x000fe200018e0603 */
[----:B------:R-:W-:-:S02]  /*41610*/  SHF.R.S32.HI R11, RZ, 0x1f, R10 ;  /* 0x0000001fff0b7819 */ /* 0x000fc4000001140a */
[----:B------:R-:W-:Y:S02]  /*41620*/  IADD3 R8, P3, PT, R10, R0, RZ ;  /* 0x000000000a087210 */ /* 0x000fe40007f7e0ff */
[----:B------:R4:W-:Y:S01]  /*41630*/  @P1 STG.E.U8 desc[UR40][R4.64], R15 ;  /* 0x0000000f04001986 */ /* 0x0009e2000c101128 */
[----:B------:R-:W-:Y:S01]  /*41640*/  ISETP.LT.AND P1, PT, R27, UR8, !P2 ;  /* 0x000000081b007c0c */ /* 0x000fe2000d721270 */
[----:B------:R-:W-:Y:S01]  /*41650*/  VIADD R12, R29, 0x36 ;  /* 0x000000361d0c7836 */ /* 0x000fe20000000000 */
[----:B------:R-:W-:Y:S01]  /*41660*/  PRMT R13, R6, 0x7772, RZ ;  /* 0x00007772060d7816 */ /* 0x000fe200000000ff */
[----:B------:R-:W-:Y:S01]  /*41670*/  IMAD.X R9, R11, 0x1, R2, P3 ;  /* 0x000000010b097824 */ /* 0x000fe200018e0602 */
[----:B-1----:R-:W-:Y:S01]  /*41680*/  ISETP.LT.AND P3, PT, R26, UR6, !P2 ;  /* 0x000000061a007c0c */ /* 0x002fe2000d761270 */
[----:B------:R-:W1:Y:S01]  /*41690*/  LDCU UR6, c[0x0][0x398] ;  /* 0x00007300ff0677ac */ /* 0x000e620008000800 */
[----:B----4-:R-:W-:Y:S01]  /*416a0*/  PRMT R5, R6, 0x7770, RZ ;  /* 0x0000777006057816 */ /* 0x010fe200000000ff */
[----:B------:R-:W4:Y:S01]  /*416b0*/  LDCU UR8, c[0x0][0x398] ;  /* 0x00007300ff0877ac */ /* 0x000f220008000800 */
[----:B------:R-:W-:-:S03]  /*416c0*/  IADD3 R4, P5, PT, R10, R22, RZ ;  /* 0x000000160a047210 */ /* 0x000fc60007fbe0ff */
[----:B------:R0:W-:Y:S02]  /*416d0*/  @P6 STG.E.U8 desc[UR40][R8.64], R5 ;  /* 0x0000000508006986 */ /* 0x0001e4000c101128 */
[----:B0-----:R-:W-:Y:S01]  /*416e0*/  IADD3 R8, P6, PT, R10, R21, RZ ;  /* 0x000000150a087210 */ /* 0x001fe20007fde0ff */
[----:B------:R-:W-:Y:S01]  /*416f0*/  IMAD.X R5, R11, 0x1, R20, P5 ;  /* 0x000000010b057824 */ /* 0x000fe200028e0614 */
[----:B------:R-:W-:Y:S01]  /*41700*/  ISETP.GE.AND P5, PT, R12, UR9, PT ;  /* 0x000000090c007c0c */ /* 0x000fe2000bfa6270 */
[----:B------:R-:W-:Y:S01]  /*41710*/  VIADD R14, R29, 0x3a ;  /* 0x0000003a1d0e7836 */ /* 0x000fe20000000000 */
[----:B------:R-:W-:Y:S01]  /*41720*/  PRMT R12, R6, 0x7771, RZ ;  /* 0x00007771060c7816 */ /* 0x000fe200000000ff */
[----:B------:R-:W-:Y:S01]  /*41730*/  IMAD.X R9, R11, 0x1, R24, P6 ;  /* 0x000000010b097824 */ /* 0x000fe200030e0618 */
[----:B--2---:R-:W-:Y:S01]  /*41740*/  ISETP.LT.AND P2, PT, R28, UR4, !P2 ;  /* 0x000000041c007c0c */ /* 0x004fe2000d741270 */
[----:B------:R-:W0:Y:S02]  /*41750*/  LDCU UR4, c[0x0][0x3b8] ;  /* 0x00007700ff0477ac */ /* 0x000e240008000800 */
[----:B------:R2:W-:Y:S01]  /*41760*/  @P1 STG.E.U8 desc[UR40][R4.64], R12 ;  /* 0x0000000c04001986 */ /* 0x0005e2000c101128 */
[----:B------:R-:W-:Y:S01]  /*41770*/  PRMT R15, R7, 0x7771, RZ ;  /* 0x00007771070f7816 */ /* 0x000fe200000000ff */
[----:B------:R-:W0:Y:S02]  /*41780*/  LDCU UR9, c[0x0][0x398] ;  /* 0x00007300ff0977ac */ /* 0x000e240008000800 */
[----:B------:R0:W-:Y:S01]  /*41790*/  @P3 STG.E.U8 desc[UR40][R8.64], R13 ;  /* 0x0000000d08003986 */ /* 0x0001e2000c101128 */
[----:B------:R-:W-:-:S02]  /*417a0*/  ISETP.LT.AND P1, PT, R18, UR10, !P4 ;  /* 0x0000000a12007c0c */ /* 0x000fc4000e721270 */
[C---:B--2---:R-:W-:Y:S01]  /*417b0*/  IADD3 R4, P3, PT, R10.reuse, R23, RZ ;  /* 0x000000170a047210 */ /* 0x044fe20007f7e0ff */
[----:B---3--:R-:W-:Y:S01]  /*417c0*/  VIADD R10, R10, UR5 ;  /* 0x000000050a0a7c36 */ /* 0x008fe20008000000 */
[----:B------:R-:W2:Y:S03]  /*417d0*/  LDCU UR5, c[0x0][0x398] ;  /* 0x00007300ff0577ac */ /* 0x000ea60008000800 */
[----:B------:R-:W-:Y:S01]  /*417e0*/  IMAD.X R5, R11, 0x1, R3, P3 ;  /* 0x000000010b057824 */ /* 0x000fe200018e0603 */
[----:B------:R-:W-:Y:S02]  /*417f0*/  PRMT R11, R6, 0x7773, RZ ;  /* 0x00007773060b7816 */ /* 0x000fe400000000ff */
[----:B------:R-:W-:Y:S02]  /*41800*/  SHF.R.S32.HI R6, RZ, 0x1f, R10 ;  /* 0x0000001fff067819 */ /* 0x000fe4000001140a */
[----:B0-----:R-:W-:-:S02]  /*41810*/  IADD3 R8, P3, PT, R10, R0, RZ ;  /* 0x000000000a087210 */ /* 0x001fc40007f7e0ff */
[----:B------:R-:W-:-:S03]  /*41820*/  PRMT R13, R7, 0x7770, RZ ;  /* 0x00007770070d7816 */ /* 0x000fc600000000ff */
[----:B------:R-:W-:Y:S01]  /*41830*/  IMAD.X R9, R6, 0x1, R2, P3 ;  /* 0x0000000106097824 */ /* 0x000fe200018e0602 */
[----:B------:R0:W-:Y:S04]  /*41840*/  @P2 STG.E.U8 desc[UR40][R4.64], R11 ;  /* 0x0000000b04002986 */ /* 0x0001e8000c101128 */
[----:B------:R3:W-:Y:S01]  /*41850*/  @P1 STG.E.U8 desc[UR40][R8.64], R13 ;  /* 0x0000000d08001986 */ /* 0x0007e2000c101128 */
[C---:B0-----:R-:W-:Y:S02]  /*41860*/  PRMT R11, R7.reuse, 0x7773, RZ ;  /* 0x00007773070b7816 */ /* 0x041fe400000000ff */
[----:B---3--:R-:W-:Y:S02]  /*41870*/  PRMT R13, R7, 0x7772, RZ ;  /* 0x00007772070d7816 */ /* 0x008fe400000000ff */
[----:B------:R-:W3:Y:S04]  /*41880*/  LDL.LU R7, [R1+0x130c] ;  /* 0x00130c0001077983 */ /* 0x000ee80000300800 */
[----:B------:R-:W3:Y:S01]  /*41890*/  LDL.LU R17, [R1+0xbc] ;  /* 0x0000bc0001117983 */ /* 0x000ee20000300800 */
[----:B-1----:R-:W-:Y:S01]  /*418a0*/  ISETP.LT.AND P2, PT, R27, UR6, !P4 ;  /* 0x000000061b007c0c */ /* 0x002fe2000e741270 */
[----:B------:R-:W0:Y:S01]  /*418b0*/  LDCU UR6, c[0x0][0x398] ;  /* 0x00007300ff0677ac */ /* 0x000e220008000800 */
[----:B------:R-:W-:Y:S01]  /*418c0*/  IADD3 R4, P6, PT, R10, R22, RZ ;  /* 0x000000160a047210 */ /* 0x000fe20007fde0ff */
[----:B------:R-:W-:Y:S01]  /*418d0*/  VIADD R12, R29, 0x37 ;  /* 0x000000371d0c7836 */ /* 0x000fe20000000000 */
[----:B----4-:R-:W-:Y:S01]  /*418e0*/  ISETP.LT.AND P1, PT, R26, UR8, !P4 ;  /* 0x000000081a007c0c */ /* 0x010fe2000e721270 */
[----:B------:R-:W1:Y:S02]  /*418f0*/  LDCU UR8, c[0x0][0x398] ;  /* 0x00007300ff0877ac */ /* 0x000e640008000800 */
[----:B------:R-:W-:Y:S01]  /*41900*/  IMAD.X R5, R6, 0x1, R20, P6 ;  /* 0x0000000106057824 */ /* 0x000fe200030e0614 */
[----:B------:R-:W-:-:S02]  /*41910*/  IADD3 R8, P6, PT, R10, R21, RZ ;  /* 0x000000150a087210 */ /* 0x000fc40007fde0ff */
[----:B------:R-:W-:Y:S01]  /*41920*/  ISETP.GE.AND P3, PT, R12, UR7, PT ;  /* 0x000000070c007c0c */ /* 0x000fe2000bf66270 */
[----:B------:R-:W4:Y:S01]  /*41930*/  LDCU UR7, c[0x0][0x398] ;  /* 0x00007300ff0777ac */ /* 0x000f220008000800 */
[----:B--2---:R-:W-:Y:S01]  /*41940*/  ISETP.LT.AND P4, PT, R28, UR5, !P4 ;  /* 0x000000051c007c0c */ /* 0x004fe2000e781270 */
[----:B------:R-:W-:Y:S01]  /*41950*/  IMAD.X R9, R6, 0x1, R24, P6 ;  /* 0x0000000106097824 */ /* 0x000fe200030e0618 */
[----:B------:R2:W-:Y:S01]  /*41960*/  @P2 STG.E.U8 desc[UR40][R4.64], R15 ;  /* 0x0000000f04002986 */ /* 0x0005e2000c101128 */
[----:B------:R-:W1:Y:S03]  /*41970*/  LDCU UR5, c[0x0][0x3b8] ;  /* 0x00007700ff0577ac */ /* 0x000e660008000800 */
[----:B------:R1:W-:Y:S01]  /*41980*/  @P1 STG.E.U8 desc[UR40][R8.64], R13 ;  /* 0x0000000d08001986 */ /* 0x0003e2000c101128 */
[----:B0-----:R-:W-:Y:S01]  /*41990*/  ISETP.LT.AND P1, PT, R18, UR6, !P5 ;  /* 0x0000000612007c0c */ /* 0x001fe2000ef21270 */
[----:B------:R-:W0:Y:S01]  /*419a0*/  LDCU UR6, c[0x0][0x398] ;  /* 0x00007300ff0677ac */ /* 0x000e220008000800 */
[C---:B--2---:R-:W-:Y:S01]  /*419b0*/  IADD3 R4, P2, PT, R10.reuse, R23, RZ ;  /* 0x000000170a047210 */ /* 0x044fe20007f5e0ff */
[----:B------:R-:W-:Y:S01]  /*419c0*/  VIADD R10, R10, UR4 ;  /* 0x000000040a0a7c36 */ /* 0x000fe20008000000 */
[----:B------:R-:W2:Y:S03]  /*419d0*/  LDCU UR4, c[0x0][0x398] ;  /* 0x00007300ff0477ac */ /* 0x000ea60008000800 */
[----:B------:R-:W-:Y:S01]  /*419e0*/  IMAD.X R5, R6, 0x1, R3, P2 ;  /* 0x0000000106057824 */ /* 0x000fe200010e0603 */
[----:B------:R-:W-:-:S02]  /*419f0*/  SHF.R.S32.HI R6, RZ, 0x1f, R10 ;  /* 0x0000001fff067819 */ /* 0x000fc4000001140a */
[----:B-1----:R-:W-:Y:S02]  /*41a00*/  IADD3 R8, P6, PT, R10, R0, RZ ;  /* 0x000000000a087210 */ /* 0x002fe40007fde0ff */
[----:B------:R1:W-:Y:S01]  /*41a10*/  @P4 STG.E.U8 desc[UR40][R4.64], R11 ;  /* 0x0000000b04004986 */ /* 0x0003e2000c101128 */
[----:B----4-:R-:W-:Y:S01]  /*41a20*/  ISETP.LT.AND P2, PT, R27, UR7, !P5 ;  /* 0x000000071b007c0c */ /* 0x010fe2000ef41270 */
[----:B------:R-:W-:Y:S01]  /*41a30*/  VIADD R12, R29, 0x38 ;  /* 0x000000381d0c7836 */ /* 0x000fe20000000000 */
[----:B------:R-:W4:Y:S01]  /*41a40*/  LDCU UR7, c[0x0][0x398] ;  /* 0x00007300ff0777ac */ /* 0x000f220008000800 */
[----:B------:R-:W-:Y:S01]  /*41a50*/  IMAD.X R9, R6, 0x1, R2, P6 ;  /* 0x0000000106097824 */ /* 0x000fe200030e0602 */
[----:B------:R-:W-:Y:S01]  /*41a60*/  ISETP.LT.AND P6, PT, R26, UR8, !P5 ;  /* 0x000000081a007c0c */ /* 0x000fe2000efc1270 */
[----:B------:R-:W0:Y:S01]  /*41a70*/  LDCU UR8, c[0x0][0x398] ;  /* 0x00007300ff0877ac */ /* 0x000e220008000800 */
[----:B-1----:R-:W-:-:S05]  /*41a80*/  IADD3 R4, P4, PT, R10, R22, RZ ;  /* 0x000000160a047210 */ /* 0x002fca0007f9e0ff */
[----:B------:R-:W-:Y:S01]  /*41a90*/  IMAD.X R5, R6, 0x1, R20, P4 ;  /* 0x0000000106057824 */ /* 0x000fe200020e0614 */
[----:B---3--:R-:W-:-:S05]  /*41aa0*/  PRMT R13, R7, 0x7770, RZ ;  /* 0x00007770070d7816 */ /* 0x008fca00000000ff */
[----:B------:R1:W-:Y:S01]  /*41ab0*/  @P1 STG.E.U8 desc[UR40][R8.64], R13 ;  /* 0x0000000d08001986 */ /* 0x0003e2000c101128 */
[C---:B------:R-:W-:Y:S02]  /*41ac0*/  PRMT R11, R7.reuse, 0x7771, RZ ;  /* 0x00007771070b7816 */ /* 0x040fe400000000ff */
[----:B------:R-:W-:Y:S02]  /*41ad0*/  PRMT R15, R7, 0x7772, RZ ;  /* 0x00007772070f7816 */ /* 0x000fe400000000ff */
[----:B-1----:R-:W-:Y:S01]  /*41ae0*/  IADD3 R8, P4, PT, R10, R21, RZ ;  /* 0x000000150a087210 */ /* 0x002fe20007f9e0ff */
[----:B------:R1:W-:Y:S04]  /*41af0*/  @P2 STG.E.U8 desc[UR40][R4.64], R11 ;  /* 0x0000000b04002986 */ /* 0x0003e8000c101128 */
[----:B------:R-:W-:Y:S01]  /*41b00*/  IMAD.X R9, R6, 0x1, R24, P4 ;  /* 0x0000000106097824 */ /* 0x000fe200020e0618 */
[----:B------:R-:W-:Y:S01]  /*41b10*/  ISETP.GE.AND P1, PT, R12, UR11, PT ;  /* 0x0000000b0c007c0c */ /* 0x000fe2000bf26270 */
[----:B------:R-:W-:-:S03]  /*41b20*/  VIADD R12, R29, 0x39 ;  /* 0x000000391d0c7836 */ /* 0x000fc60000000000 */
[----:B------:R3:W-:Y:S01]  /*41b30*/  @P6 STG.E.U8 desc[UR40][R8.64], R15 ;  /* 0x0000000f08006986 */ /* 0x0007e2000c101128 */
[----:B--2---:R-:W-:Y:S01]  /*41b40*/  ISETP.LT.AND P4, PT, R28, UR4, !P5 ;  /* 0x000000041c007c0c */ /* 0x004fe2000ef81270 */
[----:B------:R-:W2:Y:S01]  /*41b50*/  LDCU UR4, c[0x0][0x3b8] ;  /* 0x00007700ff0477ac */ /* 0x000ea20008000800 */
[C---:B-1----:R-:W-:Y:S01]  /*41b60*/  IADD3 R4, P6, PT, R10.reuse, R23, RZ ;  /* 0x000000170a047210 */ /* 0x042fe20007fde0ff */
[----:B------:R-:W-:Y:S01]  /*41b70*/  VIADD R11, R10, UR5 ;  /* 0x000000050a0b7c36 */ /* 0x000fe20008000000 */
[----:B0-----:R-:W-:Y:S01]  /*41b80*/  ISETP.LT.AND P5, PT, R18, UR6, !P3 ;  /* 0x0000000612007c0c */ /* 0x001fe2000dfa1270 */
[----:B------:R-:W0:Y:S01]  /*41b90*/  LDCU UR5, c[0x0][0x398] ;  /* 0x00007300ff0577ac */ /* 0x000e220008000800 */
[----:B------:R-:W-:Y:S01]  /*41ba0*/  ISETP.GE.AND P2, PT, R12, UR13, PT ;  /* 0x0000000d0c007c0c */ /* 0x000fe2000bf46270 */
[----:B------:R-:W-:Y:S01]  /*41bb0*/  IMAD.X R5, R6, 0x1, R3, P6 ;  /* 0x0000000106057824 */ /* 0x000fe200030e0603 */
[----:B------:R-:W-:Y:S01]  /*41bc0*/  SHF.R.S32.HI R12, RZ, 0x1f, R11 ;  /* 0x0000001fff0c7819 */ /* 0x000fe2000001140b */
[----:B------:R-:W1:Y:S01]  /*41bd0*/  LDCU UR6, c[0x0][0x398] ;  /* 0x00007300ff0677ac */ /* 0x000e620008000800 */
[----:B---3--:R-:W-:-:S02]  /*41be0*/  IADD3 R8, P6, PT, R11, R0, RZ ;  /* 0x000000000b087210 */ /* 0x008fc40007fde0ff */
[----:B------:R-:W-:Y:S02]  /*41bf0*/  PRMT R13, R7, 0x7773, RZ ;  /* 0x00007773070d7816 */ /* 0x000fe400000000ff */
[----:B------:R-:W-:Y:S01]  /*41c00*/  PRMT R19, R17, 0x7770, RZ ;  /* 0x0000777011137816 */ /* 0x000fe200000000ff */
[----:B------:R-:W-:Y:S01]  /*41c10*/  IMAD.X R9, R12, 0x1, R2, P6 ;  /* 0x000000010c097824 */ /* 0x000fe200030e0602 */
[----:B------:R-:W-:Y:S01]  /*41c20*/  IADD3 R6, P6, PT, R11, R22, RZ ;  /* 0x000000160b067210 */ /* 0x000fe20007fde0ff */
[----:B------:R3:W-:Y:S01]  /*41c30*/  @P4 STG.E.U8 desc[UR40][R4.64], R13 ;  /* 0x0000000d04004986 */ /* 0x0007e2000c101128 */
[----:B----4-:R-:W-:Y:S01]  /*41c40*/  ISETP.LT.AND P4, PT, R27, UR7, !P3 ;  /* 0x000000071b007c0c */ /* 0x010fe2000df81270 */
[----:B------:R-:W4:Y:S02]  /*41c50*/  LDCU UR7, c[0x0][0x398] ;  /* 0x00007300ff0777ac */ /* 0x000f240008000800 */
[----:B------:R-:W-:Y:S01]  /*41c60*/  @P5 STG.E.U8 desc[UR40][R8.64], R19 ;  /* 0x0000001308005986 */ /* 0x000fe2000c101128 */
[----:B------:R-:W-:Y:S01]  /*41c70*/  ISETP.LT.AND P5, PT, R26, UR8, !P3 ;  /* 0x000000081a007c0c */ /* 0x000fe2000dfa1270 */
[----:B------:R-:W-:Y:S01]  /*41c80*/  IMAD.X R7, R12, 0x1, R20, P6 ;  /* 0x000000010c077824 */ /* 0x000fe200030e0614 */
[----:B------:R-:W-:Y:S01]  /*41c90*/  PRMT R15, R17, 0x7772, RZ ;  /* 0x00007772110f7816 */ /* 0x000fe200000000ff */
[----:B------:R-:W0:Y:S01]  /*41ca0*/  LDCU UR8, c[0x0][0x398] ;  /* 0x00007300ff0877ac */ /* 0x000e220008000800 */
[----:B---3--:R-:W-:-:S02]  /*41cb0*/  IADD3 R4, P6, PT, R11, R21, RZ ;  /* 0x000000150b047210 */ /* 0x008fc40007fde0ff */
[C---:B------:R-:W-:Y:S02]  /*41cc0*/  PRMT R13, R17.reuse, 0x7773, RZ ;  /* 0x00007773110d7816 */ /* 0x040fe400000000ff */
[----:B------:R-:W-:Y:S01]  /*41cd0*/  PRMT R17, R17, 0x7771, RZ ;  /* 0x0000777111117816 */ /* 0x000fe200000000ff */
[----:B------:R-:W-:-:S04]  /*41ce0*/  IMAD.X R5, R12, 0x1, R24, P6 ;  /* 0x000000010c057824 */ /* 0x000fc800030e0618 */
[----:B------:R-:W-:Y:S04]  /*41cf0*/  @P4 STG.E.U8 desc[UR40][R6.64], R17 ;  /* 0x0000001106004986 */ /* 0x000fe8000c101128 */
[----:B------:R-:W-:Y:S04]  /*41d00*/  @P5 STG.E.U8 desc[UR40][R4.64], R15 ;  /* 0x0000000f04005986 */ /* 0x000fe8000c101128 */
[----:B------:R3:W4:Y:S04]  /*41d10*/  LDS.128 R4, [R16] ;  /* 0x0000000010047984 */ /* 0x0007280000000c00 */
[----:B---3--:R-:W3:Y:S01]  /*41d20*/  LDL.LU R16, [R1+0xc4] ;  /* 0x0000c40001107983 */ /* 0x008ee20000300800 */
[----:B0-----:R-:W-:Y:S01]  /*41d30*/  ISETP.LT.AND P3, PT, R28, UR5, !P3 ;  /* 0x000000051c007c0c */ /* 0x001fe2000df61270 */
[C---:B--2---:R-:W-:Y:S01]  /*41d40*/  VIADD R8, R11.reuse, UR4 ;  /* 0x000000040b087c36 */ /* 0x044fe20008000000 */
[----:B------:R-:W-:Y:S01]  /*41d50*/  IADD3 R10, P4, PT, R11, R23, RZ ;  /* 0x000000170b0a7210 */ /* 0x000fe20007f9e0ff */
[----:B------:R-:W0:Y:S04]  /*41d60*/  LDCU UR5, c[0x0][0x3b8] ;  /* 0x00007700ff0577ac */ /* 0x000e280008000800 */
[----:B------:R-:W-:Y:S01]  /*41d70*/  IMAD.X R11, R12, 0x1, R3, P4 ;  /* 0x000000010c0b7824 */ /* 0x000fe200020e0603 */
[----:B-1----:R-:W-:Y:S01]  /*41d80*/  ISETP.LT.AND P4, PT, R18, UR6, !P1 ;  /* 0x0000000612007c0c */ /* 0x002fe2000cf81270 */
[----:B------:R-:W1:Y:S01]  /*41d90*/  LDCU UR4, c[0x0][0x398] ;  /* 0x00007300ff0477ac */ /* 0x000e620008000800 */
[----:B------:R-:W-:-:S02]  /*41da0*/  SHF.R.S32.HI R9, RZ, 0x1f, R8 ;  /* 0x0000001fff097819 */ /* 0x000fc40000011408 */
[----:B------:R-:W-:Y:S01]  /*41db0*/  IADD3 R12, P6, PT, R8, R0, RZ ;  /* 0x00000000080c7210 */ /* 0x000fe20007fde0ff */
[----:B------:R2:W-:Y:S01]  /*41dc0*/  @P3 STG.E.U8 desc[UR40][R10.64], R13 ;  /* 0x0000000d0a003986 */ /* 0x0005e2000c101128 */
[----:B------:R-:W-:Y:S01]  /*41dd0*/  PRMT R15, R25, 0x7770, RZ ;  /* 0x00007770190f7816 */ /* 0x000fe200000000ff */
[----:B------:R-:W0:Y:S01]  /*41de0*/  LDCU UR6, c[0x0][0x398] ;  /* 0x00007300ff0677ac */ /* 0x000e220008000800 */
[----:B----4-:R-:W-:Y:S02]  /*41df0*/  ISETP.LT.AND P5, PT, R27, UR7, !P1 ;  /* 0x000000071b007c0c */ /* 0x010fe4000cfa1270 */
[----:B------:R-:W-:Y:S01]  /*41e00*/  ISETP.LT.AND P3, PT, R26, UR8, !P1 ;  /* 0x000000081a007c0c */ /* 0x000fe2000cf61270 */
[----:B------:R-:W4:Y:S01]  /*41e10*/  LDCU UR7, c[0x0][0x398] ;  /* 0x00007300ff0777ac */ /* 0x000f220008000800 */
[C---:B------:R-:W-:Y:S02]  /*41e20*/  PRMT R19, R25.reuse, 0x7771, RZ ;  /* 0x0000777119137816 */ /* 0x040fe400000000ff */
[----:B------:R-:W-:Y:S01]  /*41e30*/  PRMT R17, R25, 0x7772, RZ ;  /* 0x0000777219117816 */ /* 0x000fe200000000ff */
[----:B------:R-:W0:Y:S01]  /*41e40*/  LDCU UR8, c[0x0][0x398] ;  /* 0x00007300ff0877ac */ /* 0x000e220008000800 */
[----:B--2---:R-:W-:Y:S01]  /*41e50*/  IMAD.X R13, R9, 0x1, R2, P6 ;  /* 0x00000001090d7824 */ /* 0x004fe200030e0602 */
[----:B------:R-:W-:-:S04]  /*41e60*/  IADD3 R10, P6, PT, R8, R22, RZ ;  /* 0x00000016080a7210 */ /* 0x000fc80007fde0ff */
[----:B------:R2:W-:Y:S01]  /*41e70*/  @P4 STG.E.U8 desc[UR40][R12.64], R15 ;  /* 0x0000000f0c004986 */ /* 0x0005e2000c101128 */
[----:B------:R-:W-:Y:S01]  /*41e80*/  IMAD.X R11, R9, 0x1, R20, P6 ;  /* 0x00000001090b7824 */ /* 0x000fe200030e0614 */
[----:B--2---:R-:W-:-:S04]  /*41e90*/  IADD3 R12, P4, PT, R8, R21, RZ ;  /* 0x00000015080c7210 */ /* 0x004fc80007f9e0ff */
[----:B------:R2:W-:Y:S01]  /*41ea0*/  @P5 STG.E.U8 desc[UR40][R10.64], R19 ;  /* 0x000000130a005986 */ /* 0x0005e2000c101128 */
[C---:B------:R-:W-:Y:S01]  /*41eb0*/  IMAD.X R13, R9.reuse, 0x1, R24, P4 ;  /* 0x00000001090d7824 */ /* 0x040fe200020e0618 */
[----:B-1----:R-:W-:Y:S01]  /*41ec0*/  ISETP.LT.AND P1, PT, R28, UR4, !P1 ;  /* 0x000000041c007c0c */ /* 0x002fe2000cf21270 */
[----:B------:R-:W1:Y:S03]  /*41ed0*/  LDCU UR4, c[0x0][0x3b8] ;  /* 0x00007700ff0477ac */ /* 0x000e660008000800 */
[----:B------:R4:W-:Y:S01]  /*41ee0*/  @P3 STG.E.U8 desc[UR40][R12.64], R17 ;  /* 0x000000110c003986 */ /* 0x0009e2000c101128 */
[----:B--2---:R-:W-:Y:S02]  /*41ef0*/  IADD3 R10, P3, PT, R8, R23, RZ ;  /* 0x00000017080a7210 */ /* 0x004fe40007f7e0ff */
[----:B0-----:R-:W-:Y:S01]  /*41f00*/  ISETP.LT.AND P5, PT, R18, UR6, !P2 ;  /* 0x0000000612007c0c */ /* 0x001fe2000d7a1270 */
[----:B------:R-:W0:Y:S02]  /*41f10*/  LDCU UR6, c[0x0][0x398] ;  /* 0x00007300ff0677ac */ /* 0x000e240008000800 */
[----:B------:R-:W-:-:S02]  /*41f20*/  IMAD.X R11, R9, 0x1, R3, P3 ;  /* 0x00000001090b7824 */ /* 0x000fc400018e0603 */
[----:B----4-:R-:W-:Y:S01]  /*41f30*/  VIADD R12, R8, UR5 ;  /* 0x00000005080c7c36 */ /* 0x010fe20008000000 */
[----:B------:R-:W2:Y:S04]  /*41f40*/  LDCU UR5, c[0x0][0x398] ;  /* 0x00007300ff0577ac */ /* 0x000ea80008000800 */
[----:B------:R-:W-:Y:S02]  /*41f50*/  SHF.R.S32.HI R13, RZ, 0x1f, R12 ;  /* 0x0000001fff0d7819 */ /* 0x000fe4000001140c */
[----:B------:R-:W-:Y:S02]  /*41f60*/  IADD3 R8, P3, PT, R12, R0, RZ ;  /* 0x000000000c087210 */ /* 0x000fe40007f7e0ff */
[----:B------:R-:W-:Y:S02]  /*41f70*/  PRMT R15, R25, 0x7773, RZ ;  /* 0x00007773190f7816 */ /* 0x000fe400000000ff */
[----:B------:R-:W-:Y:S01]  /*41f80*/  PRMT R25, R4, 0x7770, RZ ;  /* 0x0000777004197816 */ /* 0x000fe200000000ff */
[----:B------:R-:W-:Y:S01]  /*41f90*/  IMAD.X R9, R13, 0x1, R2, P3 ;  /* 0x000000010d097824 */ /* 0x000fe200018e0602 */
[----:B------:R-:W-:Y:S01]  /*41fa0*/  ISETP.LT.AND P4, PT, R27, UR7, !P2 ;  /* 0x000000071b007c0c */ /* 0x000fe2000d781270 */
[----:B------:R4:W-:Y:S01]  /*41fb0*/  @P1 STG.E.U8 desc[UR40][R10.64], R15 ;  /* 0x0000000f0a001986 */ /* 0x0009e2000c101128 */
[----:B------:R-:W-:Y:S01]  /*41fc0*/  ISETP.LT.AND P3, PT, R26, UR8, !P2 ;  /* 0x000000081a007c0c */ /* 0x000fe2000d761270 */
[----:B------:R-:W0:Y:S02]  /*41fd0*/  LDCU UR7, c[0x0][0x398] ;  /* 0x00007300ff0777ac */ /* 0x000e240008000800 */
[----:B------:R1:W-:Y:S01]  /*41fe0*/  @P5 STG.E.U8 desc[UR40][R8.64], R25 ;  /* 0x0000001908005986 */ /* 0x0003e2000c101128 */
[----:B------:R-:W-:Y:S01]  /*41ff0*/  PRMT R19, R4, 0x7771, RZ ;  /* 0x0000777104137816 */ /* 0x000fe200000000ff */
[----:B------:R-:W0:Y:S01]  /*42000*/  LDCU UR8, c[0x0][0x398] ;  /* 0x00007300ff0877ac */ /* 0x000e220008000800 */
[----:B----4-:R-:W-:-:S02]  /*42010*/  IADD3 R10, P1, PT, R12, R22, RZ ;  /* 0x000000160c0a7210 */ /* 0x010fc40007f3e0ff */
[----:B-1----:R-:W-:-:S03]  /*42020*/  IADD3 R8, P5, PT, R12, R21, RZ ;  /* 0x000000150c087210 */ /* 0x002fc60007fbe0ff */
[C---:B------:R-:W-:Y:S01]  /*42030*/  IMAD.X R11, R13.reuse, 0x1, R20, P1 ;  /* 0x000000010d0b7824 */ /* 0x040fe200008e0614 */
[----:B------:R-:W-:Y:S01]  /*42040*/  PRMT R17, R4, 0x7772, RZ ;  /* 0x0000777204117816 */ /* 0x000fe200000000ff */
[----:B------:R-:W-:Y:S01]  /*42050*/  IMAD.X R9, R13, 0x1, R24, P5 ;  /* 0x000000010d097824 */ /* 0x000fe200028e0618 */
[----:B--2---:R-:W-:Y:S02]  /*42060*/  ISETP.LT.AND P2, PT, R28, UR5, !P2 ;  /* 0x000000051c007c0c */ /* 0x004fe4000d741270 */
[----:B------:R1:W-:Y:S01]  /*42070*/  @P4 STG.E.U8 desc[UR40][R10.64], R19 ;  /* 0x000000130a004986 */ /* 0x0003e2000c101128 */
[----:B------:R-:W-:Y:S01]  /*42080*/  ISETP.GE.AND P6, PT, R14, UR15, PT ;  /* 0x0000000f0e007c0c */ /* 0x000fe2000bfc6270 */
[----:B------:R-:W2:Y:S02]  /*42090*/  LDCU UR5, c[0x0][0x3b8] ;  /* 0x00007700ff0577ac */ /* 0x000ea40008000800 */
[----:B------:R4:W-:Y:S01]  /*420a0*/  @P3 STG.E.U8 desc[UR40][R8.64], R17 ;  /* 0x0000001108003986 */ /* 0x0009e2000c101128 */
[----:B0-----:R-:W-:Y:S01]  /*420b0*/  ISETP.LT.AND P5, PT, R18, UR6, !P6 ;  /* 0x0000000612007c0c */ /* 0x001fe2000f7a1270 */
[----:B------:R-:W0:Y:S01]  /*420c0*/  LDCU UR6, c[0x0][0x398] ;  /* 0x00007300ff0677ac */ /* 0x000e220008000800 */
[----:B------:R-:W-:-:S02]  /*420d0*/  PRMT R15, R4, 0x7773, RZ ;  /* 0x00007773040f7816 */ /* 0x000fc400000000ff */
[C---:B-1----:R-:W-:Y:S01]  /*420e0*/  IADD3 R10, P3, PT, R12.reuse, R23, RZ ;  /* 0x000000170c0a7210 */ /* 0x042fe20007f7e0ff */
[----:B------:R-:W-:Y:S01]  /*420f0*/  VIADD R12, R12, UR4 ;  /* 0x000000040c0c7c36 */ /* 0x000fe20008000000 */
[----:B------:R-:W1:Y:S03]  /*42100*/  LDCU UR4, c[0x0][0x398] ;  /* 0x00007300ff0477ac */ /* 0x000e660008000800 */
[----:B------:R-:W-:Y:S01]  /*42110*/  IMAD.X R11, R13, 0x1, R3, P3 ;  /* 0x000000010d0b7824 */ /* 0x000fe200018e0603 */
[----:B------:R-:W-:Y:S02]  /*42120*/  SHF.R.S32.HI R4, RZ, 0x1f, R12 ;  /* 0x0000001fff047819 */ /* 0x000fe4000001140c */
[----:B----4-:R-:W-:Y:S02]  /*42130*/  IADD3 R8, P3, PT, R12, R0, RZ ;  /* 0x000000000c087210 */ /* 0x010fe40007f7e0ff */
[----:B------:R4:W-:Y:S01]  /*42140*/  @P2 STG.E.U8 desc[UR40][R10.64], R15 ;  /* 0x0000000f0a002986 */ /* 0x0009e2000c101128 */
[----:B------:R-:W-:Y:S01]  /*42150*/  ISETP.LT.AND P4, PT, R27, UR7, !P6 ;  /* 0x000000071b007c0c */ /* 0x000fe2000f781270 */
[----:B------:R-:W-:Y:S01]  /*42160*/  VIADD R14, R29, 0x3b ;  /* 0x0000003b1d0e7836 */ /* 0x000fe20000000000 */
[----:B------:R-:W0:Y:S01]  /*42170*/  LDCU UR7, c[0x0][0x398] ;  /* 0x00007300ff0777ac */ /* 0x000e220008000800 */
[----:B------:R-:W-:Y:S01]  /*42180*/  IMAD.X R9, R4, 0x1, R2, P3 ;  /* 0x0000000104097824 */ /* 0x000fe200018e0602 */
[----:B------:R-:W-:-:S02]  /*42190*/  ISETP.LT.AND P3, PT, R26, UR8, !P6 ;  /* 0x000000081a007c0c */ /* 0x000fc4000f761270 */
[----:B----4-:R-:W-:Y:S01]  /*421a0*/  IADD3 R10, P2, PT, R12, R22, RZ ;  /* 0x000000160c0a7210 */ /* 0x010fe20007f5e0ff */
[----:B------:R-:W4:Y:S04]  /*421b0*/  LDCU UR8, c[0x0][0x398] ;  /* 0x00007300ff0877ac */ /* 0x000f280008000800 */
[----:B------:R-:W-:Y:S01]  /*421c0*/  IMAD.X R11, R4, 0x1, R20, P2 ;  /* 0x00000001040b7824 */ /* 0x000fe200010e0614 */
[----:B------:R-:W-:Y:S02]  /*421d0*/  ISETP.GE.AND P1, PT, R14, UR23, PT ;  /* 0x000000170e007c0c */ /* 0x000fe4000bf26270 */
[----:B-1----:R-:W-:Y:S01]  /*421e0*/  ISETP.LT.AND P6, PT, R28, UR4, !P6 ;  /* 0x000000041c007c0c */ /* 0x002fe2000f7c1270 */
[----:B------:R-:W-:Y:S01]  /*421f0*/  VIADD R14, R29, 0x3c ;  /* 0x0000003c1d0e7836 */ /* 0x000fe20000000000 */
[----:B------:R-:W1:Y:S01]  /*42200*/  LDCU UR4, c[0x0][0x3b8] ;  /* 0x00007700ff0477ac */ /* 0x000e620008000800 */
[----:B---3--:R-:W-:-:S02]  /*42210*/  PRMT R13, R16, 0x7770, RZ ;  /* 0x00007770100d7816 */ /* 0x008fc400000000ff */
[C---:B------:R-:W-:Y:S02]  /*42220*/  PRMT R19, R16.reuse, 0x7771, RZ ;  /* 0x0000777110137816 */ /* 0x040fe400000000ff */
[C---:B------:R-:W-:Y:S02]  /*42230*/  PRMT R17, R16.reuse, 0x7772, RZ ;  /* 0x0000777210117816 */ /* 0x040fe400000000ff */
[----:B------:R-:W-:Y:S02]  /*42240*/  PRMT R15, R16, 0x7773, RZ ;  /* 0x00007773100f7816 */ /* 0x000fe400000000ff */
[----:B------:R-:W3:Y:S04]  /*42250*/  LDL.LU R16, [R1+0xc8] ;  /* 0x0000c80001107983 */ /* 0x000ee80000300800 */
[----:B------:R0:W-:Y:S02]  /*42260*/  @P5 STG.E.U8 desc[UR40][R8.64], R13 ;  /* 0x0000000d08005986 */ /* 0x0001e4000c101128 */
[----:B0-----:R-:W-:-:S02]  /*42270*/  IADD3 R8, P5, PT, R12, R21, RZ ;  /* 0x000000150c087210 */ /* 0x001fc40007fbe0ff */
[----:B------:R-:W-:Y:S03]  /*42280*/  @P4 STG.E.U8 desc[UR40][R10.64], R19 ;  /* 0x000000130a004986 */ /* 0x000fe6000c101128 */
[----:B------:R-:W-:Y:S02]  /*42290*/  IMAD.X R9, R4, 0x1, R24, P5 ;  /* 0x0000000104097824 */ /* 0x000fe400028e0618 */
[----:B--2---:R-:W-:Y:S01]  /*422a0*/  VIADD R13, R12, UR5 ;  /* 0x000000050c0d7c36 */ /* 0x004fe20008000000 */
[----:B------:R-:W0:Y:S02]  /*422b0*/  LDCU UR5, c[0x0][0x398] ;  /* 0x00007300ff0577ac */ /* 0x000e240008000800 */
[----:B------:R2:W-:Y:S01]  /*422c0*/  @P3 STG.E.U8 desc[UR40][R8.64], R17 ;  /* 0x0000001108003986 */ /* 0x0005e2000c101128 */
[----:B------:R-:W-:Y:S01]  /*422d0*/  ISETP.LT.AND P3, PT, R18, UR6, !P1 ;  /* 0x0000000612007c0c */ /* 0x000fe2000cf61270 */
[----:B------:R-:W0:Y:S01]  /*422e0*/  LDCU UR6, c[0x0][0x398] ;  /* 0x00007300ff0677ac */ /* 0x000e220008000800 */
[----:B--2---:R-:W-:-:S02]  /*422f0*/  IADD3 R8, P4, PT, R12, R23, RZ ;  /* 0x000000170c087210 */ /* 0x004fc40007f9e0ff */
[----:B------:R-:W-:-:S03]  /*42300*/  SHF.R.S32.HI R12, RZ, 0x1f, R13 ;  /* 0x0000001fff0c7819 */ /* 0x000fc6000001140d */
[----:B------:R-:W-:Y:S01]  /*42310*/  IMAD.X R9, R4, 0x1, R3, P4 ;  /* 0x0000000104097824 */ /* 0x000fe200020e0603 */
[----:B------:R-:W-:Y:S02]  /*42320*/  IADD3 R10, P4, PT, R13, R0, RZ ;  /* 0x000000000d0a7210 */ /* 0x000fe40007f9e0ff */
[----:B------:R-:W-:-:S03]  /*42330*/  PRMT R19, R5, 0x7770, RZ ;  /* 0x0000777005137816 */ /* 0x000fc600000000ff */
[----:B------:R-:W-:Y:S01]  /*42340*/  IMAD.X R11, R12, 0x1, R2, P4 ;  /* 0x000000010c0b7824 */ /* 0x000fe200020e0602 */
[----:B------:R-:W-:Y:S01]  /*42350*/  ISETP.LT.AND P4, PT, R27, UR7, !P1 ;  /* 0x000000071b007c0c */ /* 0x000fe2000cf81270 */
[----:B------:R2:W-:Y:S01]  /*42360*/  @P6 STG.E.U8 desc[UR40][R8.64], R15 ;  /* 0x0000000f08006986 */ /* 0x0005e2000c101128 */
[----:B------:R-:W-:Y:S01]  /*42370*/  PRMT R17, R5, 0x7771, RZ ;  /* 0x0000777105117816 */ /* 0x000fe200000000ff */
[----:B------:R-:W-:Y:S01]  /*42380*/  VIADD R4, R29, 0x3d ;  /* 0x0000003d1d047836 */ /* 0x000fe20000000000 */
[----:B----4-:R-:W-:Y:S01]  /*42390*/  ISETP.LT.AND P5, PT, R26, UR8, !P1 ;  /* 0x000000081a007c0c */ /* 0x010fe2000cfa1270 */
[----:B------:R4:W-:Y:S01]  /*423a0*/  @P3 STG.E.U8 desc[UR40][R10.64], R19 ;  /* 0x000000130a003986 */ /* 0x0009e2000c101128 */
[----:B------:R-:W0:Y:S01]  /*423b0*/  LDCU UR7, c[0x0][0x398] ;  /* 0x00007300ff0777ac */ /* 0x000e220008000800 */
[----:B------:R-:W-:Y:S01]  /*423c0*/  ISETP.GE.AND P2, PT, R14, UR21, PT ;  /* 0x000000150e007c0c */ /* 0x000fe2000bf46270 */
[----:B------:R-:W0:Y:S01]  /*423d0*/  LDCU UR8, c[0x0][0x398] ;  /* 0x00007300ff0877ac */ /* 0x000e220008000800 */
[----:B--2---:R-:W-:-:S05]  /*423e0*/  IADD3 R8, P3, PT, R13, R22, RZ ;  /* 0x000000160d087210 */ /* 0x004fca0007f7e0ff */
[----:B------:R-:W-:Y:S01]  /*423f0*/  IMAD.X R9, R12, 0x1, R20, P3 ;  /* 0x000000010c097824 */ /* 0x000fe200018e0614 */
[----:B----4-:R-:W-:-:S04]  /*42400*/  IADD3 R10, P6, PT, R13, R21, RZ ;  /* 0x000000150d0a7210 */ /* 0x010fc80007fde0ff */
[----:B------:R2:W-:Y:S01]  /*42410*/  @P4 STG.E.U8 desc[UR40][R8.64], R17 ;  /* 0x0000001108004986 */ /* 0x0005e2000c101128 */
[----:B------:R-:W-:Y:S01]  /*42420*/  IMAD.X R11, R12, 0x1, R24, P6 ;  /* 0x000000010c0b7824 */ /* 0x000fe200030e0618 */
[----:B--2---:R-:W-:-:S05]  /*42430*/  IADD3 R8, P4, PT, R13, R23, RZ ;  /* 0x000000170d087210 */ /* 0x004fca0007f9e0ff */
[----:B------:R-:W-:Y:S02]  /*42440*/  IMAD.X R9, R12, 0x1, R3, P4 ;  /* 0x000000010c097824 */ /* 0x000fe400020e0603 */
[----:B------:R-:W-:Y:S02]  /*42450*/  VIADD R12, R29, 0x3e ;  /* 0x0000003e1d0c7836 */ /* 0x000fe40000000000 */
[----:B------:R-:W2:Y:S01]  /*42460*/  LDL.LU R29, [R1+0xcc] ;  /* 0x0000cc00011d7983 */ /* 0x000ea20000300800 */
[----:B------:R-:W-:Y:S02]  /*42470*/  PRMT R15, R5, 0x7772, RZ ;  /* 0x00007772050f7816 */ /* 0x000fe400000000ff */
[----:B0-----:R-:W-:Y:S01]  /*42480*/  ISETP.LT.AND P1, PT, R28, UR5, !P1 ;  /* 0x000000051c007c0c */ /* 0x001fe2000cf21270 */
[----:B------:R-:W0:Y:S02]  /*42490*/  LDCU UR5, c[0x0][0x398] ;  /* 0x00007300ff0577ac */ /* 0x000e240008000800 */
[----:B------:R1:W-:Y:S01]  /*424a0*/  @P5 STG.E.U8 desc[UR40][R10.64], R15 ;  /* 0x0000000f0a005986 */ /* 0x0003e2000c101128 */
[----:B------:R-:W-:Y:S01]  /*424b0*/  ISETP.LT.AND P5, PT, R18, UR6, !P2 ;  /* 0x0000000612007c0c */ /* 0x000fe2000d7a1270 */
[----:B------:R-:W4:Y:S01]  /*424c0*/  LDCU UR6, c[0x0][0x398] ;  /* 0x00007300ff0677ac */ /* 0x000f220008000800 */
[----:B------:R-:W-:-:S02]  /*424d0*/  ISETP.GE.AND P3, PT, R4, UR19, PT ;  /* 0x0000001304007c0c */ /* 0x000fc4000bf66270 */
[----:B------:R-:W-:Y:S01]  /*424e0*/  PRMT R17, R5, 0x7773, RZ ;  /* 0x0000777305117816 */ /* 0x000fe200000000ff */
[----:B-1----:R-:W-:Y:S01]  /*424f0*/  VIADD R10, R13, UR4 ;  /* 0x000000040d0a7c36 */ /* 0x002fe20008000000 */
[----:B------:R-:W-:-:S03]  /*42500*/  ISETP.LT.AND P4, PT, R27, UR7, !P2 ;  /* 0x000000071b007c0c */ /* 0x000fc6000d781270 */
[----:B------:R1:W-:Y:S01]  /*42510*/  @P1 STG.E.U8 desc[UR40][R8.64], R17 ;  /* 0x0000001108001986 */ /* 0x0003e2000c101128 */
[----:B------:R-:W3:Y:S01]  /*42520*/  LDCU UR4, c[0x0][0x3b8] ;  /* 0x00007700ff0477ac */ /* 0x000ee20008000800 */
[----:B------:R-:W-:Y:S02]  /*42530*/  SHF.R.S32.HI R11, RZ, 0x1f, R10 ;  /* 0x0000001fff0b7819 */ /* 0x000fe4000001140a */
[C---:B------:R-:W-:Y:S01]  /*42540*/  IADD3 R4, P6, PT, R10.reuse, R0, RZ ;  /* 0x000000000a047210 */ /* 0x040fe20007fde0ff */
[----:B------:R-:W3:Y:S04]  /*42550*/  LDCU UR7, c[0x0][0x398] ;  /* 0x00007300ff0777ac */ /* 0x000ee80008000800 */
[----:B------:R-:W-:Y:S01]  /*42560*/  IMAD.X R5, R11, 0x1, R2, P6 ;  /* 0x000000010b057824 */ /* 0x000fe200030e0602 */
[----:B-1----:R-:W-:-:S02]  /*42570*/  IADD3 R8, P6, PT, R10, R22, RZ ;  /* 0x000000160a087210 */ /* 0x002fc40007fde0ff */
[----:B0-----:R-:W-:Y:S01]  /*42580*/  ISETP.LT.AND P1, PT, R26, UR5, !P2 ;  /* 0x000000051a007c0c */ /* 0x001fe2000d721270 */
[----:B------:R-:W0:Y:S01]  /*42590*/  LDCU UR5, c[0x0][0x398] ;  /* 0x00007300ff0577ac */ /* 0x000e220008000800 */
[----:B----4-:R-:W-:Y:S01]  /*425a0*/  ISETP.LT.AND P2, PT, R28, UR6, !P2 ;  /* 0x000000061c007c0c */ /* 0x010fe2000d741270 */
[----:B------:R-:W-:Y:S01]  /*425b0*/  IMAD.X R9, R11, 0x1, R20, P6 ;  /* 0x000000010b097824 */ /* 0x000fe200030e0614 */
[----:B------:R-:W1:Y:S01]  /*425c0*/  LDCU UR6, c[0x0][0x398] ;  /* 0x00007300ff0677ac */ /* 0x000e620008000800 */
[----:B------:R-:W-:Y:S02]  /*425d0*/  PRMT R17, R6, 0x7772, RZ ;  /* 0x0000777206117816 */ /* 0x000fe400000000ff */
[C---:B---3--:R-:W-:Y:S02]  /*425e0*/  PRMT R13, R16.reuse, 0x7770, RZ ;  /* 0x00007770100d7816 */ /* 0x048fe400000000ff */
[----:B------:R-:W-:-:S03]  /*425f0*/  PRMT R15, R16, 0x7771, RZ ;  /* 0x00007771100f7816 */ /* 0x000fc600000000ff */
[----:B------:R3:W-:Y:S04]  /*42600*/  @P5 STG.E.U8 desc[UR40][R4.64], R13 ;  /* 0x0000000d04005986 */ /* 0x0007e8000c101128 */
[----:B------:R4:W-:Y:S01]  /*42610*/  @P4 STG.E.U8 desc[UR40][R8.64], R15 ;  /* 0x0000000f08004986 */ /* 0x0009e2000c101128 */
[C---:B---3--:R-:W-:Y:S02]  /*42620*/  IADD3 R4, P5, PT, R10.reuse, R21, RZ ;  /* 0x000000150a047210 */ /* 0x048fe40007fbe0ff */
[----:B----4-:R-:W-:-:S03]  /*42630*/  IADD3 R8, P4, PT, R10, R23, RZ ;  /* 0x000000170a087210 */ /* 0x010fc60007f9e0ff */
[C---:B------:R-:W-:Y:S01]  /*42640*/  IMAD.X R5, R11.reuse, 0x1, R24, P5 ;  /* 0x000000010b057824 */ /* 0x040fe200028e0618 */
[----:B------:R-:W-:Y:S01]  /*42650*/  PRMT R13, R16, 0x7772, RZ ;  /* 0x00007772100d7816 */ /* 0x000fe200000000ff */
[----:B------:R-:W-:Y:S02]  /*42660*/  VIADD R10, R10, UR4 ;  /* 0x000000040a0a7c36 */ /* 0x000fe40008000000 */
[----:B------:R-:W-:Y:S01]  /*42670*/  IMAD.X R9, R11, 0x1, R3, P4 ;  /* 0x000000010b097824 */ /* 0x000fe200020e0603 */
[----:B------:R-:W-:Y:S01]  /*42680*/  PRMT R11, R16, 0x7773, RZ ;  /* 0x00007773100b7816 */ /* 0x000fe200000000ff */
[----:B------:R3:W-:Y:S01]  /*42690*/  @P1 STG.E.U8 desc[UR40][R4.64], R13 ;  /* 0x0000000d04001986 */ /* 0x0007e2000c101128 */
[----:B0-----:R-:W-:Y:S01]  /*426a0*/  ISETP.LT.AND P5, PT, R18, UR5, !P3 ;  /* 0x0000000512007c0c */ /* 0x001fe2000dfa1270 */
[----:B------:R-:W0:Y:S01]  /*426b0*/  LDCU UR4, c[0x0][0x3b8] ;  /* 0x00007700ff0477ac */ /* 0x000e220008000800 */
[----:B------:R-:W-:Y:S01]  /*426c0*/  SHF.R.S32.HI R15, RZ, 0x1f, R10 ;  /* 0x0000001fff0f7819 */ /* 0x000fe2000001140a */
[----:B------:R4:W-:Y:S01]  /*426d0*/  @P2 STG.E.U8 desc[UR40][R8.64], R11 ;  /* 0x0000000b08002986 */ /* 0x0009e2000c101128 */
[----:B-1----:R-:W-:Y:S01]  /*426e0*/  ISETP.LT.AND P4, PT, R27, UR6, !P3 ;  /* 0x000000061b007c0c */ /* 0x002fe2000df81270 */
[----:B------:R-:W1:Y:S01]  /*426f0*/  LDCU UR5, c[0x0][0x398] ;  /* 0x00007300ff0577ac */ /* 0x000e620008000800 */
[----:B------:R-:W0:Y:S01]  /*42700*/  LDCU UR6, c[0x0][0x398] ;  /* 0x00007300ff0677ac */ /* 0x000e220008000800 */
[----:B---3--:R-:W-:-:S02]  /*42710*/  IADD3 R4, P1, PT, R10, R0, RZ ;  /* 0x000000000a047210 */ /* 0x008fc40007f3e0ff */
[----:B----4-:R-:W-:-:S03]  /*42720*/  IADD3 R8, P2, PT, R10, R22, RZ ;  /* 0x000000160a087210 */ /* 0x010fc60007f5e0ff */
[C---:B------:R-:W-:Y:S01]  /*42730*/  IMAD.X R5, R15.reuse, 0x1, R2, P1 ;  /* 0x000000010f057824 */ /* 0x040fe200008e0602 */
[----:B------:R-:W-:Y:S01]  /*42740*/  PRMT R13, R6, 0x7770, RZ ;  /* 0x00007770060d7816 */ /* 0x000fe200000000ff */
[----:B------:R-:W-:Y:S01]  /*42750*/  IMAD.X R9, R15, 0x1, R20, P2 ;  /* 0x000000010f097824 */ /* 0x000fe200010e0614 */
[----:B------:R-:W-:Y:S01]  /*42760*/  ISETP.LT.AND P2, PT, R26, UR7, !P3 ;  /* 0x000000071a007c0c */ /* 0x000fe2000df41270 */
[----:B------:R-:W3:Y:S01]  /*42770*/  LDCU UR7, c[0x0][0x398] ;  /* 0x00007300ff0777ac */ /* 0x000ee20008000800 */
[----:B------:R-:W-:Y:S01]  /*42780*/  PRMT R11, R6, 0x7771, RZ ;  /* 0x00007771060b7816 */ /* 0x000fe200000000ff */
[----:B------:R4:W-:Y:S04]  /*42790*/  @P5 STG.E.U8 desc[UR40][R4.64], R13 ;  /* 0x0000000d04005986 */ /* 0x0009e8000c101128 */
[----:B------:R0:W-:Y:S01]  /*427a0*/  @P4 STG.E.U8 desc[UR40][R8.64], R11 ;  /* 0x0000000b08004986 */ /* 0x0001e2000c101128 */
[----:B-1----:R-:W-:Y:S01]  /*427b0*/  ISETP.LT.AND P3, PT, R28, UR5, !P3 ;  /* 0x000000051c007c0c */ /* 0x002fe2000df61270 */
[----:B------:R-:W1:Y:S01]  /*427c0*/  LDCU UR5, c[0x0][0x3b8] ;  /* 0x00007700ff0577ac */ /* 0x000e620008000800 */
[----:B----4-:R-:W-:-:S02]  /*427d0*/  IADD3 R4, P4, PT, R10, R21, RZ ;  /* 0x000000150a047210 */ /* 0x010fc40007f9e0ff */
[C---:B0-----:R-:W-:Y:S01]  /*427e0*/  IADD3 R8, P6, PT, R10.reuse, R23, RZ ;  /* 0x000000170a087210 */ /* 0x041fe20007fde0ff */
[----:B------:R-:W-:Y:S01]  /*427f0*/  VIADD R10, R10, UR4 ;  /* 0x000000040a0a7c36 */ /* 0x000fe20008000000 */
[----:B------:R-:W-:Y:S01]  /*42800*/  ISETP.GE.AND P1, PT, R12, UR17, PT ;  /* 0x000000110c007c0c */ /* 0x000fe2000bf26270 */
[C---:B------:R-:W-:Y:S01]  /*42810*/  IMAD.X R5, R15.reuse, 0x1, R24, P4 ;  /* 0x000000010f057824 */ /* 0x040fe200020e0618 */
[----:B------:R-:W0:Y:S01]  /*42820*/  LDCU UR4, c[0x0][0x398] ;  /* 0x00007300ff0477ac */ /* 0x000e220008000800 */
[----:B------:R-:W-:Y:S01]  /*42830*/  IMAD.X R9, R15, 0x1, R3, P6 ;  /* 0x000000010f097824 */ /* 0x000fe200030e0603 */
[----:B------:R-:W-:Y:S02]  /*42840*/  SHF.R.S32.HI R11, RZ, 0x1f, R10 ;  /* 0x0000001fff0b7819 */ /* 0x000fe4000001140a */
[----:B------:R-:W-:Y:S01]  /*42850*/  IADD3 R12, P6, PT, R10, R0, RZ ;  /* 0x000000000a0c7210 */ /* 0x000fe20007fde0ff */
[----:B------:R4:W-:Y:S01]  /*42860*/  @P2 STG.E.U8 desc[UR40][R4.64], R17 ;  /* 0x0000001104002986 */ /* 0x0009e2000c101128 */
[----:B------:R-:W-:Y:S01]  /*42870*/  ISETP.LT.AND P5, PT, R18, UR6, !P1 ;  /* 0x0000000612007c0c */ /* 0x000fe2000cfa1270 */
[----:B------:R-:W0:Y:S01]  /*42880*/  LDCU UR6, c[0x0][0x398] ;  /* 0x00007300ff0677ac */ /* 0x000e220008000800 */
[----:B---3--:R-:W-:Y:S01]  /*42890*/  ISETP.LT.AND P2, PT, R27, UR7, !P1 ;  /* 0x000000071b007c0c */ /* 0x008fe2000cf41270 */
[----:B------:R-:W-:Y:S01]  /*428a0*/  IMAD.X R13, R11, 0x1, R2, P6 ;  /* 0x000000010b0d7824 */ /* 0x000fe200030e0602 */
[----:B------:R-:W-:Y:S01]  /*428b0*/  IADD3 R16, P6, PT, R10, R22, RZ ;  /* 0x000000160a107210 */ /* 0x000fe20007fde0ff */
[----:B------:R-:W3:Y:S01]  /*428c0*/  LDCU UR7, c[0x0][0x398] ;  /* 0x00007300ff0777ac */ /* 0x000ee20008000800 */
[----:B------:R-:W-:-:S02]  /*428d0*/  PRMT R15, R6, 0x7773, RZ ;  /* 0x00007773060f7816 */ /* 0x000fc400000000ff */
[----:B------:R-:W-:Y:S01]  /*428e0*/  ISETP.LT.AND P4, PT, R18, UR8, !P0 ;  /* 0x0000000812007c0c */ /* 0x000fe2000c781270 */
[----:B------:R-:W0:Y:S01]  /*428f0*/  LDCU UR8, c[0x0][0x398] ;  /* 0x00007300ff0877ac */ /* 0x000e220008000800 */
[----:B----4-:R-:W-:Y:S01]  /*42900*/  IMAD.X R17, R11, 0x1, R20, P6 ;  /* 0x000000010b117824 */ /* 0x010fe200030e0614 */
[C---:B--2---:R-:W-:Y:S02]  /*42910*/  PRMT R25, R29.reuse, 0x7770, RZ ;  /* 0x000077701d197816 */ /* 0x044fe400000000ff */
[----:B------:R-:W-:Y:S01]  /*42920*/  PRMT R19, R29, 0x7771, RZ ;  /* 0x000077711d137816 */ /* 0x000fe200000000ff */
[----:B------:R2:W-:Y:S01]  /*42930*/  @P3 STG.E.U8 desc[UR40][R8.64], R15 ;  /* 0x0000000f08003986 */ /* 0x0005e2000c101128 */
[----:B-1----:R-:W-:-:S03]  /*42940*/  VIADD R6, R10, UR5 ;  /* 0x000000050a067c36 */ /* 0x002fc60008000000 */
[----:B------:R1:W-:Y:S01]  /*42950*/  @P5 STG.E.U8 desc[UR40][R12.64], R25 ;  /* 0x000000190c005986 */ /* 0x0003e2000c101128 */
[----:B------:R-:W-:-:S03]  /*42960*/  IADD3 R4, P5, PT, R10, R23, RZ ;  /* 0x000000170a047210 */ /* 0x000fc60007fbe0ff */
[----:B------:R4:W-:Y:S01]  /*42970*/  @P2 STG.E.U8 desc[UR40][R16.64], R19 ;  /* 0x0000001310002986 */ /* 0x0009e2000c101128 */
[----:B------:R-:W-:Y:S02]  /*42980*/  ISETP.LT.AND P3, PT, R27, UR9, !P0 ;  /* 0x000000091b007c0c */ /* 0x000fe4000c761270 */
[-C--:B--2---:R-:W-:Y:S02]  /*42990*/  IADD3 R8, P2, PT, R10, R21.reuse, RZ ;  /* 0x000000150a087210 */ /* 0x084fe40007f5e0ff */
[C---:B------:R-:W-:Y:S02]  /*429a0*/  IADD3 R10, P6, PT, R6.reuse, R0, RZ ;  /* 0x00000000060a7210 */ /* 0x040fe40007fde0ff */
[----:B------:R-:W-:Y:S01]  /*429b0*/  SHF.R.S32.HI R27, RZ, 0x1f, R6 ;  /* 0x0000001fff1b7819 */ /* 0x000fe20000011406 */
[C---:B------:R-:W-:Y:S01]  /*429c0*/  IMAD.X R9, R11.reuse, 0x1, R24, P2 ;  /* 0x000000010b097824 */ /* 0x040fe200010e0618 */
[----:B------:R-:W-:Y:S01]  /*429d0*/  IADD3 R14, P2, PT, R6, R22, RZ ;  /* 0x00000016060e7210 */ /* 0x000fe20007f5e0ff */
[----:B------:R-:W-:Y:S01]  /*429e0*/  IMAD.X R5, R11, 0x1, R3, P5 ;  /* 0x000000010b057824 */ /* 0x000fe200028e0603 */
[----:B0-----:R-:W-:Y:S01]  /*429f0*/  ISETP.LT.AND P5, PT, R26, UR4, !P1 ;  /* 0x000000041a007c0c */ /* 0x001fe2000cfa1270 */
[C---:B------:R-:W-:Y:S01]  /*42a00*/  IMAD.X R11, R27.reuse, 0x1, R2, P6 ;  /* 0x000000011b0b7824 */ /* 0x040fe200030e0602 */
[----:B------:R-:W-:Y:S01]  /*42a10*/  ISETP.LT.AND P1, PT, R28, UR6, !P1 ;  /* 0x000000061c007c0c */ /* 0x000fe2000cf21270 */
[----:B------:R-:W-:Y:S01]  /*42a20*/  IMAD.X R15, R27, 0x1, R20, P2 ;  /* 0x000000011b0f7824 */ /* 0x000fe200010e0614 */
[----:B-1----:R-:W-:-:S02]  /*42a30*/  IADD3 R12, P6, PT, R6, R21, RZ ;  /* 0x00000015060c7210 */ /* 0x002fc40007fde0ff */
[----:B------:R-:W-:Y:S02]  /*42a40*/  ISETP.LT.AND P2, PT, R26, UR8, !P0 ;  /* 0x000000081a007c0c */ /* 0x000fe4000c741270 */
[----:B---3--:R-:W-:Y:S01]  /*42a50*/  ISETP.LT.AND P0, PT, R28, UR7, !P0 ;  /* 0x000000071c007c0c */ /* 0x008fe2000c701270 */
[----:B------:R-:W-:Y:S01]  /*42a60*/  IMAD.X R13, R27, 0x1, R24, P6 ;  /* 0x000000011b0d7824 */ /* 0x000fe200030e0618 */
[----:B------:R-:W-:Y:S02]  /*42a70*/  IADD3 R2, P6, PT, R6, R23, RZ ;  /* 0x0000001706027210 */ /* 0x000fe40007fde0ff */
[C---:B----4-:R-:W-:Y:S02]  /*42a80*/  PRMT R19, R29.reuse, 0x7772, RZ ;  /* 0x000077721d137816 */ /* 0x050fe400000000ff */
[----:B------:R-:W-:Y:S02]  /*42a90*/  PRMT R17, R29, 0x7773, RZ ;  /* 0x000077731d117816 */ /* 0x000fe400000000ff */
[----:B------:R-:W-:-:S02]  /*42aa0*/  PRMT R21, R7, 0x7773, RZ ;  /* 0x0000777307157816 */ /* 0x000fc400000000ff */
[C---:B------:R-:W-:Y:S02]  /*42ab0*/  PRMT R23, R7.reuse, 0x7772, RZ ;  /* 0x0000777207177816 */ /* 0x040fe400000000ff */
[C---:B------:R-:W-:Y:S02]  /*42ac0*/  PRMT R25, R7.reuse, 0x7771, RZ ;  /* 0x0000777107197816 */ /* 0x040fe400000000ff */
[----:B------:R-:W-:Y:S01]  /*42ad0*/  PRMT R7, R7, 0x7770, RZ ;  /* 0x0000777007077816 */ /* 0x000fe200000000ff */
[----:B------:R0:W-:Y:S04]  /*42ae0*/  @P5 STG.E.U8 desc[UR40][R8.64], R19 ;  /* 0x0000001308005986 */ /* 0x0001e8000c101128 */
[----:B------:R0:W-:Y:S04]  /*42af0*/  @P1 STG.E.U8 desc[UR40][R4.64], R17 ;  /* 0x0000001104001986 */ /* 0x0001e8000c101128 */
[----:B------:R0:W-:Y:S04]  /*42b00*/  @P4 STG.E.U8 desc[UR40][R10.64], R7 ;  /* 0x000000070a004986 */ /* 0x0001e8000c101128 */
[----:B------:R0:W-:Y:S01]  /*42b10*/  @P3 STG.E.U8 desc[UR40][R14.64], R25 ;  /* 0x000000190e003986 */ /* 0x0001e2000c101128 */
[----:B------:R-:W-:-:S03]  /*42b20*/  IMAD.X R3, R27, 0x1, R3, P6 ;  /* 0x000000011b037824 */ /* 0x000fc600030e0603 */
[----:B------:R0:W-:Y:S01]  /*42b30*/  @P2 STG.E.U8 desc[UR40][R12.64], R23 ;  /* 0x000000170c002986 */ /* 0x0001e2000c101128 */
[----:B------:R-:W-:Y:S05]  /*42b40*/  @!P0 EXIT ;  /* 0x000000000000894d */ /* 0x000fea0003800000 */
[----:B------:R-:W-:Y:S01]  /*42b50*/  STG.E.U8 desc[UR40][R2.64], R21 ;  /* 0x0000001502007986 */ /* 0x000fe2000c101128 */
[----:B------:R-:W-:Y:S05]  /*42b60*/  EXIT ;  /* 0x000000000000794d */ /* 0x000fea0003800000 */
.L_x_3:
[----:B------:R-:W-:-:S00]  /*42b70*/  BRA `(.L_x_3) ;  /* 0xfffffffc00fc7947 */ /* 0x000fc0000383ffff */
[----:B------:R-:W-:-:S00]  /*42b80*/  NOP ;  /* 0x0000000000007918 */ /* 0x000fc00000000000 */
[----:B------:R-:W-:-:S00]  /*42b90*/  NOP ;  /* 0x0000000000007918 */ /* 0x000fc00000000000 */
[----:B------:R-:W-:-:S00]  /*42ba0*/  NOP ;  /* 0x0000000000007918 */ /* 0x000fc00000000000 */
[----:B------:R-:W-:-:S00]  /*42bb0*/  NOP ;  /* 0x0000000000007918 */ /* 0x000fc00000000000 */
[----:B------:R-:W-:-:S00]  /*42bc0*/  NOP ;  /* 0x0000000000007918 */ /* 0x000fc00000000000 */
[----:B------:R-:W-:-:S00]  /*42bd0*/  NOP ;  /* 0x0000000000007918 */ /* 0x000fc00000000000 */
[----:B------:R-:W-:-:S00]  /*42be0*/  NOP ;  /* 0x0000000000007918 */ /* 0x000fc00000000000 */
[----:B------:R-:W-:-:S00]  /*42bf0*/  NOP ;  /* 0x0000000000007918 */ /* 0x000fc00000000000 */
.L_x_4:


//--------------------- .nv.shared.matmul_kernel  --------------------------
	.section	.nv.shared.matmul_kernel,"aw",@nobits
	.sectionflags	@""
	.align	16
	.zero		1024


//--------------------- .nv.shared.reserved.0     --------------------------
	.section	.nv.shared.reserved.0,"aw",@nobits
	.weak		__nv_reservedSMEM_offset_0_alias
	.size		__nv_reservedSMEM_offset_0_alias, 0, 64
	.other		__nv_reservedSMEM_offset_0_alias,@"STO_CUDA_RESERVED_SHARED STV_DEFAULT"
__nv_reservedSMEM_offset_0_alias:
	.zero		0
	.zero		64


//--------------------- .nv.constant0.matmul_kernel --------------------------
	.section	.nv.constant0.matmul_kernel,"a",@progbits
	.sectionflags	@""
	.align	4
.nv.constant0.matmul_kernel:
	.zero		976


//--------------------- SYMBOLS --------------------------

	.type		.nv.reservedSmem.offset0,@object
	.size		.nv.reservedSmem.offset0,0x4
	.type		.nv.reservedSmem.cap,@object
	.size		.nv.reservedSmem.cap,0x4
